def attn_fwd(
    Q,
    K,
    V,
    Out,
    Lse,
    sm_scale,
    stride_qz,
    stride_qh,
    stride_qm,
    stride_qk,
    stride_kz,
    stride_kh,
    stride_kn,
    stride_kk,
    stride_vz,
    stride_vh,
    stride_vn,
    stride_vk,
    stride_oz,
    stride_oh,
    stride_om,
    stride_ok,
    seqlen_q,
    seqlen_k,
    BLOCK_M: tl.constexpr,
    BLOCK_N: tl.constexpr,
    HEAD_DIM: tl.constexpr,
    CAUSAL: tl.constexpr,
):
    start_m = tl.program_id(0)
    off_hz = tl.program_id(1)
    q_off = off_hz * stride_qh
    k_off = off_hz * stride_kh
    v_off = off_hz * stride_vh
    offs_m = start_m * BLOCK_M + tl.arange(0, BLOCK_M)
    offs_d = tl.arange(0, HEAD_DIM)
    offs_n = tl.arange(0, BLOCK_N)
    q_ptrs = Q + q_off + offs_m[:, None] * stride_qm + offs_d[None, :] * stride_qk
    k_ptrs = K + k_off + offs_d[:, None] * stride_kk + offs_n[None, :] * stride_kn
    v_ptrs = V + v_off + offs_n[:, None] * stride_vn + offs_d[None, :] * stride_vk
    m_i = tl.full([BLOCK_M], float("-inf"), dtype=tl.float32)
    l_i = tl.zeros([BLOCK_M], dtype=tl.float32) + 1.0
    acc = tl.zeros([BLOCK_M, HEAD_DIM], dtype=tl.float32)
    q = tl.load(q_ptrs)
    acc, l_i, m_i = _attn_fwd_inner(
        acc,
        l_i,
        m_i,
        q,
        k_ptrs,
        v_ptrs,
        sm_scale,
        stride_kn,
        stride_vn,
        start_m,
        seqlen_k,
        BLOCK_M,
        BLOCK_N,
        HEAD_DIM,
        CAUSAL,
    )
    acc = acc / l_i[:, None]
    lse = m_i + tl.math.log2(l_i) / 1.4426950408889634
    o_ptrs = (
        Out
        + off_hz * stride_oh
        + offs_m[:, None] * stride_om
        + offs_d[None, :] * stride_ok
    )
    tl.store(o_ptrs, acc.to(Out.dtype.element_ty))
    tl.store(Lse + off_hz * seqlen_q + offs_m, lse)

# config = {"BLOCK_M": 256, "BLOCK_N": 128, "HEAD_DIM": 512, "arch": "sm_90", "causal": true, "dtype": "bf16", "num_stages": 2, "num_warps": 8}
# arch = sm_90


// ===== COMPILED SASS (sm_90a) =====

	.target	sm_90a

	.elftype	@"ET_EXEC"


//--------------------- .note.nv.tkinfo           --------------------------
	.section	.note.nv.tkinfo,"",@"SHT_NOTE"
	.sectionflags	@"SHF_NOTE_NV_TKINFO"
	.tkinfo
        /*0018*/ 	.word	0x00000002
        /*0030*/ 	.string	""
        /*0030*/ 	.string	"ptxas"
        /*0030*/ 	.string	"Cuda compilation tools, release 13.0, V13.0.88"
        /*0030*/ 	.string	"Build cuda_13.0.r13.0/compiler.36424714_0"
        /*0030*/ 	.string	"-v  -suppress-debug-info  -lineinfo  -arch sm_90a "



//--------------------- .note.nv.cuinfo           --------------------------
	.section	.note.nv.cuinfo,"",@"SHT_NOTE"
	.sectionflags	@"SHF_NOTE_NV_CUINFO"
        /*0018*/ 	.short	0x0002
        /*001a*/ 	.short	0x005a
        /*001c*/ 	.short	0x0082
	.zero		2


//--------------------- .nv.info                  --------------------------
	.section	.nv.info,"",@"SHT_CUDA_INFO"
	.align	4


	//----- nvinfo : EIATTR_REGCOUNT
	.align		4
        /*0000*/ 	.byte	0x04, 0x2f
        /*0002*/ 	.short	(.L_2 - .L_1)
	.align		4
.L_1:
        /*0004*/ 	.word	index@(attn_fwd)
        /*0008*/ 	.word	0x000000ff


	//----- nvinfo : EIATTR_FRAME_SIZE
	.align		4
.L_2:
        /*000c*/ 	.byte	0x04, 0x11
        /*000e*/ 	.short	(.L_4 - .L_3)
	.align		4
.L_3:
        /*0010*/ 	.word	index@(attn_fwd)
        /*0014*/ 	.word	0x000029f8


	//----- nvinfo : EIATTR_MIN_STACK_SIZE
	.align		4
.L_4:
        /*0018*/ 	.byte	0x04, 0x12
        /*001a*/ 	.short	(.L_6 - .L_5)
	.align		4
.L_5:
        /*001c*/ 	.word	index@(attn_fwd)
        /*0020*/ 	.word	0x000029f8
.L_6:


//--------------------- .nv.compat                --------------------------
	.section	.nv.compat,"",@"SHT_CUDA_COMPAT_INFO"
	.align	4
        /*0000*/ 	.byte	0x02, 0x09, 0x01, 0x00, 0x02, 0x02, 0x04, 0x00, 0x02, 0x05, 0x05, 0x00, 0x03, 0x07, 0x01, 0x01
        /*0010*/ 	.byte	0x02, 0x03, 0x00, 0x00, 0x02, 0x06, 0x01, 0x00, 0x04, 0x0b, 0x08, 0x00, 0x00, 0x00, 0x00, 0x00
        /*0020*/ 	.byte	0x00, 0x00, 0x00, 0x00


//--------------------- .nv.info.attn_fwd         --------------------------
	.section	.nv.info.attn_fwd,"",@"SHT_CUDA_INFO"
	.sectionflags	@""
	.align	4


	//----- nvinfo : EIATTR_CUDA_API_VERSION
	.align		4
        /*0000*/ 	.byte	0x04, 0x37
        /*0002*/ 	.short	(.L_8 - .L_7)
.L_7:
        /*0004*/ 	.word	0x00000082


	//----- nvinfo : EIATTR_KPARAM_INFO
	.align		4
.L_8:
        /*0008*/ 	.byte	0x04, 0x17
        /*000a*/ 	.short	(.L_10 - .L_9)
.L_9:
        /*000c*/ 	.word	0x00000000
        /*0010*/ 	.short	0x0019
        /*0012*/ 	.short	0x0080
        /*0014*/ 	.byte	0x00, 0xf4, 0x21, 0x00


	//----- nvinfo : EIATTR_KPARAM_INFO
	.align		4
.L_10:
        /*0018*/ 	.byte	0x04, 0x17
        /*001a*/ 	.short	(.L_12 - .L_11)
.L_11:
        /*001c*/ 	.word	0x00000000
        /*0020*/ 	.short	0x0018
        /*0022*/ 	.short	0x0078
        /*0024*/ 	.byte	0x00, 0xf4, 0x21, 0x00


	//----- nvinfo : EIATTR_KPARAM_INFO
	.align		4
.L_12:
        /*0028*/ 	.byte	0x04, 0x17
        /*002a*/ 	.short	(.L_14 - .L_13)
.L_13:
        /*002c*/ 	.word	0x00000000
        /*0030*/ 	.short	0x0017
        /*0032*/ 	.short	0x0070
        /*0034*/ 	.byte	0x00, 0xf0, 0x11, 0x00


	//----- nvinfo : EIATTR_KPARAM_INFO
	.align		4
.L_14:
        /*0038*/ 	.byte	0x04, 0x17
        /*003a*/ 	.short	(.L_16 - .L_15)
.L_15:
        /*003c*/ 	.word	0x00000000
        /*0040*/ 	.short	0x0016
        /*0042*/ 	.short	0x006c
        /*0044*/ 	.byte	0x00, 0xf0, 0x11, 0x00


	//----- nvinfo : EIATTR_KPARAM_INFO
	.align		4
.L_16:
        /*0048*/ 	.byte	0x04, 0x17
        /*004a*/ 	.short	(.L_18 - .L_17)
.L_17:
        /*004c*/ 	.word	0x00000000
        /*0050*/ 	.short	0x0015
        /*0052*/ 	.short	0x0068
        /*0054*/ 	.byte	0x00, 0xf0, 0x11, 0x00


	//----- nvinfo : EIATTR_KPARAM_INFO
	.align		4
.L_18:
        /*0058*/ 	.byte	0x04, 0x17
        /*005a*/ 	.short	(.L_20 - .L_19)
.L_19:
        /*005c*/ 	.word	0x00000000
        /*0060*/ 	.short	0x0014
        /*0062*/ 	.short	0x0064
        /*0064*/ 	.byte	0x00, 0xf0, 0x11, 0x00


	//----- nvinfo : EIATTR_KPARAM_INFO
	.align		4
.L_20:
        /*0068*/ 	.byte	0x04, 0x17
        /*006a*/ 	.short	(.L_22 - .L_21)
.L_21:
        /*006c*/ 	.word	0x00000000
        /*0070*/ 	.short	0x0013
        /*0072*/ 	.short	0x0060
        /*0074*/ 	.byte	0x00, 0xf0, 0x11, 0x00


	//----- nvinfo : EIATTR_KPARAM_INFO
	.align		4
.L_22:
        /*0078*/ 	.byte	0x04, 0x17
        /*007a*/ 	.short	(.L_24 - .L_23)
.L_23:
        /*007c*/ 	.word	0x00000000
        /*0080*/ 	.short	0x0012
        /*0082*/ 	.short	0x005c
        /*0084*/ 	.byte	0x00, 0xf0, 0x11, 0x00


	//----- nvinfo : EIATTR_KPARAM_INFO
	.align		4
.L_24:
        /*0088*/ 	.byte	0x04, 0x17
        /*008a*/ 	.short	(.L_26 - .L_25)
.L_25:
        /*008c*/ 	.word	0x00000000
        /*0090*/ 	.short	0x0011
        /*0092*/ 	.short	0x0058
        /*0094*/ 	.byte	0x00, 0xf0, 0x11, 0x00


	//----- nvinfo : EIATTR_KPARAM_INFO
	.align		4
.L_26:
        /*0098*/ 	.byte	0x04, 0x17
        /*009a*/ 	.short	(.L_28 - .L_27)
.L_27:
        /*009c*/ 	.word	0x00000000
        /*00a0*/ 	.short	0x0010
        /*00a2*/ 	.short	0x0054
        /*00a4*/ 	.byte	0x00, 0xf0, 0x11, 0x00


	//----- nvinfo : EIATTR_KPARAM_INFO
	.align		4
.L_28:
        /*00a8*/ 	.byte	0x04, 0x17
        /*00aa*/ 	.short	(.L_30 - .L_29)
.L_29:
        /*00ac*/ 	.word	0x00000000
        /*00b0*/ 	.short	0x000f
        /*00b2*/ 	.short	0x0050
        /*00b4*/ 	.byte	0x00, 0xf0, 0x11, 0x00


	//----- nvinfo : EIATTR_KPARAM_INFO
	.align		4
.L_30:
        /*00b8*/ 	.byte	0x04, 0x17
        /*00ba*/ 	.short	(.L_32 - .L_31)
.L_31:
        /*00bc*/ 	.word	0x00000000
        /*00c0*/ 	.short	0x000e
        /*00c2*/ 	.short	0x004c
        /*00c4*/ 	.byte	0x00, 0xf0, 0x11, 0x00


	//----- nvinfo : EIATTR_KPARAM_INFO
	.align		4
.L_32:
        /*00c8*/ 	.byte	0x04, 0x17
        /*00ca*/ 	.short	(.L_34 - .L_33)
.L_33:
        /*00cc*/ 	.word	0x00000000
        /*00d0*/ 	.short	0x000d
        /*00d2*/ 	.short	0x0048
        /*00d4*/ 	.byte	0x00, 0xf0, 0x11, 0x00


	//----- nvinfo : EIATTR_KPARAM_INFO
	.align		4
.L_34:
        /*00d8*/ 	.byte	0x04, 0x17
        /*00da*/ 	.short	(.L_36 - .L_35)
.L_35:
        /*00dc*/ 	.word	0x00000000
        /*00e0*/ 	.short	0x000c
        /*00e2*/ 	.short	0x0044
        /*00e4*/ 	.byte	0x00, 0xf0, 0x11, 0x00


	//----- nvinfo : EIATTR_KPARAM_INFO
	.align		4
.L_36:
        /*00e8*/ 	.byte	0x04, 0x17
        /*00ea*/ 	.short	(.L_38 - .L_37)
.L_37:
        /*00ec*/ 	.word	0x00000000
        /*00f0*/ 	.short	0x000b
        /*00f2*/ 	.short	0x0040
        /*00f4*/ 	.byte	0x00, 0xf0, 0x11, 0x00


	//----- nvinfo : EIATTR_KPARAM_INFO
	.align		4
.L_38:
        /*00f8*/ 	.byte	0x04, 0x17
        /*00fa*/ 	.short	(.L_40 - .L_39)
.L_39:
        /*00fc*/ 	.word	0x00000000
        /*0100*/ 	.short	0x000a
        /*0102*/ 	.short	0x003c
        /*0104*/ 	.byte	0x00, 0xf0, 0x11, 0x00


	//----- nvinfo : EIATTR_KPARAM_INFO
	.align		4
.L_40:
        /*0108*/ 	.byte	0x04, 0x17
        /*010a*/ 	.short	(.L_42 - .L_41)
.L_41:
        /*010c*/ 	.word	0x00000000
        /*0110*/ 	.short	0x0009
        /*0112*/ 	.short	0x0038
        /*0114*/ 	.byte	0x00, 0xf0, 0x11, 0x00


	//----- nvinfo : EIATTR_KPARAM_INFO
	.align		4
.L_42:
        /*0118*/ 	.byte	0x04, 0x17
        /*011a*/ 	.short	(.L_44 - .L_43)
.L_43:
        /*011c*/ 	.word	0x00000000
        /*0120*/ 	.short	0x0008
        /*0122*/ 	.short	0x0034
        /*0124*/ 	.byte	0x00, 0xf0, 0x11, 0x00


	//----- nvinfo : EIATTR_KPARAM_INFO
	.align		4
.L_44:
        /*0128*/ 	.byte	0x04, 0x17
        /*012a*/ 	.short	(.L_46 - .L_45)
.L_45:
        /*012c*/ 	.word	0x00000000
        /*0130*/ 	.short	0x0007
        /*0132*/ 	.short	0x0030
        /*0134*/ 	.byte	0x00, 0xf0, 0x11, 0x00


	//----- nvinfo : EIATTR_KPARAM_INFO
	.align		4
.L_46:
        /*0138*/ 	.byte	0x04, 0x17
        /*013a*/ 	.short	(.L_48 - .L_47)
.L_47:
        /*013c*/ 	.word	0x00000000
        /*0140*/ 	.short	0x0006
        /*0142*/ 	.short	0x002c
        /*0144*/ 	.byte	0x00, 0xf0, 0x11, 0x00


	//----- nvinfo : EIATTR_KPARAM_INFO
	.align		4
.L_48:
        /*0148*/ 	.byte	0x04, 0x17
        /*014a*/ 	.short	(.L_50 - .L_49)
.L_49:
        /*014c*/ 	.word	0x00000000
        /*0150*/ 	.short	0x0005
        /*0152*/ 	.short	0x0028
        /*0154*/ 	.byte	0x00, 0xf0, 0x11, 0x00


	//----- nvinfo : EIATTR_KPARAM_INFO
	.align		4
.L_50:
        /*0158*/ 	.byte	0x04, 0x17
        /*015a*/ 	.short	(.L_52 - .L_51)
.L_51:
        /*015c*/ 	.word	0x00000000
        /*0160*/ 	.short	0x0004
        /*0162*/ 	.short	0x0020
        /*0164*/ 	.byte	0x00, 0xf4, 0x21, 0x00


	//----- nvinfo : EIATTR_KPARAM_INFO
	.align		4
.L_52:
        /*0168*/ 	.byte	0x04, 0x17
        /*016a*/ 	.short	(.L_54 - .L_53)
.L_53:
        /*016c*/ 	.word	0x00000000
        /*0170*/ 	.short	0x0003
        /*0172*/ 	.short	0x0018
        /*0174*/ 	.byte	0x00, 0xf4, 0x21, 0x00


	//----- nvinfo : EIATTR_KPARAM_INFO
	.align		4
.L_54:
        /*0178*/ 	.byte	0x04, 0x17
        /*017a*/ 	.short	(.L_56 - .L_55)
.L_55:
        /*017c*/ 	.word	0x00000000
        /*0180*/ 	.short	0x0002
        /*0182*/ 	.short	0x0010
        /*0184*/ 	.byte	0x00, 0xf4, 0x21, 0x00


	//----- nvinfo : EIATTR_KPARAM_INFO
	.align		4
.L_56:
        /*0188*/ 	.byte	0x04, 0x17
        /*018a*/ 	.short	(.L_58 - .L_57)
.L_57:
        /*018c*/ 	.word	0x00000000
        /*0190*/ 	.short	0x0001
        /*0192*/ 	.short	0x0008
        /*0194*/ 	.byte	0x00, 0xf4, 0x21, 0x00


	//----- nvinfo : EIATTR_KPARAM_INFO
	.align		4
.L_58:
        /*0198*/ 	.byte	0x04, 0x17
        /*019a*/ 	.short	(.L_60 - .L_59)
.L_59:
        /*019c*/ 	.word	0x00000000
        /*01a0*/ 	.short	0x0000
        /*01a2*/ 	.short	0x0000
        /*01a4*/ 	.byte	0x00, 0xf4, 0x21, 0x00


	//----- nvinfo : EIATTR_SPARSE_MMA_MASK
	.align		4
.L_60:
        /*01a8*/ 	.byte	0x03, 0x50
        /*01aa*/ 	.short	0x0000


	//----- nvinfo : EIATTR_MAXREG_COUNT
	.align		4
        /*01ac*/ 	.byte	0x03, 0x1b
        /*01ae*/ 	.short	0x00ff


	//----- nvinfo : EIATTR_NUM_BARRIERS
	.align		4
        /*01b0*/ 	.byte	0x02, 0x4c
        /*01b2*/ 	.byte	0x01
	.zero		1


	//----- nvinfo : EIATTR_ANNOTATIONS
	.align		4
        /*01b4*/ 	.byte	0x04, 0x55
        /*01b6*/ 	.short	(.L_62 - .L_61)


	//   ....[0]....
.L_61:
        /*01b8*/ 	.word	0x00000001
        /*01bc*/ 	.byte	0xd0, 0x0c, 0x00, 0x00, 0x01, 0x00, 0x00, 0x00, 0x80, 0x10, 0x00, 0x00, 0x01, 0x00, 0x00, 0x00
        /* <DEDUP_REMOVED lines=3362> */
        /*d3ec*/ 	.byte	0x90, 0x3e, 0x05, 0x00


	//----- nvinfo : EIATTR_MERCURY_ISA_VERSION
	.align		4
.L_62:
        /*d3f0*/ 	.byte	0x03, 0x5f
        /*d3f2*/ 	.short	0x0101


	//----- nvinfo : EIATTR_COOP_GROUP_MASK_REGIDS
	.align		4
        /*d3f4*/ 	.byte	0x04, 0x29
        /*d3f6*/ 	.short	(.L_64 - .L_63)


	//   ....[0]....
.L_63:
        /*d3f8*/ 	.word	0xffffffff


	//   ....[1]....
        /*d3fc*/ 	.word	0xffffffff


	//   ....[2]....
        /*d400*/ 	.word	0xffffffff


	//   ....[3]....
        /*d404*/ 	.word	0xffffffff


	//   ....[4]....
        /*d408*/ 	.word	0xffffffff


	//   ....[5]....
        /*d40c*/ 	.word	0xffffffff


	//   ....[6]....
        /*d410*/ 	.word	0xffffffff


	//   ....[7]....
        /*d414*/ 	.word	0xffffffff


	//   ....[8]....
        /*d418*/ 	.word	0xffffffff


	//   ....[9]....
        /*d41c*/ 	.word	0xffffffff


	//   ....[10]....
        /*d420*/ 	.word	0xffffffff


	//   ....[11]....
        /*d424*/ 	.word	0xffffffff


	//   ....[12]....
        /*d428*/ 	.word	0xffffffff


	//   ....[13]....
        /*d42c*/ 	.word	0xffffffff


	//   ....[14]....
        /*d430*/ 	.word	0xffffffff


	//   ....[15]....
        /*d434*/ 	.word	0xffffffff


	//----- nvinfo : EIATTR_COOP_GROUP_INSTR_OFFSETS
	.align		4
.L_64:
        /*d438*/ 	.byte	0x04, 0x28
        /*d43a*/ 	.short	(.L_66 - .L_65)


	//   ....[0]....
.L_65:
        /*d43c*/ 	.word	0x00026340


	//   ....[1]....
        /*d440*/ 	.word	0x00026410


	//   ....[2]....
        /*d444*/ 	.word	0x00026420


	//   ....[3]....
        /*d448*/ 	.word	0x00026450


	//   ....[4]....
        /*d44c*/ 	.word	0x00033740


	//   ....[5]....
        /*d450*/ 	.word	0x00033760


	//   ....[6]....
        /*d454*/ 	.word	0x00033780


	//   ....[7]....
        /*d458*/ 	.word	0x000337a0


	//   ....[8]....
        /*d45c*/ 	.word	0x00036fe0


	//   ....[9]....
        /*d460*/ 	.word	0x00037010


	//   ....[10]....
        /*d464*/ 	.word	0x00037070


	//   ....[11]....
        /*d468*/ 	.word	0x00037080


	//   ....[12]....
        /*d46c*/ 	.word	0x000370d0


	//   ....[13]....
        /*d470*/ 	.word	0x000370e0


	//   ....[14]....
        /*d474*/ 	.word	0x00037100


	//   ....[15]....
        /*d478*/ 	.word	0x00037110


	//----- nvinfo : EIATTR_EXIT_INSTR_OFFSETS
	.align		4
.L_66:
        /*d47c*/ 	.byte	0x04, 0x1c
        /*d47e*/ 	.short	(.L_68 - .L_67)


	//   ....[0]....
.L_67:
        /*d480*/ 	.word	0x000579b0


	//----- nvinfo : EIATTR_REQNTID
	.align		4
.L_68:
        /*d484*/ 	.byte	0x04, 0x10
        /*d486*/ 	.short	(.L_70 - .L_69)
.L_69:
        /*d488*/ 	.word	0x00000100
        /*d48c*/ 	.word	0x00000001
        /*d490*/ 	.word	0x00000001


	//----- nvinfo : EIATTR_CBANK_PARAM_SIZE
	.align		4
.L_70:
        /*d494*/ 	.byte	0x03, 0x19
        /*d496*/ 	.short	0x0088


	//----- nvinfo : EIATTR_PARAM_CBANK
	.align		4
        /*d498*/ 	.byte	0x04, 0x0a
        /*d49a*/ 	.short	(.L_72 - .L_71)
	.align		4
.L_71:
        /*d49c*/ 	.word	index@(.nv.constant0.attn_fwd)
        /*d4a0*/ 	.short	0x0210
        /*d4a2*/ 	.short	0x0088


	//----- nvinfo : EIATTR_SW_WAR
	.align		4
.L_72:
        /*d4a4*/ 	.byte	0x04, 0x36
        /*d4a6*/ 	.short	(.L_74 - .L_73)
.L_73:
        /*d4a8*/ 	.word	0x00000008
.L_74:


//--------------------- .nv.callgraph             --------------------------
	.section	.nv.callgraph,"",@"SHT_CUDA_CALLGRAPH"
	.align	4
	.sectionentsize	8
	.align		4
        /*0000*/ 	.word	0x00000000
	.align		4
        /*0004*/ 	.word	0xffffffff
	.align		4
        /*0008*/ 	.word	0x00000000
	.align		4
        /*000c*/ 	.word	0xfffffffe
	.align		4
        /*0010*/ 	.word	0x00000000
	.align		4
        /*0014*/ 	.word	0xfffffffd
	.align		4
        /*0018*/ 	.word	0x00000000
	.align		4
        /*001c*/ 	.word	0xfffffffc


//--------------------- .nv.constant4             --------------------------
	.section	.nv.constant4,"a",@progbits
	.align	8
	.align		8
.nv.constant4:
        /*0000*/ 	.dword	_$_str


//--------------------- .text.attn_fwd            --------------------------
	.section	.text.attn_fwd,"ax",@progbits
	.align	128
        .global         attn_fwd
        .type           attn_fwd,@function
        .size           attn_fwd,(.L_x_3 - attn_fwd)
        .other          attn_fwd,@"STO_CUDA_ENTRY STV_DEFAULT"
attn_fwd:
.text.attn_fwd:
[----:B------:R-:W0:Y:S01]  /*0000*/  LDC R1, c[0x0][0x28] ;  /* 0x00000a00ff017b82 */ /* 0x000e220000000800 */
[----:B------:R-:W1:Y:S07]  /*0010*/  S2R R2, SR_CTAID.X ;  /* 0x0000000000027919 */ /* 0x000e6e0000002500 */
[----:B------:R-:W2:Y:S01]  /*0020*/  LDC.64 R4, c[0x0][0x240] ;  /* 0x00009000ff047b82 */ /* 0x000ea20000000a00 */
[----:B------:R-:W-:Y:S01]  /*0030*/  ULDC.64 UR4, c[0x0][0x208] ;  /* 0x0000820000047ab9 */ /* 0x000fe20000000a00 */
[----:B0-----:R-:W-:Y:S01]  /*0040*/  IADD3 R1, R1, -0x29f8, RZ ;  /* 0xffffd60801017810 */ /* 0x001fe20007ffe0ff */
[----:B------:R-:W1:Y:S01]  /*0050*/  S2R R70, SR_TID.X ;  /* 0x0000000000467919 */ /* 0x000e620000002100 */
[----:B------:R-:W2:Y:S04]  /*0060*/  S2R R0, SR_CTAID.Y ;  /* 0x0000000000007919 */ /* 0x000ea80000002600 */
[----:B------:R-:W0:Y:S01]  /*0070*/  LDC.64 R6, c[0x0][0x210] ;  /* 0x00008400ff067b82 */ /* 0x000e220000000a00 */
[----:B------:R-:W3:Y:S07]  /*0080*/  S2R R3, SR_CgaCtaId ;  /* 0x0000000000037919 */ /* 0x000eee0000008800 */
[----:B------:R-:W4:Y:S08]  /*0090*/  LDC R27, c[0x0][0x248] ;  /* 0x00009200ff1b7b82 */ /* 0x000f300000000800 */
[----:B------:R-:W5:Y:S08]  /*00a0*/  LDC R101, c[0x0][0x248] ;  /* 0x00009200ff657b82 */ /* 0x000f700000000800 */
[----:B------:R-:W5:Y:S01]  /*00b0*/  LDC R103, c[0x0][0x248] ;  /* 0x00009200ff677b82 */ /* 0x000f620000000800 */
[----:B-1----:R-:W-:Y:S01]  /*00c0*/  PRMT R2, R70, 0x6540, R2 ;  /* 0x0000654046027816 */ /* 0x002fe20000000002 */
[----:B--2---:R-:W-:-:S06]  /*00d0*/  IMAD R0, R0, R4, RZ ;  /* 0x0000000400007224 */ /* 0x004fcc00078e02ff */
[----:B------:R-:W1:Y:S01]  /*00e0*/  LDC R50, c[0x0][0x248] ;  /* 0x00009200ff327b82 */ /* 0x000e620000000800 */
[----:B------:R-:W-:Y:S02]  /*00f0*/  IMAD R2, R2, R5, RZ ;  /* 0x0000000502027224 */ /* 0x000fe400078e02ff */
[----:B----4-:R-:W-:Y:S01]  /*0100*/  IMAD R22, R27, 0x90, RZ ;  /* 0x000000901b167824 */ /* 0x010fe200078e02ff */
[C---:B------:R-:W-:Y:S01]  /*0110*/  SHF.L.U32 R123, R0.reuse, 0x1, RZ ;  /* 0x00000001007b7819 */ /* 0x040fe200000006ff */
[----:B------:R-:W-:Y:S01]  /*0120*/  IMAD.HI R0, R0, 0x2, RZ ;  /* 0x0000000200007827 */ /* 0x000fe200078e02ff */
[C---:B------:R-:W-:Y:S02]  /*0130*/  SHF.L.U32 R122, R2.reuse, 0x1, RZ ;  /* 0x00000001027a7819 */ /* 0x040fe400000006ff */
[----:B------:R-:W2:Y:S01]  /*0140*/  LDC R48, c[0x0][0x248] ;  /* 0x00009200ff307b82 */ /* 0x000ea20000000800 */
[----:B------:R-:W-:Y:S01]  /*0150*/  IMAD.HI R2, R2, 0x2, RZ ;  /* 0x0000000202027827 */ /* 0x000fe200078e02ff */
[----:B0-----:R-:W-:-:S03]  /*0160*/  IADD3 R122, P0, P1, R122, R6, R123 ;  /* 0x000000067a7a7210 */ /* 0x001fc6000791e07b */
[C---:B------:R-:W-:Y:S01]  /*0170*/  IMAD R45, R27.reuse, 0x48, RZ ;  /* 0x000000481b2d7824 */ /* 0x040fe200078e02ff */
[----:B------:R-:W-:Y:S01]  /*0180*/  IADD3.X R123, R2, R7, R0, P0, P1 ;  /* 0x00000007027b7210 */ /* 0x000fe200007e2400 */
[C---:B------:R-:W-:Y:S01]  /*0190*/  IMAD R7, R27.reuse, 0x50, RZ ;  /* 0x000000501b077824 */ /* 0x040fe200078e02ff */
[-C--:B------:R-:W-:Y:S01]  /*01a0*/  IADD3 R62, P0, R22, R122.reuse, RZ ;  /* 0x0000007a163e7210 */ /* 0x080fe20007f1e0ff */
[C---:B------:R-:W-:Y:S01]  /*01b0*/  IMAD R19, R27.reuse, 0x28, RZ ;  /* 0x000000281b137824 */ /* 0x040fe200078e02ff */
[----:B------:R-:W-:Y:S01]  /*01c0*/  MOV R0, 0x400 ;  /* 0x0000040000007802 */ /* 0x000fe20000000f00 */
[----:B------:R-:W-:Y:S01]  /*01d0*/  IMAD R16, R27, 0xa0, RZ ;  /* 0x000000a01b107824 */ /* 0x000fe200078e02ff */
[-C--:B------:R-:W-:Y:S01]  /*01e0*/  LEA.HI.X.SX32 R63, R45, R123.reuse, 0x1, P0 ;  /* 0x0000007b2d3f7211 */ /* 0x080fe200000f0eff */
[----:B------:R-:W-:Y:S01]  /*01f0*/  IMAD R5, R27, 0x30, RZ ;  /* 0x000000301b057824 */ /* 0x000fe200078e02ff */
[----:B------:R-:W-:Y:S01]  /*0200*/  IADD3 R2, P0, R7, R122, RZ ;  /* 0x0000007a07027210 */ /* 0x000fe20007f1e0ff */
[----:B------:R-:W-:Y:S01]  /*0210*/  IMAD R17, R27, 0xb0, RZ ;  /* 0x000000b01b117824 */ /* 0x000fe200078e02ff */
[----:B---3--:R-:W-:Y:S01]  /*0220*/  LEA R66, R3, R0, 0x18 ;  /* 0x0000000003427211 */ /* 0x008fe200078ec0ff */
[----:B------:R-:W-:Y:S01]  /*0230*/  IMAD R93, R27, 0x18, RZ ;  /* 0x000000181b5d7824 */ /* 0x000fe200078e02ff */
[-C--:B------:R-:W-:Y:S01]  /*0240*/  LEA.HI.X.SX32 R3, R19, R123.reuse, 0x1, P0 ;  /* 0x0000007b13037211 */ /* 0x080fe200000f0eff */
[C---:B------:R-:W-:Y:S01]  /*0250*/  IMAD R11, R27.reuse, 0x60, RZ ;  /* 0x000000601b0b7824 */ /* 0x040fe200078e02ff */
[-C--:B------:R-:W-:Y:S01]  /*0260*/  IADD3 R6, P1, R16, R122.reuse, RZ ;  /* 0x0000007a10067210 */ /* 0x080fe20007f3e0ff */
[----:B------:R-:W-:Y:S01]  /*0270*/  IMAD R26, R27, 0xc0, RZ ;  /* 0x000000c01b1a7824 */ /* 0x000fe200078e02ff */
[-C--:B------:R-:W-:Y:S01]  /*0280*/  IADD3 R24, P0, R5, R122.reuse, RZ ;  /* 0x0000007a05187210 */ /* 0x080fe20007f1e0ff */
[----:B------:R-:W-:Y:S01]  /*0290*/  IMAD R23, R27, 0x58, RZ ;  /* 0x000000581b177824 */ /* 0x000fe200078e02ff */
[-C--:B------:R-:W-:Y:S01]  /*02a0*/  IADD3 R8, P2, R17, R122.reuse, RZ ;  /* 0x0000007a11087210 */ /* 0x080fe20007f5e0ff */
[----:B------:R0:W3:Y:S01]  /*02b0*/  LDG.E.U16 R47, desc[UR4][R2.64] ;  /* 0x00000004022f7981 */ /* 0x0000e2000c1e1500 */
[-C--:B------:R-:W-:Y:S01]  /*02c0*/  LEA.HI.X.SX32 R7, R7, R123.reuse, 0x1, P1 ;  /* 0x0000007b07077211 */ /* 0x080fe200008f0eff */
[----:B------:R-:W-:Y:S01]  /*02d0*/  IMAD R13, R27, 0x70, RZ ;  /* 0x000000701b0d7824 */ /* 0x000fe200078e02ff */
[-C--:B------:R-:W-:Y:S01]  /*02e0*/  LEA.HI.X.SX32 R25, R93, R123.reuse, 0x1, P0 ;  /* 0x0000007b5d197211 */ /* 0x080fe200000f0eff */
[----:B------:R-:W-:Y:S01]  /*02f0*/  IMAD R55, R27, 0xd0, RZ ;  /* 0x000000d01b377824 */ /* 0x000fe200078e02ff */
[-C--:B------:R-:W-:Y:S01]  /*0300*/  IADD3 R4, P0, R11, R122.reuse, RZ ;  /* 0x0000007a0b047210 */ /* 0x080fe20007f1e0ff */
[----:B------:R-:W-:Y:S01]  /*0310*/  IMAD R64, R27, 0xe0, RZ ;  /* 0x000000e01b407824 */ /* 0x000fe200078e02ff */
[-C--:B------:R-:W-:Y:S01]  /*0320*/  LEA.HI.X.SX32 R9, R23, R123.reuse, 0x1, P2 ;  /* 0x0000007b17097211 */ /* 0x080fe200010f0eff */
[----:B------:R4:W3:Y:S01]  /*0330*/  LDG.E.U16 R61, desc[UR4][R6.64] ;  /* 0x00000004063d7981 */ /* 0x0008e2000c1e1500 */
[----:B------:R-:W3:Y:S01]  /*0340*/  LDC R197, c[0x0][0x248] ;  /* 0x00009200ffc57b82 */ /* 0x000ee20000000800 */
[-C--:B0-----:R-:W-:Y:S01]  /*0350*/  IADD3 R2, P1, R26, R122.reuse, RZ ;  /* 0x0000007a1a027210 */ /* 0x081fe20007f3e0ff */
[----:B------:R-:W-:Y:S01]  /*0360*/  IMAD R75, R27, 0x38, RZ ;  /* 0x000000381b4b7824 */ /* 0x000fe200078e02ff */
[-C--:B------:R-:W-:Y:S01]  /*0370*/  LEA.HI.X.SX32 R5, R5, R123.reuse, 0x1, P0 ;  /* 0x0000007b05057211 */ /* 0x080fe200000f0eff */
[----:B------:R0:W3:Y:S01]  /*0380*/  LDG.E.U16 R24, desc[UR4][R24.64] ;  /* 0x0000000418187981 */ /* 0x0000e2000c1e1500 */
[-C--:B------:R-:W-:Y:S01]  /*0390*/  LEA.HI.X.SX32 R3, R11, R123.reuse, 0x1, P1 ;  /* 0x0000007b0b037211 */ /* 0x080fe200008f0eff */
[----:B------:R-:W-:Y:S01]  /*03a0*/  IMAD R53, R27, 0x68, RZ ;  /* 0x000000681b357824 */ /* 0x000fe200078e02ff */
[-C--:B------:R-:W-:Y:S01]  /*03b0*/  IADD3 R10, P2, R55, R122.reuse, RZ ;  /* 0x0000007a370a7210 */ /* 0x080fe20007f5e0ff */
[----:B------:R-:W-:Y:S01]  /*03c0*/  IMAD R35, R27, 0x12, RZ ;  /* 0x000000121b237824 */ /* 0x000fe200078e02ff */
[-C--:B----4-:R-:W-:Y:S01]  /*03d0*/  IADD3 R6, P0, R13, R122.reuse, RZ ;  /* 0x0000007a0d067210 */ /* 0x090fe20007f1e0ff */
[----:B------:R4:W3:Y:S01]  /*03e0*/  LDG.E.U16 R73, desc[UR4][R8.64] ;  /* 0x0000000408497981 */ /* 0x0008e2000c1e1500 */
[C---:B------:R-:W-:Y:S01]  /*03f0*/  IMAD R39, R27.reuse, 0x22, RZ ;  /* 0x000000221b277824 */ /* 0x040fe200078e02ff */
[----:B------:R-:W3:Y:S01]  /*0400*/  LDC R198, c[0x0][0x248] ;  /* 0x00009200ffc67b82 */ /* 0x000ee20000000800 */
[----:B0-----:R-:W-:Y:S01]  /*0410*/  IMAD R25, R27, 0xf0, RZ ;  /* 0x000000f01b197824 */ /* 0x001fe200078e02ff */
[----:B------:R-:W-:Y:S01]  /*0420*/  LEA.HI.X.SX32 R7, R75, R123, 0x1, P0 ;  /* 0x0000007b4b077211 */ /* 0x000fe200000f0eff */
[----:B------:R0:W3:Y:S01]  /*0430*/  LDG.E.U16 R29, desc[UR4][R2.64] ;  /* 0x00000004021d7981 */ /* 0x0000e2000c1e1500 */
[----:B------:R-:W-:Y:S01]  /*0440*/  IMAD R15, R27, 0x9, RZ ;  /* 0x000000091b0f7824 */ /* 0x000fe200078e02ff */
[----:B----4-:R-:W-:-:S02]  /*0450*/  IADD3 R8, P1, R64, R122, RZ ;  /* 0x0000007a40087210 */ /* 0x010fc40007f3e0ff */
[----:B------:R4:W3:Y:S01]  /*0460*/  LDG.E.U16 R67, desc[UR4][R4.64] ;  /* 0x0000000404437981 */ /* 0x0008e2000c1e1500 */
[-C--:B------:R-:W-:Y:S01]  /*0470*/  LEA.HI.X.SX32 R11, R53, R123.reuse, 0x1, P2 ;  /* 0x0000007b350b7211 */ /* 0x080fe200010f0eff */
[----:B------:R-:W-:Y:S01]  /*0480*/  IMAD R71, R27, 0x78, RZ ;  /* 0x000000781b477824 */ /* 0x000fe200078e02ff */
[-C--:B------:R-:W-:Y:S01]  /*0490*/  IADD3 R12, P2, R25, R122.reuse, RZ ;  /* 0x0000007a190c7210 */ /* 0x080fe20007f5e0ff */
[----:B------:R-:W-:Y:S01]  /*04a0*/  IMAD R49, R27, 0x32, RZ ;  /* 0x000000321b317824 */ /* 0x000fe200078e02ff */
[-C--:B0-----:R-:W-:Y:S01]  /*04b0*/  IADD3 R2, P0, R35, R122.reuse, RZ ;  /* 0x0000007a23027210 */ /* 0x081fe20007f1e0ff */
[----:B------:R-:W-:Y:S01]  /*04c0*/  IMAD R57, R27, 0x42, RZ ;  /* 0x000000421b397824 */ /* 0x000fe200078e02ff */
[-C--:B------:R-:W-:Y:S01]  /*04d0*/  LEA.HI.X.SX32 R9, R13, R123.reuse, 0x1, P1 ;  /* 0x0000007b0d097211 */ /* 0x080fe200008f0eff */
[C---:B------:R-:W-:Y:S01]  /*04e0*/  IMAD R59, R27.reuse, 0x52, RZ ;  /* 0x000000521b3b7824 */ /* 0x040fe200078e02ff */
[----:B------:R0:W3:Y:S01]  /*04f0*/  LDG.E.U16 R69, desc[UR4][R6.64] ;  /* 0x0000000406457981 */ /* 0x0000e2000c1e1500 */
[----:B----4-:R-:W-:Y:S01]  /*0500*/  IMAD R5, R27, 0x11, RZ ;  /* 0x000000111b057824 */ /* 0x010fe200078e02ff */
[-C--:B------:R-:W-:Y:S01]  /*0510*/  IADD3 R4, P1, R39, R122.reuse, RZ ;  /* 0x0000007a27047210 */ /* 0x080fe20007f3e0ff */
[----:B------:R-:W4:Y:S01]  /*0520*/  LDC R210, c[0x0][0x248] ;  /* 0x00009200ffd27b82 */ /* 0x000f220000000800 */
[-C--:B------:R-:W-:Y:S01]  /*0530*/  LEA.HI.X.SX32 R3, R15, R123.reuse, 0x1, P0 ;  /* 0x0000007b0f037211 */ /* 0x080fe200000f0eff */
[----:B------:R5:W4:Y:S01]  /*0540*/  LDG.E.U16 R62, desc[UR4][R62.64] ;  /* 0x000000043e3e7981 */ /* 0x000b22000c1e1500 */
[-C--:B------:R-:W-:Y:S01]  /*0550*/  LEA.HI.X.SX32 R13, R71, R123.reuse, 0x1, P2 ;  /* 0x0000007b470d7211 */ /* 0x080fe200010f0eff */
[----:B------:R-:W-:Y:S01]  /*0560*/  IMAD R21, R27, 0x29, RZ ;  /* 0x000000291b157824 */ /* 0x000fe200078e02ff */
[----:B------:R-:W-:Y:S01]  /*0570*/  LEA.HI.X.SX32 R5, R5, R123, 0x1, P1 ;  /* 0x0000007b05057211 */ /* 0x000fe200008f0eff */
[----:B------:R1:W4:Y:S01]  /*0580*/  LDG.E.U16 R68, desc[UR4][R10.64] ;  /* 0x000000040a447981 */ /* 0x000322000c1e1500 */
[----:B0-----:R-:W-:Y:S01]  /*0590*/  IMAD R7, R27, 0x19, RZ ;  /* 0x000000191b077824 */ /* 0x001fe200078e02ff */
[----:B------:R-:W-:Y:S01]  /*05a0*/  IADD3 R6, P0, R49, R122, RZ ;  /* 0x0000007a31067210 */ /* 0x000fe20007f1e0ff */
[----:B------:R-:W0:Y:S01]  /*05b0*/  LDC R211, c[0x0][0x248] ;  /* 0x00009200ffd37b82 */ /* 0x000e220000000800 */
[----:B------:R2:W4:Y:S01]  /*05c0*/  LDG.E.U16 R74, desc[UR4][R8.64] ;  /* 0x00000004084a7981 */ /* 0x000522000c1e1500 */
[----:B-----5:R-:W-:-:S03]  /*05d0*/  IMAD R63, R27, 0x62, RZ ;  /* 0x000000621b3f7824 */ /* 0x020fc600078e02ff */
[----:B------:R5:W4:Y:S01]  /*05e0*/  LDG.E.U16 R91, desc[UR4][R2.64] ;  /* 0x00000004025b7981 */ /* 0x000b22000c1e1500 */
[----:B-1----:R-:W-:Y:S01]  /*05f0*/  IMAD R11, R27, 0x21, RZ ;  /* 0x000000211b0b7824 */ /* 0x002fe200078e02ff */
[-C--:B------:R-:W-:Y:S02]  /*0600*/  IADD3 R10, P2, R59, R122.reuse, RZ ;  /* 0x0000007a3b0a7210 */ /* 0x080fe40007f5e0ff */
[----:B------:R1:W4:Y:S01]  /*0610*/  LDG.E.U16 R15, desc[UR4][R12.64] ;  /* 0x000000040c0f7981 */ /* 0x000322000c1e1500 */
[----:B------:R-:W0:Y:S01]  /*0620*/  LDC R209, c[0x0][0x248] ;  /* 0x00009200ffd17b82 */ /* 0x000e220000000800 */
[-C--:B--2---:R-:W-:Y:S02]  /*0630*/  IADD3 R8, P1, R57, R122.reuse, RZ ;  /* 0x0000007a39087210 */ /* 0x084fe40007f3e0ff */
[-C--:B------:R-:W-:Y:S01]  /*0640*/  LEA.HI.X.SX32 R7, R7, R123.reuse, 0x1, P0 ;  /* 0x0000007b07077211 */ /* 0x080fe200000f0eff */
[----:B------:R-:W-:Y:S01]  /*0650*/  IMAD R184, R27, 0x92, RZ ;  /* 0x000000921bb87824 */ /* 0x000fe200078e02ff */
[-C--:B------:R-:W-:Y:S01]  /*0660*/  LEA.HI.X.SX32 R9, R11, R123.reuse, 0x1, P1 ;  /* 0x0000007b0b097211 */ /* 0x080fe200008f0eff */
[----:B-----5:R-:W-:Y:S01]  /*0670*/  IMAD R3, R27, 0x31, RZ ;  /* 0x000000311b037824 */ /* 0x020fe200078e02ff */
[-C--:B------:R-:W-:Y:S01]  /*0680*/  LEA.HI.X.SX32 R11, R21, R123.reuse, 0x1, P2 ;  /* 0x0000007b150b7211 */ /* 0x080fe200010f0eff */
[----:B------:R2:W5:Y:S01]  /*0690*/  LDG.E.U16 R90, desc[UR4][R4.64] ;  /* 0x00000004045a7981 */ /* 0x000562000c1e1500 */
[----:B-1----:R-:W-:Y:S01]  /*06a0*/  IADD3 R12, P0, R63, R122, RZ ;  /* 0x0000007a3f0c7210 */ /* 0x002fe20007f1e0ff */
[----:B------:R-:W-:Y:S01]  /*06b0*/  IMAD R33, R27, 0x49, RZ ;  /* 0x000000491b217824 */ /* 0x000fe200078e02ff */
[----:B------:R-:W1:Y:S01]  /*06c0*/  LDC R208, c[0x0][0x248] ;  /* 0x00009200ffd07b82 */ /* 0x000e620000000800 */
[----:B------:R2:W5:Y:S01]  /*06d0*/  LDG.E.U16 R87, desc[UR4][R10.64] ;  /* 0x000000040a577981 */ /* 0x000562000c1e1500 */
[----:B------:R-:W-:Y:S01]  /*06e0*/  LEA.HI.X.SX32 R13, R3, R123, 0x1, P0 ;  /* 0x0000007b030d7211 */ /* 0x000fe200000f0eff */
[----:B------:R-:W-:-:S02]  /*06f0*/  IMAD R3, R27, 0x72, RZ ;  /* 0x000000721b037824 */ /* 0x000fc400078e02ff */
[----:B------:R2:W5:Y:S02]  /*0700*/  LDG.E.U16 R89, desc[UR4][R6.64] ;  /* 0x0000000406597981 */ /* 0x000564000c1e1500 */
[C---:B--2---:R-:W-:Y:S01]  /*0710*/  IMAD R5, R27.reuse, 0x82, RZ ;  /* 0x000000821b057824 */ /* 0x044fe200078e02ff */
[----:B------:R-:W2:Y:S01]  /*0720*/  LDC R206, c[0x0][0x248] ;  /* 0x00009200ffce7b82 */ /* 0x000ea20000000800 */
[C---:B------:R-:W-:Y:S01]  /*0730*/  IMAD R21, R27.reuse, 0x39, RZ ;  /* 0x000000391b157824 */ /* 0x040fe200078e02ff */
[----:B------:R0:W5:Y:S01]  /*0740*/  LDG.E.U16 R88, desc[UR4][R8.64] ;  /* 0x0000000408587981 */ /* 0x000162000c1e1500 */
[-C--:B------:R-:W-:Y:S01]  /*0750*/  IADD3 R10, P2, R184, R122.reuse, RZ ;  /* 0x0000007ab80a7210 */ /* 0x080fe20007f5e0ff */
[C---:B------:R-:W-:Y:S02]  /*0760*/  IMAD R31, R27.reuse, 0x41, RZ ;  /* 0x000000411b1f7824 */ /* 0x040fe400078e02ff */
[----:B------:R-:W-:Y:S01]  /*0770*/  IMAD R186, R27, 0xa2, RZ ;  /* 0x000000a21bba7824 */ /* 0x000fe200078e02ff */
[-C--:B------:R-:W-:Y:S01]  /*0780*/  IADD3 R6, P0, R3, R122.reuse, RZ ;  /* 0x0000007a03067210 */ /* 0x080fe20007f1e0ff */
[----:B------:R-:W-:Y:S01]  /*0790*/  IMAD R192, R27, 0xd2, RZ ;  /* 0x000000d21bc07824 */ /* 0x000fe200078e02ff */
[----:B------:R-:W-:Y:S01]  /*07a0*/  LEA.HI.X.SX32 R11, R33, R123, 0x1, P2 ;  /* 0x0000007b210b7211 */ /* 0x000fe200010f0eff */
[----:B------:R0:W5:Y:S01]  /*07b0*/  LDG.E.U16 R86, desc[UR4][R12.64] ;  /* 0x000000040c567981 */ /* 0x000162000c1e1500 */
[----:B------:R-:W2:Y:S01]  /*07c0*/  LDC R207, c[0x0][0x248] ;  /* 0x00009200ffcf7b82 */ /* 0x000ea20000000800 */
[----:B0-----:R-:W-:-:S02]  /*07d0*/  IADD3 R8, P1, R5, R122, RZ ;  /* 0x0000007a05087210 */ /* 0x001fc40007f3e0ff */
[-C--:B------:R-:W-:Y:S01]  /*07e0*/  LEA.HI.X.SX32 R7, R21, R123.reuse, 0x1, P0 ;  /* 0x0000007b15077211 */ /* 0x080fe200000f0eff */
[----:B------:R0:W5:Y:S01]  /*07f0*/  LDG.E.U16 R83, desc[UR4][R10.64] ;  /* 0x000000040a537981 */ /* 0x000162000c1e1500 */
[-C--:B------:R-:W-:Y:S01]  /*0800*/  LEA.HI.X.SX32 R9, R31, R123.reuse, 0x1, P1 ;  /* 0x0000007b1f097211 */ /* 0x080fe200008f0eff */
[C---:B------:R-:W-:Y:S02]  /*0810*/  IMAD R188, R27.reuse, 0xb2, RZ ;  /* 0x000000b21bbc7824 */ /* 0x040fe400078e02ff */
[C---:B------:R-:W-:Y:S01]  /*0820*/  IMAD R190, R27.reuse, 0xc2, RZ ;  /* 0x000000c21bbe7824 */ /* 0x040fe200078e02ff */
[-C--:B------:R-:W-:Y:S01]  /*0830*/  IADD3 R12, P0, R186, R122.reuse, RZ ;  /* 0x0000007aba0c7210 */ /* 0x080fe20007f1e0ff */
[C---:B------:R-:W-:Y:S01]  /*0840*/  IMAD R13, R27.reuse, 0x51, RZ ;  /* 0x000000511b0d7824 */ /* 0x040fe200078e02ff */
[----:B------:R0:W5:Y:S01]  /*0850*/  LDG.E.U16 R85, desc[UR4][R6.64] ;  /* 0x0000000406557981 */ /* 0x000162000c1e1500 */
[----:B------:R-:W-:Y:S01]  /*0860*/  IMAD R33, R27, 0x69, RZ ;  /* 0x000000691b217824 */ /* 0x000fe200078e02ff */
[----:B------:R-:W2:Y:S01]  /*0870*/  LDC R204, c[0x0][0x248] ;  /* 0x00009200ffcc7b82 */ /* 0x000ea20000000800 */
[-C--:B0-----:R-:W-:Y:S01]  /*0880*/  IADD3 R10, P2, R192, R122.reuse, RZ ;  /* 0x0000007ac00a7210 */ /* 0x081fe20007f5e0ff */
[----:B------:R0:W5:Y:S01]  /*0890*/  LDG.E.U16 R84, desc[UR4][R8.64] ;  /* 0x0000000408547981 */ /* 0x000162000c1e1500 */
[-C--:B------:R-:W-:Y:S01]  /*08a0*/  LEA.HI.X.SX32 R13, R13, R123.reuse, 0x1, P0 ;  /* 0x0000007b0d0d7211 */ /* 0x080fe200000f0eff */
[----:B------:R-:W-:Y:S01]  /*08b0*/  IMAD R21, R27, 0x59, RZ ;  /* 0x000000591b157824 */ /* 0x000fe200078e02ff */
[-C--:B------:R-:W-:Y:S01]  /*08c0*/  LEA.HI.X.SX32 R11, R33, R123.reuse, 0x1, P2 ;  /* 0x0000007b210b7211 */ /* 0x080fe200010f0eff */
[C---:B------:R-:W-:Y:S01]  /*08d0*/  IMAD R31, R27.reuse, 0x61, RZ ;  /* 0x000000611b1f7824 */ /* 0x040fe200078e02ff */
[----:B------:R-:W5:Y:S01]  /*08e0*/  LDG.E.U16 R51, desc[UR4][R122.64] ;  /* 0x000000047a337981 */ /* 0x000f62000c1e1500 */
[-C--:B------:R-:W-:Y:S01]  /*08f0*/  IADD3 R6, P0, R188, R122.reuse, RZ ;  /* 0x0000007abc067210 */ /* 0x080fe20007f1e0ff */
[C---:B------:R-:W-:Y:S01]  /*0900*/  IMAD R194, R27.reuse, 0xe2, RZ ;  /* 0x000000e21bc27824 */ /* 0x040fe200078e02ff */
[----:B------:R-:W5:Y:S01]  /*0910*/  LDC R205, c[0x0][0x248] ;  /* 0x00009200ffcd7b82 */ /* 0x000f620000000800 */
[C---:B------:R-:W-:Y:S01]  /*0920*/  IMAD R152, R27.reuse, 0x102, RZ ;  /* 0x000001021b987824 */ /* 0x040fe200078e02ff */
[-C--:B0-----:R-:W-:Y:S01]  /*0930*/  IADD3 R8, P1, R190, R122.reuse, RZ ;  /* 0x0000007abe087210 */ /* 0x081fe20007f3e0ff */
[----:B------:R-:W-:Y:S01]  /*0940*/  IMAD R151, R27, 0x10a, RZ ;  /* 0x0000010a1b977824 */ /* 0x000fe200078e02ff */
[----:B------:R0:W5:Y:S01]  /*0950*/  LDG.E.U16 R82, desc[UR4][R12.64] ;  /* 0x000000040c527981 */ /* 0x000162000c1e1500 */
[-C--:B------:R-:W-:Y:S01]  /*0960*/  LEA.HI.X.SX32 R7, R21, R123.reuse, 0x1, P0 ;  /* 0x0000007b15077211 */ /* 0x080fe200000f0eff */
[----:B------:R-:W-:Y:S01]  /*0970*/  IMAD R196, R27, 0xf2, RZ ;  /* 0x000000f21bc47824 */ /* 0x000fe200078e02ff */
[----:B------:R-:W-:Y:S01]  /*0980*/  LEA.HI.X.SX32 R9, R31, R123, 0x1, P1 ;  /* 0x0000007b1f097211 */ /* 0x000fe200008f0eff */
[----:B------:R1:W5:Y:S01]  /*0990*/  LDG.E.U16 R79, desc[UR4][R10.64] ;  /* 0x000000040a4f7981 */ /* 0x000362000c1e1500 */
[----:B------:R-:W-:Y:S01]  /*09a0*/  IMAD R31, R27, 0x81, RZ ;  /* 0x000000811b1f7824 */ /* 0x000fe200078e02ff */
[-C--:B------:R-:W-:Y:S01]  /*09b0*/  IADD3 R30, P2, R151, R122.reuse, RZ ;  /* 0x0000007a971e7210 */ /* 0x080fe20007f5e0ff */
[C---:B------:R-:W-:Y:S01]  /*09c0*/  IMAD R33, R27.reuse, 0x85, RZ ;  /* 0x000000851b217824 */ /* 0x040fe200078e02ff */
[----:B------:R1:W5:Y:S01]  /*09d0*/  LDG.E.U16 R80, desc[UR4][R8.64] ;  /* 0x0000000408507981 */ /* 0x000362000c1e1500 */
[----:B------:R-:W5:Y:S01]  /*09e0*/  LDC R214, c[0x0][0x248] ;  /* 0x00009200ffd67b82 */ /* 0x000f620000000800 */
[C---:B0-----:R-:W-:Y:S01]  /*09f0*/  IMAD R13, R27.reuse, 0x71, RZ ;  /* 0x000000711b0d7824 */ /* 0x041fe200078e02ff */
[-C--:B------:R-:W-:Y:S01]  /*0a00*/  IADD3 R12, P0, R194, R122.reuse, RZ ;  /* 0x0000007ac20c7210 */ /* 0x080fe20007f1e0ff */
[----:B------:R-:W-:Y:S01]  /*0a10*/  IMAD R21, R27, 0x79, RZ ;  /* 0x000000791b157824 */ /* 0x000fe200078e02ff */
[----:B------:R0:W5:Y:S01]  /*0a20*/  LDG.E.U16 R81, desc[UR4][R6.64] ;  /* 0x0000000406517981 */ /* 0x000162000c1e1500 */
[----:B-1----:R-:W-:-:S02]  /*0a30*/  IADD3 R10, P1, R152, R122, RZ ;  /* 0x0000007a980a7210 */ /* 0x002fc40007f3e0ff */
[-C--:B------:R-:W-:Y:S01]  /*0a40*/  LEA.HI.X.SX32 R13, R13, R123.reuse, 0x1, P0 ;  /* 0x0000007b0d0d7211 */ /* 0x080fe200000f0eff */
[----:B------:R-:W1:Y:S01]  /*0a50*/  LDC R203, c[0x0][0x248] ;  /* 0x00009200ffcb7b82 */ /* 0x000e620000000800 */
[-C--:B------:R-:W-:Y:S01]  /*0a60*/  IADD3 R20, P0, R196, R122.reuse, RZ ;  /* 0x0000007ac4147210 */ /* 0x080fe20007f1e0ff */
[----:B------:R-:W-:Y:S01]  /*0a70*/  IMAD R9, R27, 0xa, RZ ;  /* 0x0000000a1b097824 */ /* 0x000fe200078e02ff */
[-C--:B------:R-:W-:Y:S01]  /*0a80*/  LEA.HI.X.SX32 R11, R31, R123.reuse, 0x1, P1 ;  /* 0x0000007b1f0b7211 */ /* 0x080fe200008f0eff */
[----:B------:R2:W5:Y:S01]  /*0a90*/  LDG.E.U16 R78, desc[UR4][R12.64] ;  /* 0x000000040c4e7981 */ /* 0x000562000c1e1500 */
[-C--:B------:R-:W-:Y:S01]  /*0aa0*/  LEA.HI.X.SX32 R31, R33, R123.reuse, 0x1, P2 ;  /* 0x0000007b211f7211 */ /* 0x080fe200010f0eff */
[----:B0-----:R-:W-:Y:S01]  /*0ab0*/  IMAD R7, R27, 0x5, RZ ;  /* 0x000000051b077824 */ /* 0x001fe200078e02ff */
[-C--:B------:R-:W-:Y:S01]  /*0ac0*/  LEA.HI.X.SX32 R21, R21, R123.reuse, 0x1, P0 ;  /* 0x0000007b15157211 */ /* 0x080fe200000f0eff */
[----:B------:R-:W-:Y:S01]  /*0ad0*/  IMAD R37, R27, 0x1a, RZ ;  /* 0x0000001a1b257824 */ /* 0x000fe200078e02ff */
[-C--:B------:R-:W-:Y:S01]  /*0ae0*/  IADD3 R6, P0, R9, R122.reuse, RZ ;  /* 0x0000007a09067210 */ /* 0x080fe20007f1e0ff */
[----:B------:R-:W3:Y:S01]  /*0af0*/  LDG.E.U16 R2, desc[UR4][R30.64] ;  /* 0x000000041e027981 */ /* 0x000ee2000c1e1500 */
[----:B------:R-:W0:Y:S02]  /*0b00*/  LDC R102, c[0x0][0x248] ;  /* 0x00009200ff667b82 */ /* 0x000e240000000800 */
[-C--:B------:R-:W-:Y:S01]  /*0b10*/  LEA.HI.X.SX32 R7, R7, R123.reuse, 0x1, P0 ;  /* 0x0000007b07077211 */ /* 0x080fe200000f0eff */
[----:B--2---:R-:W-:Y:S01]  /*0b20*/  IMAD R13, R27, 0x14, RZ ;  /* 0x000000141b0d7824 */ /* 0x004fe200078e02ff */
[----:B------:R2:W5:Y:S04]  /*0b30*/  LDG.E.U16 R77, desc[UR4][R20.64] ;  /* 0x00000004144d7981 */ /* 0x000568000c1e1500 */
[----:B------:R-:W4:Y:S01]  /*0b40*/  LDG.E.U16 R0, desc[UR4][R6.64] ;  /* 0x0000000406007981 */ /* 0x000f22000c1e1500 */
[----:B------:R-:W-:Y:S01]  /*0b50*/  IADD3 R18, P0, R19, R122, RZ ;  /* 0x0000007a13127210 */ /* 0x000fe20007f1e0ff */
[C---:B------:R-:W-:Y:S01]  /*0b60*/  IMAD R41, R27.reuse, 0x24, RZ ;  /* 0x000000241b297824 */ /* 0x040fe200078e02ff */
[----:B------:R-:W0:Y:S01]  /*0b70*/  LDC R212, c[0x0][0x248] ;  /* 0x00009200ffd47b82 */ /* 0x000e220000000800 */
[----:B------:R2:W5:Y:S01]  /*0b80*/  LDG.E.U16 R65, desc[UR4][R10.64] ;  /* 0x000000040a417981 */ /* 0x000562000c1e1500 */
[----:B------:R-:W-:Y:S01]  /*0b90*/  IMAD R33, R27, 0xd, RZ ;  /* 0x0000000d1b217824 */ /* 0x000fe200078e02ff */
[----:B------:R-:W-:-:S02]  /*0ba0*/  LEA.HI.X.SX32 R19, R13, R123, 0x1, P0 ;  /* 0x0000007b0d137211 */ /* 0x000fc400000f0eff */
[----:B--2---:R-:W-:-:S03]  /*0bb0*/  IADD3 R20, P2, R45, R122, RZ ;  /* 0x0000007a2d147210 */ /* 0x004fc60007f5e0ff */
[----:B------:R-:W2:Y:S01]  /*0bc0*/  LDG.E.U16 R32, desc[UR4][R18.64] ;  /* 0x0000000412207981 */ /* 0x000ea2000c1e1500 */
[----:B------:R-:W0:Y:S01]  /*0bd0*/  LDC R105, c[0x0][0x248] ;  /* 0x00009200ff697b82 */ /* 0x000e220000000800 */
[----:B------:R-:W-:Y:S02]  /*0be0*/  IADD3 R10, P0, R37, R122, RZ ;  /* 0x0000007a250a7210 */ /* 0x000fe40007f1e0ff */
[-C--:B------:R-:W-:Y:S02]  /*0bf0*/  LEA.HI.X.SX32 R21, R41, R123.reuse, 0x1, P2 ;  /* 0x0000007b29157211 */ /* 0x080fe400010f0eff */
[----:B------:R-:W-:-:S03]  /*0c00*/  LEA.HI.X.SX32 R11, R33, R123, 0x1, P0 ;  /* 0x0000007b210b7211 */ /* 0x000fc600000f0eff */
[----:B------:R-:W0:Y:S01]  /*0c10*/  LDC R107, c[0x0][0x248] ;  /* 0x00009200ff6b7b82 */ /* 0x000e220000000800 */
[----:B------:R-:W5:Y:S04]  /*0c20*/  LDG.E.U16 R28, desc[UR4][R20.64] ;  /* 0x00000004141c7981 */ /* 0x000f68000c1e1500 */
[----:B------:R-:W5:Y:S01]  /*0c30*/  LDG.E.U16 R14, desc[UR4][R10.64] ;  /* 0x000000040a0e7981 */ /* 0x000f62000c1e1500 */
[----:B------:R-:W-:Y:S02]  /*0c40*/  IADD3 R8, P1, R13, R122, RZ ;  /* 0x0000007a0d087210 */ /* 0x000fe40007f3e0ff */
[----:B------:R-:W0:Y:S02]  /*0c50*/  LDC R108, c[0x0][0x248] ;  /* 0x00009200ff6c7b82 */ /* 0x000e240000000800 */
[----:B------:R-:W-:-:S02]  /*0c60*/  LEA.HI.X.SX32 R9, R9, R123, 0x1, P1 ;  /* 0x0000007b09097211 */ /* 0x000fc400008f0eff */
[-C--:B------:R-:W-:Y:S01]  /*0c70*/  IADD3 R12, P1, R41, R122.reuse, RZ ;  /* 0x0000007a290c7210 */ /* 0x080fe20007f3e0ff */
[----:B------:R-:W-:Y:S01]  /*0c80*/  IMAD R97, R27, 0x88, RZ ;  /* 0x000000881b617824 */ /* 0x000fe200078e02ff */
[----:B------:R-:W-:Y:S01]  /*0c90*/  IADD3 R30, P0, R53, R122, RZ ;  /* 0x0000007a351e7210 */ /* 0x000fe20007f1e0ff */
[----:B------:R-:W-:Y:S01]  /*0ca0*/  IMAD R43, R27, 0x34, RZ ;  /* 0x000000341b2b7824 */ /* 0x000fe200078e02ff */
[-C--:B------:R-:W-:Y:S01]  /*0cb0*/  LEA.HI.X.SX32 R13, R35, R123.reuse, 0x1, P1 ;  /* 0x0000007b230d7211 */ /* 0x080fe200008f0eff */
[----:B------:R-:W-:Y:S01]  /*0cc0*/  IMAD R35, R27, 0x44, RZ ;  /* 0x000000441b237824 */ /* 0x000fe200078e02ff */
[----:B------:R-:W-:Y:S01]  /*0cd0*/  STL [R1+0xa8c], R66 ;  /* 0x000a8c4201007387 */ /* 0x000fe20000100800 */
[----:B------:R-:W0:Y:S03]  /*0ce0*/  LDC R100, c[0x0][0x248] ;  /* 0x00009200ff647b82 */ /* 0x000e260000000800 */
[----:B------:R1:W5:Y:S01]  /*0cf0*/  LDG.E.U16 R45, desc[UR4][R12.64] ;  /* 0x000000040c2d7981 */ /* 0x000362000c1e1500 */
[----:B------:R-:W-:Y:S01]  /*0d00*/  LEA.HI.X.SX32 R31, R43, R123, 0x1, P0 ;  /* 0x0000007b2b1f7211 */ /* 0x000fe200000f0eff */
[----:B------:R-:W-:-:S02]  /*0d10*/  IMAD R33, R27, 0x2a, RZ ;  /* 0x0000002a1b217824 */ /* 0x000fc400078e02ff */
[----:B------:R-:W-:Y:S01]  /*0d20*/  IMAD R7, R27, 0x15, RZ ;  /* 0x000000151b077824 */ /* 0x000fe200078e02ff */
[----:B------:R1:W5:Y:S01]  /*0d30*/  LDG.E.U16 R46, desc[UR4][R8.64] ;  /* 0x00000004082e7981 */ /* 0x000362000c1e1500 */
[----:B------:R-:W0:Y:S01]  /*0d40*/  LDC R111, c[0x0][0x248] ;  /* 0x00009200ff6f7b82 */ /* 0x000e220000000800 */
[----:B-1----:R-:W-:Y:S02]  /*0d50*/  IADD3 R12, P2, R97, R122, RZ ;  /* 0x0000007a610c7210 */ /* 0x002fe40007f5e0ff */
[----:B------:R1:W5:Y:S02]  /*0d60*/  LDG.E.U16 R30, desc[UR4][R30.64] ;  /* 0x000000041e1e7981 */ /* 0x000364000c1e1500 */
[----:B------:R-:W-:-:S03]  /*0d70*/  LEA.HI.X.SX32 R13, R35, R123, 0x1, P2 ;  /* 0x0000007b230d7211 */ /* 0x000fc600010f0eff */
[----:B------:R-:W0:Y:S01]  /*0d80*/  LDC R106, c[0x0][0x248] ;  /* 0x00009200ff6a7b82 */ /* 0x000e220000000800 */
[----:B------:R-:W-:-:S04]  /*0d90*/  IADD3 R6, P0, R33, R122, RZ ;  /* 0x0000007a21067210 */ /* 0x000fc80007f1e0ff */
[-C--:B------:R-:W-:Y:S02]  /*0da0*/  LEA.HI.X.SX32 R7, R7, R123.reuse, 0x1, P0 ;  /* 0x0000007b07077211 */ /* 0x080fe400000f0eff */
[-C--:B------:R-:W-:Y:S01]  /*0db0*/  IADD3 R8, P1, R43, R122.reuse, RZ ;  /* 0x0000007a2b087210 */ /* 0x080fe20007f3e0ff */
[----:B------:R-:W0:Y:S03]  /*0dc0*/  LDC R104, c[0x0][0x248] ;  /* 0x00009200ff687b82 */ /* 0x000e260000000800 */
[-C--:B------:R-:W-:Y:S01]  /*0dd0*/  LEA.HI.X.SX32 R9, R37, R123.reuse, 0x1, P1 ;  /* 0x0000007b25097211 */ /* 0x080fe200008f0eff */
[----:B------:R-:W-:Y:S01]  /*0de0*/  IMAD R37, R27, 0x54, RZ ;  /* 0x000000541b257824 */ /* 0x000fe200078e02ff */
[-C--:B------:R-:W-:Y:S01]  /*0df0*/  IADD3 R18, P1, R35, R122.reuse, RZ ;  /* 0x0000007a23127210 */ /* 0x080fe20007f3e0ff */
[----:B------:R-:W-:Y:S02]  /*0e00*/  IMAD R4, R27, 0xa8, RZ ;  /* 0x000000a81b047824 */ /* 0x000fe400078e02ff */
[----:B------:R1:W5:Y:S01]  /*0e10*/  LDG.E.U16 R44, desc[UR4][R8.64] ;  /* 0x00000004082c7981 */ /* 0x000362000c1e1500 */
[-C--:B------:R-:W-:Y:S01]  /*0e20*/  LEA.HI.X.SX32 R19, R39, R123.reuse, 0x1, P1 ;  /* 0x0000007b27137211 */ /* 0x080fe200008f0eff */
[C---:B------:R-:W-:Y:S01]  /*0e30*/  IMAD R53, R27.reuse, 0xc8, RZ ;  /* 0x000000c81b357824 */ /* 0x040fe200078e02ff */
[-C--:B------:R-:W-:Y:S01]  /*0e40*/  IADD3 R20, P0, R4, R122.reuse, RZ ;  /* 0x0000007a04147210 */ /* 0x080fe20007f1e0ff */
[C---:B------:R-:W-:Y:S01]  /*0e50*/  IMAD R35, R27.reuse, 0x64, RZ ;  /* 0x000000641b237824 */ /* 0x040fe200078e02ff */
[----:B------:R-:W0:Y:S01]  /*0e60*/  LDC R109, c[0x0][0x248] ;  /* 0x00009200ff6d7b82 */ /* 0x000e220000000800 */
[----:B-1----:R-:W-:Y:S01]  /*0e70*/  IMAD R31, R27, 0x1d, RZ ;  /* 0x0000001d1b1f7824 */ /* 0x002fe200078e02ff */
[----:B------:R-:W-:Y:S01]  /*0e80*/  IADD3 R8, P1, R37, R122, RZ ;  /* 0x0000007a25087210 */ /* 0x000fe20007f3e0ff */
[----:B------:R-:W-:Y:S01]  /*0e90*/  IMAD R60, R27, 0xe8, RZ ;  /* 0x000000e81b3c7824 */ /* 0x000fe200078e02ff */
[----:B------:R1:W5:Y:S04]  /*0ea0*/  LDG.E.U16 R43, desc[UR4][R18.64] ;  /* 0x00000004122b7981 */ /* 0x000368000c1e1500 */
[----:B------:R-:W0:Y:S01]  /*0eb0*/  LDC R110, c[0x0][0x248] ;  /* 0x00009200ff6e7b82 */ /* 0x000e220000000800 */
[-C--:B------:R-:W-:Y:S01]  /*0ec0*/  LEA.HI.X.SX32 R9, R33, R123.reuse, 0x1, P1 ;  /* 0x0000007b21097211 */ /* 0x080fe200008f0eff */
[----:B------:R-:W-:Y:S01]  /*0ed0*/  IMAD R33, R27, 0x3a, RZ ;  /* 0x0000003a1b217824 */ /* 0x000fe200078e02ff */
[----:B------:R-:W-:-:S05]  /*0ee0*/  LEA.HI.X.SX32 R21, R37, R123, 0x1, P0 ;  /* 0x0000007b25157211 */ /* 0x000fca00000f0eff */
[----:B------:R-:W0:Y:S08]  /*0ef0*/  LDC R112, c[0x0][0x248] ;  /* 0x00009200ff707b82 */ /* 0x000e300000000800 */
        /* <DEDUP_REMOVED lines=23> */
[----:B------:R-:W0:Y:S01]  /*1070*/  LDC R170, c[0x0][0x248] ;  /* 0x00009200ffaa7b82 */ /* 0x000e220000000800 */
[----:B---3--:R3:W-:Y:S01]  /*1080*/  STL [R1+0x34], R2 ;  /* 0x0000340201007387 */ /* 0x0087e20000100800 */
[----:B------:R-:W-:Y:S01]  /*1090*/  IADD3 R10, P1, R35, R122, RZ ;  /* 0x0000007a230a7210 */ /* 0x000fe20007f3e0ff */
[----:B-1----:R-:W-:-:S05]  /*10a0*/  IMAD R19, R27, 0x74, RZ ;  /* 0x000000741b137824 */ /* 0x002fca00078e02ff */
[----:B------:R-:W1:Y:S01]  /*10b0*/  LDC R165, c[0x0][0x248] ;  /* 0x00009200ffa57b82 */ /* 0x000e620000000800 */
[----:B------:R-:W5:Y:S04]  /*10c0*/  LDG.E.U16 R42, desc[UR4][R8.64] ;  /* 0x00000004082a7981 */ /* 0x000f68000c1e1500 */
[----:B---3--:R3:W5:Y:S03]  /*10d0*/  LDG.E.U16 R2, desc[UR4][R12.64] ;  /* 0x000000040c027981 */ /* 0x008766000c1e1500 */
[----:B------:R-:W1:Y:S01]  /*10e0*/  LDC R177, c[0x0][0x248] ;  /* 0x00009200ffb17b82 */ /* 0x000e620000000800 */
[----:B----4-:R4:W-:Y:S07]  /*10f0*/  STL [R1+0x108], R0 ;  /* 0x0001080001007387 */ /* 0x0109ee0000100800 */
[----:B------:R-:W1:Y:S01]  /*1100*/  LDC R182, c[0x0][0x248] ;  /* 0x00009200ffb67b82 */ /* 0x000e620000000800 */
[----:B----4-:R4:W5:Y:S01]  /*1110*/  LDG.E.U16 R0, desc[UR4][R6.64] ;  /* 0x0000000406007981 */ /* 0x010962000c1e1500 */
[----:B---3--:R-:W-:-:S06]  /*1120*/  IADD3 R12, P2, R53, R122, RZ ;  /* 0x0000007a350c7210 */ /* 0x008fcc0007f5e0ff */
[----:B------:R-:W3:Y:S01]  /*1130*/  LDC R173, c[0x0][0x248] ;  /* 0x00009200ffad7b82 */ /* 0x000ee20000000800 */
[-C--:B------:R-:W-:Y:S02]  /*1140*/  LEA.HI.X.SX32 R13, R35, R123.reuse, 0x1, P2 ;  /* 0x0000007b230d7211 */ /* 0x080fe400010f0eff */
[-C--:B----4-:R-:W-:Y:S01]  /*1150*/  IADD3 R6, P0, R33, R122.reuse, RZ ;  /* 0x0000007a21067210 */ /* 0x090fe20007f1e0ff */
[----:B--2---:R2:W-:Y:S04]  /*1160*/  STL [R1+0xec], R32 ;  /* 0x0000ec2001007387 */ /* 0x0045e80000100800 */
[----:B------:R-:W4:Y:S01]  /*1170*/  LDC R178, c[0x0][0x248] ;  /* 0x00009200ffb27b82 */ /* 0x000f220000000800 */
[-C--:B------:R-:W-:Y:S01]  /*1180*/  LEA.HI.X.SX32 R7, R31, R123.reuse, 0x1, P0 ;  /* 0x0000007b1f077211 */ /* 0x080fe200000f0eff */
[----:B-----5:R5:W-:Y:S04]  /*1190*/  STL [R1+0xcc], R28 ;  /* 0x0000cc1c01007387 */ /* 0x020be80000100800 */
[----:B------:R0:W-:Y:S02]  /*11a0*/  STL [R1+0xf8], R14 ;  /* 0x0000f80e01007387 */ /* 0x0001e40000100800 */
[----:B------:R-:W4:Y:S02]  /*11b0*/  LDC R144, c[0x0][0x248] ;  /* 0x00009200ff907b82 */ /* 0x000f240000000800 */
[----:B--2---:R-:W2:Y:S04]  /*11c0*/  LDG.E.U16 R32, desc[UR4][R20.64] ;  /* 0x0000000414207981 */ /* 0x004ea8000c1e1500 */
[----:B-----5:R-:W5:Y:S02]  /*11d0*/  LDG.E.U16 R28, desc[UR4][R12.64] ;  /* 0x000000040c1c7981 */ /* 0x020f64000c1e1500 */
[----:B------:R-:W4:Y:S02]  /*11e0*/  LDC R180, c[0x0][0x248] ;  /* 0x00009200ffb47b82 */ /* 0x000f240000000800 */
[----:B0-----:R0:W3:Y:S01]  /*11f0*/  LDG.E.U16 R14, desc[UR4][R6.64] ;  /* 0x00000004060e7981 */ /* 0x0010e2000c1e1500 */
[-C--:B------:R-:W-:Y:S01]  /*1200*/  IADD3 R18, P0, R60, R122.reuse, RZ ;  /* 0x0000007a3c127210 */ /* 0x080fe20007f1e0ff */
[----:B------:R-:W-:Y:S01]  /*1210*/  IMAD R99, R27, 0x108, RZ ;  /* 0x000001081b637824 */ /* 0x000fe200078e02ff */
[-C--:B------:R-:W-:Y:S01]  /*1220*/  LEA.HI.X.SX32 R11, R49, R123.reuse, 0x1, P1 ;  /* 0x0000007b310b7211 */ /* 0x080fe200008f0eff */
[----:B------:R-:W-:Y:S01]  /*1230*/  IMAD R35, R27, 0x4a, RZ ;  /* 0x0000004a1b237824 */ /* 0x000fe200078e02ff */
[-C--:B------:R-:W-:Y:S01]  /*1240*/  IADD3 R8, P1, R19, R122.reuse, RZ ;  /* 0x0000007a13087210 */ /* 0x080fe20007f3e0ff */
[----:B------:R-:W-:Y:S01]  /*1250*/  IMAD R31, R27, 0x84, RZ ;  /* 0x000000841b1f7824 */ /* 0x000fe200078e02ff */
[-C--:B------:R-:W-:Y:S01]  /*1260*/  LEA.HI.X.SX32 R19, R19, R123.reuse, 0x1, P0 ;  /* 0x0000007b13137211 */ /* 0x080fe200000f0eff */
[----:B------:R1:W-:Y:S01]  /*1270*/  STL [R1+0xac], R30 ;  /* 0x0000ac1e01007387 */ /* 0x0003e20000100800 */
[-C--:B------:R-:W-:Y:S01]  /*1280*/  LEA.HI.X.SX32 R9, R33, R123.reuse, 0x1, P1 ;  /* 0x0000007b21097211 */ /* 0x080fe200008f0eff */
[----:B------:R-:W-:Y:S01]  /*1290*/  IMAD R33, R27, 0x25, RZ ;  /* 0x000000251b217824 */ /* 0x000fe200078e02ff */
[-C--:B0-----:R-:W-:Y:S01]  /*12a0*/  IADD3 R6, P0, R35, R122.reuse, RZ ;  /* 0x0000007a23067210 */ /* 0x081fe20007f1e0ff */
[----:B------:R0:W4:Y:S01]  /*12b0*/  LDG.E.U16 R41, desc[UR4][R10.64] ;  /* 0x000000040a297981 */ /* 0x000122000c1e1500 */
[----:B------:R-:W-:Y:S01]  /*12c0*/  IMAD R21, R27, 0x94, RZ ;  /* 0x000000941b157824 */ /* 0x000fe200078e02ff */
[----:B------:R-:W3:Y:S01]  /*12d0*/  LDC R49, c[0x0][0x248] ;  /* 0x00009200ff317b82 */ /* 0x000ee20000000800 */
[----:B-1----:R-:W-:Y:S01]  /*12e0*/  IADD3 R30, P2, R99, R122, RZ ;  /* 0x0000007a631e7210 */ /* 0x002fe20007f5e0ff */
[----:B------:R1:W4:Y:S01]  /*12f0*/  LDG.E.U16 R40, desc[UR4][R8.64] ;  /* 0x0000000408287981 */ /* 0x000322000c1e1500 */
[----:B------:R-:W-:-:S02]  /*1300*/  LEA.HI.X.SX32 R7, R33, R123, 0x1, P0 ;  /* 0x0000007b21077211 */ /* 0x000fc400000f0eff */
[-C--:B0-----:R-:W-:Y:S01]  /*1310*/  IADD3 R10, P1, R31, R122.reuse, RZ ;  /* 0x0000007a1f0a7210 */ /* 0x081fe20007f3e0ff */
[----:B------:R-:W-:Y:S01]  /*1320*/  IMAD R217, R27, 0xa4, RZ ;  /* 0x000000a41bd97824 */ /* 0x000fe200078e02ff */
[-C--:B------:R-:W-:Y:S01]  /*1330*/  LEA.HI.X.SX32 R31, R31, R123.reuse, 0x1, P2 ;  /* 0x0000007b1f1f7211 */ /* 0x080fe200010f0eff */
[C---:B------:R-:W-:Y:S01]  /*1340*/  IMAD R221, R27.reuse, 0xb4, RZ ;  /* 0x000000b41bdd7824 */ /* 0x040fe200078e02ff */
[----:B------:R-:W0:Y:S03]  /*1350*/  LDC R33, c[0x0][0x248] ;  /* 0x00009200ff217b82 */ /* 0x000e260000000800 */
[----:B------:R-:W4:Y:S01]  /*1360*/  LDG.E.U16 R20, desc[UR4][R30.64] ;  /* 0x000000041e147981 */ /* 0x000f22000c1e1500 */
[----:B-1----:R-:W-:Y:S01]  /*1370*/  IMAD R9, R27, 0x2d, RZ ;  /* 0x0000002d1b097824 */ /* 0x002fe200078e02ff */
[-C--:B------:R-:W-:Y:S02]  /*1380*/  LEA.HI.X.SX32 R11, R57, R123.reuse, 0x1, P1 ;  /* 0x0000007b390b7211 */ /* 0x080fe400008f0eff */
[----:B------:R-:W-:Y:S01]  /*1390*/  IADD3 R12, P1, R21, R122, RZ ;  /* 0x0000007a150c7210 */ /* 0x000fe20007f3e0ff */
[----:B------:R-:W-:Y:S01]  /*13a0*/  IMAD R95, R27, 0x6a, RZ ;  /* 0x0000006a1b5f7824 */ /* 0x000fe200078e02ff */
[----:B------:R-:W1:Y:S01]  /*13b0*/  LDC R57, c[0x0][0x248] ;  /* 0x00009200ff397b82 */ /* 0x000e620000000800 */
[----:B------:R0:W4:Y:S01]  /*13c0*/  LDG.E.U16 R39, desc[UR4][R10.64] ;  /* 0x000000040a277981 */ /* 0x000122000c1e1500 */
[----:B------:R-:W-:-:S05]  /*13d0*/  LEA.HI.X.SX32 R13, R35, R123, 0x1, P1 ;  /* 0x0000007b230d7211 */ /* 0x000fca00008f0eff */
[----:B------:R-:W4:Y:S01]  /*13e0*/  LDG.E.U16 R38, desc[UR4][R12.64] ;  /* 0x000000040c267981 */ /* 0x000f22000c1e1500 */
[----:B------:R-:W4:Y:S01]  /*13f0*/  LDC R145, c[0x0][0x248] ;  /* 0x00009200ff917b82 */ /* 0x000f220000000800 */
[----:B0-----:R-:W-:-:S04]  /*1400*/  IADD3 R10, P1, R217, R122, RZ ;  /* 0x0000007ad90a7210 */ /* 0x001fc80007f3e0ff */
[----:B------:R-:W-:Y:S01]  /*1410*/  LEA.HI.X.SX32 R11, R59, R123, 0x1, P1 ;  /* 0x0000007b3b0b7211 */ /* 0x000fe200008f0eff */
[C---:B------:R-:W-:Y:S02]  /*1420*/  IMAD R224, R27.reuse, 0xc4, RZ ;  /* 0x000000c41be07824 */ /* 0x040fe400078e02ff */
[----:B------:R-:W0:Y:S02]  /*1430*/  LDC R59, c[0x0][0x248] ;  /* 0x00009200ff3b7b82 */ /* 0x000e240000000800 */
[----:B------:R1:W4:Y:S06]  /*1440*/  LDG.E.U16 R37, desc[UR4][R10.64] ;  /* 0x000000040a257981 */ /* 0x00032c000c1e1500 */
[----:B------:R-:W4:Y:S01]  /*1450*/  LDC R163, c[0x0][0x248] ;  /* 0x00009200ffa37b82 */ /* 0x000f220000000800 */
[----:B-1----:R-:W-:-:S07]  /*1460*/  IMAD R11, R27, 0x35, RZ ;  /* 0x000000351b0b7824 */ /* 0x002fce00078e02ff */
[----:B------:R-:W1:Y:S08]  /*1470*/  LDC R167, c[0x0][0x248] ;  /* 0x00009200ffa77b82 */ /* 0x000e700000000800 */
        /* <DEDUP_REMOVED lines=22> */
[----:B------:R-:W1:Y:S01]  /*15e0*/  LDC R234, c[0x0][0x248] ;  /* 0x00009200ffea7b82 */ /* 0x000e620000000800 */
[----:B------:R0:W-:Y:S01]  /*15f0*/  STL [R1+0x90], R2 ;  /* 0x0000900201007387 */ /* 0x0001e20000100800 */
[----:B------:R-:W-:-:S06]  /*1600*/  SHF.L.U32 R31, R27, 0x3, RZ ;  /* 0x000000031b1f7819 */ /* 0x000fcc00000006ff */
[----:B------:R-:W1:Y:S01]  /*1610*/  LDC R30, c[0x0][0x248] ;  /* 0x00009200ff1e7b82 */ /* 0x000e620000000800 */
[----:B0-----:R0:W4:Y:S07]  /*1620*/  LDG.E.U16 R2, desc[UR4][R18.64] ;  /* 0x0000000412027981 */ /* 0x00112e000c1e1500 */
[----:B------:R-:W4:Y:S01]  /*1630*/  LDC R215, c[0x0][0x248] ;  /* 0x00009200ffd77b82 */ /* 0x000f220000000800 */
[----:B------:R0:W-:Y:S07]  /*1640*/  STL [R1+0xe8], R0 ;  /* 0x0000e80001007387 */ /* 0x0001ee0000100800 */
[----:B------:R-:W4:Y:S01]  /*1650*/  LDC R230, c[0x0][0x248] ;  /* 0x00009200ffe67b82 */ /* 0x000f220000000800 */
[----:B0-----:R0:W4:Y:S01]  /*1660*/  LDG.E.U16 R0, desc[UR4][R6.64] ;  /* 0x0000000406007981 */ /* 0x001122000c1e1500 */
[----:B------:R-:W-:-:S06]  /*1670*/  IMAD R19, R27, 0x5a, RZ ;  /* 0x0000005a1b137824 */ /* 0x000fcc00078e02ff */
[----:B------:R-:W4:Y:S01]  /*1680*/  LDC R232, c[0x0][0x248] ;  /* 0x00009200ffe87b82 */ /* 0x000f220000000800 */
[----:B------:R-:W-:-:S04]  /*1690*/  IADD3 R8, P0, R19, R122, RZ ;  /* 0x0000007a13087210 */ /* 0x000fc80007f1e0ff */
[-C--:B------:R-:W-:Y:S01]  /*16a0*/  LEA.HI.X.SX32 R9, R9, R123.reuse, 0x1, P0 ;  /* 0x0000007b09097211 */ /* 0x080fe200000f0eff */
[----:B--2---:R-:W-:Y:S02]  /*16b0*/  STL [R1+0x78], R32 ;  /* 0x0000782001007387 */ /* 0x004fe40000100800 */
[----:B------:R-:W2:Y:S02]  /*16c0*/  LDC R233, c[0x0][0x248] ;  /* 0x00009200ffe97b82 */ /* 0x000ea40000000800 */
[----:B-----5:R-:W-:Y:S04]  /*16d0*/  STL [R1+0x60], R28 ;  /* 0x0000601c01007387 */ /* 0x020fe80000100800 */
[----:B---3--:R3:W-:Y:S01]  /*16e0*/  STL [R1+0xd8], R14 ;  /* 0x0000d80e01007387 */ /* 0x0087e20000100800 */
[----:B0-----:R-:W-:Y:S01]  /*16f0*/  IADD3 R6, P2, R221, R122, RZ ;  /* 0x0000007add067210 */ /* 0x001fe20007f5e0ff */
[----:B------:R-:W0:Y:S02]  /*1700*/  LDC R229, c[0x0][0x248] ;  /* 0x00009200ffe57b82 */ /* 0x000e240000000800 */
[----:B---3--:R3:W5:Y:S01]  /*1710*/  LDG.E.U16 R14, desc[UR4][R8.64] ;  /* 0x00000004080e7981 */ /* 0x008762000c1e1500 */
[----:B------:R-:W-:-:S05]  /*1720*/  LEA.HI.X.SX32 R7, R19, R123, 0x1, P2 ;  /* 0x0000007b13077211 */ /* 0x000fca00010f0eff */
[----:B------:R-:W1:Y:S01]  /*1730*/  LDC R28, c[0x0][0x248] ;  /* 0x00009200ff1c7b82 */ /* 0x000e620000000800 */
[-C--:B------:R-:W-:Y:S02]  /*1740*/  IADD3 R12, P2, R95, R122.reuse, RZ ;  /* 0x0000007a5f0c7210 */ /* 0x080fe40007f5e0ff */
[----:B------:R-:W-:Y:S01]  /*1750*/  IADD3 R18, P1, R224, R122, RZ ;  /* 0x0000007ae0127210 */ /* 0x000fe20007f3e0ff */
[----:B------:R3:W2:Y:S01]  /*1760*/  LDG.E.U16 R36, desc[UR4][R6.64] ;  /* 0x0000000406247981 */ /* 0x0006a2000c1e1500 */
[----:B------:R-:W-:-:S03]  /*1770*/  LEA.HI.X.SX32 R13, R11, R123, 0x1, P2 ;  /* 0x0000007b0b0d7211 */ /* 0x000fc600010f0eff */
[----:B------:R-:W0:Y:S02]  /*1780*/  LDC R228, c[0x0][0x248] ;  /* 0x00009200ffe47b82 */ /* 0x000e240000000800 */
[----:B------:R-:W2:Y:S01]  /*1790*/  LDG.E.U16 R32, desc[UR4][R12.64] ;  /* 0x000000040c207981 */ /* 0x000ea2000c1e1500 */
[-C--:B------:R-:W-:Y:S02]  /*17a0*/  LEA.HI.X.SX32 R19, R63, R123.reuse, 0x1, P1 ;  /* 0x0000007b3f137211 */ /* 0x080fe400008f0eff */
[----:B---3--:R-:W-:Y:S02]  /*17b0*/  SHF.L.U32 R9, R27, 0x4, RZ ;  /* 0x000000041b097819 */ /* 0x008fe400000006ff */
[-C--:B------:R-:W-:Y:S01]  /*17c0*/  LEA R6, P0, R33, R122.reuse, 0x4 ;  /* 0x0000007a21067211 */ /* 0x080fe200078020ff */
[----:B------:R3:W2:Y:S01]  /*17d0*/  LDG.E.U16 R35, desc[UR4][R18.64] ;  /* 0x0000000412237981 */ /* 0x0006a2000c1e1500 */
[----:B------:R-:W-:Y:S01]  /*17e0*/  LEA R8, P1, R49, R122, 0x5 ;  /* 0x0000007a31087211 */ /* 0x000fe200078228ff */
[----:B------:R-:W0:Y:S01]  /*17f0*/  LDC R235, c[0x0][0x248] ;  /* 0x00009200ffeb7b82 */ /* 0x000e220000000800 */
[----:B------:R-:W-:-:S02]  /*1800*/  LEA.HI.X.SX32 R7, R31, R123, 0x1, P0 ;  /* 0x0000007b1f077211 */ /* 0x000fc400000f0eff */
[-C--:B------:R-:W-:Y:S02]  /*1810*/  LEA.HI.X.SX32 R9, R9, R123.reuse, 0x1, P1 ;  /* 0x0000007b09097211 */ /* 0x080fe400008f0eff */
[----:B------:R-:W-:Y:S01]  /*1820*/  SHF.L.U32 R11, R27, 0x5, RZ ;  /* 0x000000051b0b7819 */ /* 0x000fe200000006ff */
[----:B------:R3:W2:Y:S01]  /*1830*/  LDG.E.U16 R49, desc[UR4][R6.64] ;  /* 0x0000000406317981 */ /* 0x0006a2000c1e1500 */
[----:B------:R-:W-:Y:S01]  /*1840*/  LEA R10, P2, R57, R122, 0x6 ;  /* 0x0000007a390a7211 */ /* 0x000fe200078430ff */
[----:B------:R-:W0:Y:S01]  /*1850*/  LDC R231, c[0x0][0x248] ;  /* 0x00009200ffe77b82 */ /* 0x000e220000000800 */
[----:B---3--:R-:W-:Y:S01]  /*1860*/  SHF.L.U32 R19, R27, 0x6, RZ ;  /* 0x000000061b137819 */ /* 0x008fe200000006ff */
[----:B------:R3:W2:Y:S01]  /*1870*/  LDG.E.U16 R57, desc[UR4][R8.64] ;  /* 0x0000000408397981 */ /* 0x0006a2000c1e1500 */
[----:B------:R-:W-:Y:S02]  /*1880*/  LEA.HI.X.SX32 R11, R11, R123, 0x1, P2 ;  /* 0x0000007b0b0b7211 */ /* 0x000fe400010f0eff */
[----:B------:R-:W-:-:S02]  /*1890*/  SHF.L.U32 R13, R27, 0x7, RZ ;  /* 0x000000071b0d7819 */ /* 0x000fc400000006ff */
[-C--:B------:R-:W-:Y:S01]  /*18a0*/  LEA R6, P0, R59, R122.reuse, 0x7 ;  /* 0x0000007a3b067211 */ /* 0x080fe200078038ff */
[----:B------:R-:W2:Y:S01]  /*18b0*/  LDG.E.U16 R63, desc[UR4][R10.64] ;  /* 0x000000040a3f7981 */ /* 0x000ea2000c1e1500 */
[----:B------:R-:W-:Y:S01]  /*18c0*/  SHF.L.U32 R31, R27, 0x8, RZ ;  /* 0x000000081b1f7819 */ /* 0x000fe200000006ff */
[----:B------:R-:W0:Y:S01]  /*18d0*/  LDC R237, c[0x0][0x248] ;  /* 0x00009200ffed7b82 */ /* 0x000e220000000800 */
[-C--:B---3--:R-:W-:Y:S02]  /*18e0*/  LEA R8, P1, R101, R122.reuse, 0x8 ;  /* 0x0000007a65087211 */ /* 0x088fe400078240ff */
[----:B------:R-:W-:Y:S02]  /*18f0*/  LEA R12, P2, R103, R122, 0x9 ;  /* 0x0000007a670c7211 */ /* 0x000fe400078448ff */
[----:B------:R-:W-:Y:S01]  /*1900*/  LEA.HI.X.SX32 R7, R19, R123, 0x1, P0 ;  /* 0x0000007b13077211 */ /* 0x000fe200000f0eff */
[----:B-1----:R-:W-:-:S04]  /*1910*/  IMAD R33, R28, 0x230, RZ ;  /* 0x000002301c217824 */ /* 0x002fc800078e02ff */
[----:B------:R1:W3:Y:S01]  /*1920*/  LDG.E.U16 R54, desc[UR4][R6.64] ;  /* 0x0000000406367981 */ /* 0x0002e2000c1e1500 */
[----:B------:R-:W-:Y:S02]  /*1930*/  IMAD R50, R50, 0x118, RZ ;  /* 0x0000011832327824 */ /* 0x000fe400078e02ff */
[----:B------:R-:W-:Y:S02]  /*1940*/  IMAD R48, R48, 0x120, RZ ;  /* 0x0000012030307824 */ /* 0x000fe400078e02ff */
[C---:B------:R-:W-:Y:S02]  /*1950*/  IMAD R225, R27.reuse, 0xd4, RZ ;  /* 0x000000d41be17824 */ /* 0x040fe400078e02ff */
[----:B-1----:R-:W-:Y:S02]  /*1960*/  IMAD R7, R30, 0x240, RZ ;  /* 0x000002401e077824 */ /* 0x002fe400078e02ff */
[C---:B------:R-:W-:Y:S02]  /*1970*/  IMAD R226, R27.reuse, 0xe4, RZ ;  /* 0x000000e41be27824 */ /* 0x040fe400078e02ff */
[----:B------:R-:W-:-:S02]  /*1980*/  IMAD R227, R27, 0xf4, RZ ;  /* 0x000000f41be37824 */ /* 0x000fc400078e02ff */
[C---:B------:R-:W-:Y:S02]  /*1990*/  IMAD R185, R27.reuse, 0x8a, RZ ;  /* 0x0000008a1bb97824 */ /* 0x040fe400078e02ff */
[C---:B------:R-:W-:Y:S02]  /*19a0*/  IMAD R183, R27.reuse, 0x9a, RZ ;  /* 0x0000009a1bb77824 */ /* 0x040fe400078e02ff */
[----:B------:R-:W-:Y:S01]  /*19b0*/  IMAD R187, R27, 0xaa, RZ ;  /* 0x000000aa1bbb7824 */ /* 0x000fe200078e02ff */
[----:B----4-:R1:W-:Y:S04]  /*19c0*/  STL [R1+0x48], R2 ;  /* 0x0000480201007387 */ /* 0x0103e80000100800 */
[----:B------:R4:W-:Y:S01]  /*19d0*/  STL [R1+0x38], R20 ;  /* 0x0000381401007387 */ /* 0x0009e20000100800 */
[----:B-1----:R-:W1:Y:S03]  /*19e0*/  LDC R2, c[0x0][0x248] ;  /* 0x00009200ff027b82 */ /* 0x002e660000000800 */
[----:B------:R0:W-:Y:S05]  /*19f0*/  STL [R1+0xc8], R0 ;  /* 0x0000c80001007387 */ /* 0x0001ea0000100800 */
[----:B----4-:R-:W4:Y:S08]  /*1a00*/  LDC R20, c[0x0][0x248] ;  /* 0x00009200ff147b82 */ /* 0x010f300000000800 */
[----:B0-----:R-:W0:Y:S01]  /*1a10*/  LDC R0, c[0x0][0x248] ;  /* 0x00009200ff007b82 */ /* 0x001e220000000800 */
[----:B-1----:R-:W-:-:S05]  /*1a20*/  IMAD R9, R2, 0x210, RZ ;  /* 0x0000021002097824 */ /* 0x002fca00078e02ff */
[----:B------:R-:W-:Y:S02]  /*1a30*/  IADD3 R18, P0, R9, R122, RZ ;  /* 0x0000007a09127210 */ /* 0x000fe40007f1e0ff */
[-C--:B------:R-:W-:Y:S02]  /*1a40*/  LEA.HI.X.SX32 R9, R13, R123.reuse, 0x1, P1 ;  /* 0x0000007b0d097211 */ /* 0x080fe400008f0eff */
[-C--:B------:R-:W-:Y:S01]  /*1a50*/  LEA.HI.X.SX32 R13, R31, R123.reuse, 0x1, P2 ;  /* 0x0000007b1f0d7211 */ /* 0x080fe200010f0eff */
[----:B-----5:R1:W-:Y:S01]  /*1a60*/  STL [R1+0xb8], R14 ;  /* 0x0000b80e01007387 */ /* 0x0203e20000100800 */
[----:B----4-:R-:W-:Y:S01]  /*1a70*/  IMAD R11, R20, 0x220, RZ ;  /* 0x00000220140b7824 */ /* 0x010fe200078e02ff */
[----:B------:R-:W-:Y:S02]  /*1a80*/  LEA.HI.X.SX32 R19, R99, R123, 0x1, P0 ;  /* 0x0000007b63137211 */ /* 0x000fe400000f0eff */
[----:B------:R4:W5:Y:S01]  /*1a90*/  LDG.E.U16 R59, desc[UR4][R12.64] ;  /* 0x000000040c3b7981 */ /* 0x000962000c1e1500 */
[----:B0-----:R-:W-:-:S02]  /*1aa0*/  IMAD R31, R0, 0x110, RZ ;  /* 0x00000110001f7824 */ /* 0x001fc400078e02ff */
[----:B------:R-:W0:Y:S01]  /*1ab0*/  LDC R0, c[0x0][0x248] ;  /* 0x00009200ff007b82 */ /* 0x000e220000000800 */
[----:B------:R-:W5:Y:S07]  /*1ac0*/  LDG.E.U16 R58, desc[UR4][R8.64] ;  /* 0x00000004083a7981 */ /* 0x000f6e000c1e1500 */
[----:B-1----:R-:W1:Y:S01]  /*1ad0*/  LDC R14, c[0x0][0x248] ;  /* 0x00009200ff0e7b82 */ /* 0x002e620000000800 */
[-C--:B------:R-:W-:Y:S01]  /*1ae0*/  IADD3 R10, P0, R31, R122.reuse, RZ ;  /* 0x0000007a1f0a7210 */ /* 0x080fe20007f1e0ff */
[----:B------:R2:W5:Y:S01]  /*1af0*/  LDG.E.U16 R56, desc[UR4][R18.64] ;  /* 0x0000000412387981 */ /* 0x000562000c1e1500 */
[-C--:B------:R-:W-:Y:S01]  /*1b00*/  IADD3 R30, P1, R11, R122.reuse, RZ ;  /* 0x0000007a0b1e7210 */ /* 0x080fe20007f3e0ff */
[----:B------:R-:W-:Y:S01]  /*1b10*/  IMAD R99, R27, 0x7a, RZ ;  /* 0x0000007a1b637824 */ /* 0x000fe200078e02ff */
[----:B----4-:R-:W-:-:S02]  /*1b20*/  IADD3 R12, P2, R33, R122, RZ ;  /* 0x0000007a210c7210 */ /* 0x010fc40007f5e0ff */
[-C--:B------:R-:W-:Y:S02]  /*1b30*/  LEA.HI.X.SX32 R11, R97, R123.reuse, 0x1, P0 ;  /* 0x0000007b610b7211 */ /* 0x080fe400000f0eff */
[-C--:B------:R-:W-:Y:S02]  /*1b40*/  LEA.HI.X.SX32 R31, R31, R123.reuse, 0x1, P1 ;  /* 0x0000007b1f1f7211 */ /* 0x080fe400008f0eff */
[-C--:B--2---:R-:W-:Y:S01]  /*1b50*/  IADD3 R18, P0, R7, R122.reuse, RZ ;  /* 0x0000007a07127210 */ /* 0x084fe20007f1e0ff */
[----:B------:R-:W-:Y:S01]  /*1b60*/  IMAD R33, R27, 0x3d, RZ ;  /* 0x0000003d1b217824 */ /* 0x000fe200078e02ff */
[-C--:B------:R-:W-:Y:S01]  /*1b70*/  LEA.HI.X.SX32 R13, R50, R123.reuse, 0x1, P2 ;  /* 0x0000007b320d7211 */ /* 0x080fe200010f0eff */
[----:B------:R1:W2:Y:S01]  /*1b80*/  LDG.E.U16 R30, desc[UR4][R30.64] ;  /* 0x000000041e1e7981 */ /* 0x0002a2000c1e1500 */
[----:B------:R-:W-:Y:S01]  /*1b90*/  LEA.HI.X.SX32 R19, R48, R123, 0x1, P0 ;  /* 0x0000007b30137211 */ /* 0x000fe200000f0eff */
[----:B0-----:R-:W-:Y:S01]  /*1ba0*/  IMAD R97, R0, 0x250, RZ ;  /* 0x0000025000617824 */ /* 0x001fe200078e02ff */
[-C--:B------:R-:W-:Y:S01]  /*1bb0*/  IADD3 R6, P1, R225, R122.reuse, RZ ;  /* 0x0000007ae1067210 */ /* 0x080fe20007f3e0ff */
[----:B------:R0:W4:Y:S01]  /*1bc0*/  LDG.E.U16 R28, desc[UR4][R10.64] ;  /* 0x000000040a1c7981 */ /* 0x000122000c1e1500 */
[----:B------:R-:W-:-:S02]  /*1bd0*/  IADD3 R8, P2, R226, R122, RZ ;  /* 0x0000007ae2087210 */ /* 0x000fc40007f5e0ff */
[-C--:B------:R-:W-:Y:S01]  /*1be0*/  IADD3 R2, P0, R99, R122.reuse, RZ ;  /* 0x0000007a63027210 */ /* 0x080fe20007f1e0ff */
[----:B------:R3:W5:Y:S01]  /*1bf0*/  LDG.E.U16 R20, desc[UR4][R12.64] ;  /* 0x000000040c147981 */ /* 0x000762000c1e1500 */
[-C--:B------:R-:W-:Y:S01]  /*1c00*/  LEA.HI.X.SX32 R7, R95, R123.reuse, 0x1, P1 ;  /* 0x0000007b5f077211 */ /* 0x080fe200008f0eff */
[----:B-1----:R-:W-:Y:S01]  /*1c10*/  IMAD R31, R14, 0x128, RZ ;  /* 0x000001280e1f7824 */ /* 0x002fe200078e02ff */
[-C--:B------:R-:W-:Y:S01]  /*1c20*/  LEA.HI.X.SX32 R9, R3, R123.reuse, 0x1, P2 ;  /* 0x0000007b03097211 */ /* 0x080fe200010f0eff */
[----:B------:R1:W-:Y:S01]  /*1c30*/  STL [R1+0xa8], R32 ;  /* 0x0000a82001007387 */ /* 0x0003e20000100800 */
[-C--:B------:R-:W-:Y:S02]  /*1c40*/  IADD3 R96, P1, R97, R122.reuse, RZ ;  /* 0x0000007a61607210 */ /* 0x080fe40007f3e0ff */
[-C--:B------:R-:W-:Y:S01]  /*1c50*/  LEA.HI.X.SX32 R3, R33, R123.reuse, 0x1, P0 ;  /* 0x0000007b21037211 */ /* 0x080fe200000f0eff */
[----:B0-----:R-:W-:Y:S01]  /*1c60*/  IMAD R11, R27, 0x45, RZ ;  /* 0x000000451b0b7824 */ /* 0x001fe200078e02ff */
[-C--:B------:R-:W-:Y:S01]  /*1c70*/  IADD3 R94, P2, R227, R122.reuse, RZ ;  /* 0x0000007ae35e7210 */ /* 0x080fe20007f5e0ff */
[----:B---3--:R-:W-:Y:S01]  /*1c80*/  IMAD R13, R27, 0x4d, RZ ;  /* 0x0000004d1b0d7824 */ /* 0x008fe200078e02ff */
[----:B------:R-:W-:Y:S01]  /*1c90*/  LEA.HI.X.SX32 R97, R31, R123, 0x1, P1 ;  /* 0x0000007b1f617211 */ /* 0x000fe200008f0eff */
[----:B------:R0:W3:Y:S01]  /*1ca0*/  LDG.E.U16 R0, desc[UR4][R2.64] ;  /* 0x0000000402007981 */ /* 0x0000e2000c1e1500 */
[----:B------:R-:W-:-:S02]  /*1cb0*/  IADD3 R10, P0, R185, R122, RZ ;  /* 0x0000007ab90a7210 */ /* 0x000fc40007f1e0ff */
[----:B------:R-:W-:Y:S01]  /*1cc0*/  IADD3 R12, P1, R183, R122, RZ ;  /* 0x0000007ab70c7210 */ /* 0x000fe20007f3e0ff */
[----:B------:R0:W4:Y:S01]  /*1cd0*/  LDG.E.U16 R34, desc[UR4][R6.64] ;  /* 0x0000000406227981 */ /* 0x000122000c1e1500 */
[-C--:B------:R-:W-:Y:S02]  /*1ce0*/  LEA.HI.X.SX32 R95, R99, R123.reuse, 0x1, P2 ;  /* 0x0000007b635f7211 */ /* 0x080fe400010f0eff */
[-C--:B------:R-:W-:Y:S01]  /*1cf0*/  LEA.HI.X.SX32 R11, R11, R123.reuse, 0x1, P0 ;  /* 0x0000007b0b0b7211 */ /* 0x080fe200000f0eff */
[----:B------:R-:W-:Y:S01]  /*1d00*/  IMAD R189, R27, 0xba, RZ ;  /* 0x000000ba1bbd7824 */ /* 0x000fe200078e02ff */
[----:B------:R-:W-:Y:S01]  /*1d10*/  LEA.HI.X.SX32 R13, R13, R123, 0x1, P1 ;  /* 0x0000007b0d0d7211 */ /* 0x000fe200008f0eff */
[----:B-1----:R-:W4:Y:S01]  /*1d20*/  LDG.E.U16 R32, desc[UR4][R94.64] ;  /* 0x000000045e207981 */ /* 0x002f22000c1e1500 */
[----:B0-----:R-:W-:-:S03]  /*1d30*/  IMAD R3, R27, 0x55, RZ ;  /* 0x000000551b037824 */ /* 0x001fc600078e02ff */
[----:B------:R-:W2:Y:S01]  /*1d40*/  LDG.E.U16 R76, desc[UR4][R12.64] ;  /* 0x000000040c4c7981 */ /* 0x000ea2000c1e1500 */
[----:B------:R-:W-:Y:S01]  /*1d50*/  IADD3 R6, P2, R187, R122, RZ ;  /* 0x0000007abb067210 */ /* 0x000fe20007f5e0ff */
[----:B------:R-:W-:Y:S02]  /*1d60*/  IMAD R191, R27, 0xca, RZ ;  /* 0x000000ca1bbf7824 */ /* 0x000fe400078e02ff */
[----:B------:R0:W4:Y:S04]  /*1d70*/  LDG.E.U16 R33, desc[UR4][R8.64] ;  /* 0x0000000408217981 */ /* 0x000128000c1e1500 */
[----:B------:R1:W5:Y:S01]  /*1d80*/  LDG.E.U16 R94, desc[UR4][R10.64] ;  /* 0x000000040a5e7981 */ /* 0x000362000c1e1500 */
[----:B------:R-:W-:Y:S01]  /*1d90*/  LEA.HI.X.SX32 R7, R3, R123, 0x1, P2 ;  /* 0x0000007b03077211 */ /* 0x000fe200010f0eff */
[----:B------:R-:W-:-:S02]  /*1da0*/  IMAD R193, R27, 0xda, RZ ;  /* 0x000000da1bc17824 */ /* 0x000fc400078e02ff */
[C---:B------:R-:W-:Y:S01]  /*1db0*/  IMAD R195, R27.reuse, 0xea, RZ ;  /* 0x000000ea1bc37824 */ /* 0x040fe200078e02ff */
[----:B------:R-:W4:Y:S04]  /*1dc0*/  LDG.E.U16 R18, desc[UR4][R18.64] ;  /* 0x0000000412127981 */ /* 0x000f28000c1e1500 */
[----:B------:R1:W4:Y:S01]  /*1dd0*/  LDG.E.U16 R72, desc[UR4][R6.64] ;  /* 0x0000000406487981 */ /* 0x000322000c1e1500 */
[----:B------:R-:W-:Y:S01]  /*1de0*/  IMAD R3, R27, 0x5d, RZ ;  /* 0x0000005d1b037824 */ /* 0x000fe200078e02ff */
[----:B------:R-:W-:-:S04]  /*1df0*/  IADD3 R2, P0, R189, R122, RZ ;  /* 0x0000007abd027210 */ /* 0x000fc80007f1e0ff */
[-C--:B------:R-:W-:Y:S01]  /*1e00*/  LEA.HI.X.SX32 R3, R3, R123.reuse, 0x1, P0 ;  /* 0x0000007b03037211 */ /* 0x080fe200000f0eff */
[----:B0-----:R-:W-:Y:S01]  /*1e10*/  IMAD R9, R27, 0x65, RZ ;  /* 0x000000651b097824 */ /* 0x001fe200078e02ff */
[-C--:B------:R-:W-:Y:S01]  /*1e20*/  IADD3 R8, P1, R191, R122.reuse, RZ ;  /* 0x0000007abf087210 */ /* 0x080fe20007f3e0ff */
[----:B-1----:R-:W-:Y:S01]  /*1e30*/  IMAD R11, R27, 0x6d, RZ ;  /* 0x0000006d1b0b7824 */ /* 0x002fe200078e02ff */
[----:B------:R0:W4:Y:S04]  /*1e40*/  LDG.E.U16 R19, desc[UR4][R96.64] ;  /* 0x0000000460137981 */ /* 0x000128000c1e1500 */
[----:B------:R1:W4:Y:S01]  /*1e50*/  LDG.E.U16 R14, desc[UR4][R2.64] ;  /* 0x00000004020e7981 */ /* 0x000322000c1e1500 */
[----:B------:R-:W-:Y:S01]  /*1e60*/  IADD3 R12, P0, R193, R122, RZ ;  /* 0x0000007ac10c7210 */ /* 0x000fe20007f1e0ff */
[----:B------:R-:W-:Y:S01]  /*1e70*/  IMAD R7, R27, 0x75, RZ ;  /* 0x000000751b077824 */ /* 0x000fe200078e02ff */
[----:B------:R-:W-:-:S02]  /*1e80*/  LEA.HI.X.SX32 R9, R9, R123, 0x1, P1 ;  /* 0x0000007b09097211 */ /* 0x000fc400008f0eff */
[----:B------:R-:W-:Y:S02]  /*1e90*/  IADD3 R10, P1, R195, R122, RZ ;  /* 0x0000007ac30a7210 */ /* 0x000fe40007f3e0ff */
[-C--:B------:R-:W-:Y:S01]  /*1ea0*/  LEA.HI.X.SX32 R13, R11, R123.reuse, 0x1, P0 ;  /* 0x0000007b0b0d7211 */ /* 0x080fe200000f0eff */
[----:B------:R-:W-:Y:S01]  /*1eb0*/  IMAD R213, R27, 0xfa, RZ ;  /* 0x000000fa1bd57824 */ /* 0x000fe200078e02ff */
[----:B------:R-:W-:Y:S01]  /*1ec0*/  LEA.HI.X.SX32 R11, R7, R123, 0x1, P1 ;  /* 0x0000007b070b7211 */ /* 0x000fe200008f0eff */
[----:B------:R2:W4:Y:S01]  /*1ed0*/  LDG.E.U16 R92, desc[UR4][R8.64] ;  /* 0x00000004085c7981 */ /* 0x000522000c1e1500 */
[----:B------:R-:W-:-:S03]  /*1ee0*/  IMAD R7, R27, 0x7d, RZ ;  /* 0x0000007d1b077824 */ /* 0x000fc600078e02ff */
[----:B------:R-:W4:Y:S01]  /*1ef0*/  LDG.E.U16 R52, desc[UR4][R12.64] ;  /* 0x000000040c347981 */ /* 0x000f22000c1e1500 */
[----:B------:R-:W-:Y:S01]  /*1f00*/  IADD3 R6, P0, R213, R122, RZ ;  /* 0x0000007ad5067210 */ /* 0x000fe20007f1e0ff */
[----:B0-----:R-:W-:Y:S02]  /*1f10*/  IMAD R97, R27, 0xc, RZ ;  /* 0x0000000c1b617824 */ /* 0x001fe400078e02ff */
[----:B------:R-:W4:Y:S01]  /*1f20*/  LDG.E.U16 R12, desc[UR4][R10.64] ;  /* 0x000000040a0c7981 */ /* 0x000f22000c1e1500 */
[----:B------:R-:W-:Y:S01]  /*1f30*/  LEA.HI.X.SX32 R7, R7, R123, 0x1, P0 ;  /* 0x0000007b07077211 */ /* 0x000fe200000f0eff */
[C---:B------:R-:W-:Y:S02]  /*1f40*/  IMAD R95, R27.reuse, 0x6, RZ ;  /* 0x000000061b5f7824 */ /* 0x040fe400078e02ff */
[----:B---3--:R0:W-:Y:S02]  /*1f50*/  STL [R1+0x98], R0 ;  /* 0x0000980001007387 */ /* 0x0081e40000100800 */
[----:B0-----:R-:W-:-:S05]  /*1f60*/  IMAD R0, R27, 0x104, RZ ;  /* 0x000001041b007824 */ /* 0x001fca00078e02ff */
[----:B-1----:R-:W-:-:S04]  /*1f70*/  IADD3 R2, P1, R0, R122, RZ ;  /* 0x0000007a00027210 */ /* 0x002fc80007f3e0ff */
[----:B------:R-:W-:Y:S01]  /*1f80*/  LEA.HI.X.SX32 R3, R5, R123, 0x1, P1 ;  /* 0x0000007b05037211 */ /* 0x000fe200008f0eff */
[----:B-----5:R-:W-:Y:S04]  /*1f90*/  STL [R1+0x8c], R94 ;  /* 0x00008c5e01007387 */ /* 0x020fe80000100800 */
[----:B--2---:R0:W-:Y:S01]  /*1fa0*/  STL [R1+0x80], R76 ;  /* 0x0000804c01007387 */ /* 0x0041e20000100800 */
[----:B------:R-:W-:Y:S01]  /*1fb0*/  IMAD R9, R27, 0x3, RZ ;  /* 0x000000031b097824 */ /* 0x000fe200078e02ff */
[-C--:B------:R-:W-:Y:S02]  /*1fc0*/  IADD3 R8, P0, R95, R122.reuse, RZ ;  /* 0x0000007a5f087210 */ /* 0x080fe40007f1e0ff */
[----:B------:R-:W2:Y:S04]  /*1fd0*/  LDG.E.U16 R5, desc[UR4][R2.64] ;  /* 0x0000000402057981 */ /* 0x000ea8000c1e1500 */
[----:B0-----:R0:W3:Y:S02]  /*1fe0*/  LDG.E.U16 R76, desc[UR4][R6.64] ;  /* 0x00000004064c7981 */ /* 0x0010e4000c1e1500 */
[----:B0-----:R-:W-:-:S04]  /*1ff0*/  IADD3 R6, P1, R97, R122, RZ ;  /* 0x0000007a61067210 */ /* 0x001fc80007f3e0ff */
[-C--:B------:R-:W-:Y:S01]  /*2000*/  LEA.HI.X.SX32 R7, R95, R123.reuse, 0x1, P1 ;  /* 0x0000007b5f077211 */ /* 0x080fe200008f0eff */
[----:B----4-:R0:W-:Y:S04]  /*2010*/  STL [R1+0x74], R72 ;  /* 0x0000744801007387 */ /* 0x0101e80000100800 */
[----:B0-----:R-:W4:Y:S01]  /*2020*/  LDG.E.U16 R72, desc[UR4][R6.64] ;  /* 0x0000000406487981 */ /* 0x001f22000c1e1500 */
[-C--:B------:R-:W-:Y:S02]  /*2030*/  LEA.HI.X.SX32 R9, R9, R123.reuse, 0x1, P0 ;  /* 0x0000007b09097211 */ /* 0x080fe400000f0eff */
[-C--:B------:R-:W-:Y:S01]  /*2040*/  IADD3 R2, P0, R93, R122.reuse, RZ ;  /* 0x0000007a5d027210 */ /* 0x080fe20007f1e0ff */
[C---:B------:R-:W-:Y:S02]  /*2050*/  IMAD R93, R27.reuse, 0xe, RZ ;  /* 0x0000000e1b5d7824 */ /* 0x040fe400078e02ff */
[----:B------:R-:W-:Y:S01]  /*2060*/  IMAD R11, R27, 0x7, RZ ;  /* 0x000000071b0b7824 */ /* 0x000fe200078e02ff */
[-C--:B------:R-:W-:Y:S01]  /*2070*/  LEA.HI.X.SX32 R3, R97, R123.reuse, 0x1, P0 ;  /* 0x0000007b61037211 */ /* 0x080fe200000f0eff */
[----:B------:R-:W-:Y:S01]  /*2080*/  IMAD R97, R27, 0x1c, RZ ;  /* 0x0000001c1b617824 */ /* 0x000fe200078e02ff */
[----:B------:R-:W-:Y:S01]  /*2090*/  IADD3 R10, P0, R93, R122, RZ ;  /* 0x0000007a5d0a7210 */ /* 0x000fe20007f1e0ff */
[C---:B------:R-:W-:Y:S01]  /*20a0*/  IMAD R95, R27.reuse, 0x16, RZ ;  /* 0x000000161b5f7824 */ /* 0x040fe200078e02ff */
[----:B------:R0:W-:Y:S01]  /*20b0*/  STL [R1+0x68], R14 ;  /* 0x0000680e01007387 */ /* 0x0001e20000100800 */
[----:B------:R-:W-:Y:S01]  /*20c0*/  IMAD R13, R27, 0xb, RZ ;  /* 0x0000000b1b0d7824 */ /* 0x000fe200078e02ff */
[----:B------:R-:W-:-:S02]  /*20d0*/  LEA.HI.X.SX32 R11, R11, R123, 0x1, P0 ;  /* 0x0000007b0b0b7211 */ /* 0x000fc400000f0eff */
[----:B------:R1:W5:Y:S04]  /*20e0*/  LDG.E.U16 R161, desc[UR4][R8.64] ;  /* 0x0000000408a17981 */ /* 0x000368000c1e1500 */
[----:B0-----:R0:W2:Y:S01]  /*20f0*/  LDG.E.U16 R14, desc[UR4][R2.64] ;  /* 0x00000004020e7981 */ /* 0x0010a2000c1e1500 */
[-C--:B-1----:R-:W-:Y:S02]  /*2100*/  IADD3 R8, P1, R97, R122.reuse, RZ ;  /* 0x0000007a61087210 */ /* 0x082fe40007f3e0ff */
[----:B0-----:R-:W-:Y:S02]  /*2110*/  IADD3 R2, P0, R95, R122, RZ ;  /* 0x0000007a5f027210 */ /* 0x001fe40007f1e0ff */
[-C--:B------:R-:W-:Y:S01]  /*2120*/  LEA.HI.X.SX32 R9, R93, R123.reuse, 0x1, P1 ;  /* 0x0000007b5d097211 */ /* 0x080fe200008f0eff */
[----:B------:R-:W-:Y:S01]  /*2130*/  IMAD R93, R27, 0x2c, RZ ;  /* 0x0000002c1b5d7824 */ /* 0x000fe200078e02ff */
[----:B------:R-:W-:-:S02]  /*2140*/  LEA.HI.X.SX32 R3, R13, R123, 0x1, P0 ;  /* 0x0000007b0d037211 */ /* 0x000fc400000f0eff */
[-C--:B------:R-:W-:Y:S01]  /*2150*/  IADD3 R6, P2, R75, R122.reuse, RZ ;  /* 0x0000007a4b067210 */ /* 0x080fe20007f5e0ff */
[----:B------:R-:W-:Y:S03]  /*2160*/  STL [R1+0x5c], R92 ;  /* 0x00005c5c01007387 */ /* 0x000fe60000100800 */
[----:B------:R-:W-:Y:S01]  /*2170*/  LEA.HI.X.SX32 R7, R97, R123, 0x1, P2 ;  /* 0x0000007b61077211 */ /* 0x000fe200010f0eff */
[----:B------:R0:W5:Y:S04]  /*2180*/  LDG.E.U16 R159, desc[UR4][R2.64] ;  /* 0x00000004029f7981 */ /* 0x000168000c1e1500 */
[----:B------:R1:W-:Y:S04]  /*2190*/  STL [R1+0x50], R52 ;  /* 0x0000503401007387 */ /* 0x0003e80000100800 */
[----:B------:R1:W-:Y:S01]  /*21a0*/  STL [R1+0x44], R12 ;  /* 0x0000440c01007387 */ /* 0x0003e20000100800 */
[----:B0-----:R-:W-:-:S03]  /*21b0*/  IADD3 R2, P0, R93, R122, RZ ;  /* 0x0000007a5d027210 */ /* 0x001fc60007f1e0ff */
[----:B------:R-:W5:Y:S01]  /*21c0*/  LDG.E.U16 R0, desc[UR4][R6.64] ;  /* 0x0000000406007981 */ /* 0x000f62000c1e1500 */
[----:B------:R-:W-:-:S03]  /*21d0*/  LEA.HI.X.SX32 R3, R95, R123, 0x1, P0 ;  /* 0x0000007b5f037211 */ /* 0x000fc600000f0eff */
[----:B-1----:R0:W5:Y:S04]  /*21e0*/  LDG.E.U16 R52, desc[UR4][R10.64] ;  /* 0x000000040a347981 */ /* 0x002168000c1e1500 */
[----:B------:R1:W5:Y:S01]  /*21f0*/  LDG.E.U16 R12, desc[UR4][R8.64] ;  /* 0x00000004080c7981 */ /* 0x000362000c1e1500 */
[C---:B------:R-:W-:Y:S02]  /*2200*/  IMAD R75, R27.reuse, 0x1e, RZ ;  /* 0x0000001e1b4b7824 */ /* 0x040fe400078e02ff */
[C---:B------:R-:W-:Y:S01]  /*2210*/  IMAD R97, R27.reuse, 0x3c, RZ ;  /* 0x0000003c1b617824 */ /* 0x040fe200078e02ff */
[----:B------:R4:W5:Y:S01]  /*2220*/  LDG.E.U16 R95, desc[UR4][R2.64] ;  /* 0x00000004025f7981 */ /* 0x000962000c1e1500 */
[----:B------:R-:W-:Y:S01]  /*2230*/  IMAD R13, R27, 0xf, RZ ;  /* 0x0000000f1b0d7824 */ /* 0x000fe200078e02ff */
[----:B0-----:R-:W-:-:S02]  /*2240*/  IADD3 R10, P2, R23, R122, RZ ;  /* 0x0000007a170a7210 */ /* 0x001fc40007f5e0ff */
[-C--:B------:R-:W-:Y:S02]  /*2250*/  IADD3 R6, P1, R97, R122.reuse, RZ ;  /* 0x0000007a61067210 */ /* 0x080fe40007f3e0ff */
[-C--:B-1----:R-:W-:Y:S02]  /*2260*/  IADD3 R8, P0, R75, R122.reuse, RZ ;  /* 0x0000007a4b087210 */ /* 0x082fe40007f1e0ff */
[-C--:B------:R-:W-:Y:S02]  /*2270*/  LEA.HI.X.SX32 R11, R93, R123.reuse, 0x1, P2 ;  /* 0x0000007b5d0b7211 */ /* 0x080fe400010f0eff */
[-C--:B------:R-:W-:Y:S02]  /*2280*/  LEA.HI.X.SX32 R9, R13, R123.reuse, 0x1, P0 ;  /* 0x0000007b0d097211 */ /* 0x080fe400000f0eff */
[----:B------:R-:W-:Y:S01]  /*2290*/  LEA.HI.X.SX32 R7, R75, R123, 0x1, P1 ;  /* 0x0000007b4b077211 */ /* 0x000fe200008f0eff */
[----:B------:R0:W5:Y:S04]  /*22a0*/  LDG.E.U16 R94, desc[UR4][R10.64] ;  /* 0x000000040a5e7981 */ /* 0x000168000c1e1500 */
[----:B------:R-:W5:Y:S04]  /*22b0*/  LDG.E.U16 R92, desc[UR4][R8.64] ;  /* 0x00000004085c7981 */ /* 0x000f68000c1e1500 */
[----:B---3--:R-:W-:Y:S04]  /*22c0*/  STL [R1+0x3c], R76 ;  /* 0x00003c4c01007387 */ /* 0x008fe80000100800 */
[----:B----4-:R1:W-:Y:S04]  /*22d0*/  STL [R1+0x104], R72 ;  /* 0x0001044801007387 */ /* 0x0103e80000100800 */
[----:B-1----:R1:W3:Y:S01]  /*22e0*/  LDG.E.U16 R72, desc[UR4][R6.64] ;  /* 0x0000000406487981 */ /* 0x0022e2000c1e1500 */
[----:B------:R-:W-:Y:S01]  /*22f0*/  IMAD R23, R27, 0x26, RZ ;  /* 0x000000261b177824 */ /* 0x000fe200078e02ff */
[----:B------:R-:W-:Y:S01]  /*2300*/  IADD3 R2, P2, R71, R122, RZ ;  /* 0x0000007a47027210 */ /* 0x000fe20007f5e0ff */
[----:B------:R-:W-:-:S02]  /*2310*/  IMAD R13, R27, 0x13, RZ ;  /* 0x000000131b0d7824 */ /* 0x000fc400078e02ff */
[----:B------:R-:W-:Y:S01]  /*2320*/  IMAD R71, R27, 0x98, RZ ;  /* 0x000000981b477824 */ /* 0x000fe200078e02ff */
[-C--:B------:R-:W-:Y:S01]  /*2330*/  LEA.HI.X.SX32 R3, R97, R123.reuse, 0x1, P2 ;  /* 0x0000007b61037211 */ /* 0x080fe200010f0eff */
[----:B------:R-:W-:Y:S01]  /*2340*/  IMAD R75, R27, 0x2e, RZ ;  /* 0x0000002e1b4b7824 */ /* 0x000fe200078e02ff */
[-C--:B0-----:R-:W-:Y:S01]  /*2350*/  IADD3 R10, P0, R23, R122.reuse, RZ ;  /* 0x0000007a170a7210 */ /* 0x081fe20007f1e0ff */
[----:B------:R-:W-:Y:S01]  /*2360*/  IMAD R93, R27, 0x4c, RZ ;  /* 0x0000004c1b5d7824 */ /* 0x000fe200078e02ff */
[----:B--2---:R0:W-:Y:S02]  /*2370*/  STL [R1+0xfc], R14 ;  /* 0x0000fc0e01007387 */ /* 0x0041e40000100800 */
[-C--:B------:R-:W-:Y:S01]  /*2380*/  LEA.HI.X.SX32 R11, R13, R123.reuse, 0x1, P0 ;  /* 0x0000007b0d0b7211 */ /* 0x080fe200000f0eff */
[----:B------:R-:W-:Y:S01]  /*2390*/  IMAD R13, R27, 0x17, RZ ;  /* 0x000000171b0d7824 */ /* 0x000fe200078e02ff */
[-C--:B-1----:R-:W-:Y:S02]  /*23a0*/  IADD3 R6, P2, R71, R122.reuse, RZ ;  /* 0x0000007a47067210 */ /* 0x082fe40007f5e0ff */
[CC--:B------:R-:W-:Y:S01]  /*23b0*/  IADD3 R8, P1, R93.reuse, R122.reuse, RZ ;  /* 0x0000007a5d087210 */ /* 0x0c0fe20007f3e0ff */
[----:B------:R-:W2:Y:S04]  /*23c0*/  LDG.E.U16 R157, desc[UR4][R10.64] ;  /* 0x000000040a9d7981 */ /* 0x000ea8000c1e1500 */
[----:B0-----:R0:W4:Y:S01]  /*23d0*/  LDG.E.U16 R14, desc[UR4][R2.64] ;  /* 0x00000004020e7981 */ /* 0x001122000c1e1500 */
[----:B------:R-:W-:Y:S01]  /*23e0*/  LEA.HI.X.SX32 R7, R93, R123, 0x1, P2 ;  /* 0x0000007b5d077211 */ /* 0x000fe200010f0eff */
[----:B------:R-:W-:Y:S01]  /*23f0*/  IMAD R93, R27, 0x5c, RZ ;  /* 0x0000005c1b5d7824 */ /* 0x000fe200078e02ff */
[----:B0-----:R-:W-:-:S04]  /*2400*/  IADD3 R2, P0, R75, R122, RZ ;  /* 0x0000007a4b027210 */ /* 0x001fc80007f1e0ff */
[-C--:B------:R-:W-:Y:S02]  /*2410*/  LEA.HI.X.SX32 R3, R13, R123.reuse, 0x1, P0 ;  /* 0x0000007b0d037211 */ /* 0x080fe400000f0eff */
[----:B------:R-:W-:Y:S01]  /*2420*/  LEA.HI.X.SX32 R9, R23, R123, 0x1, P1 ;  /* 0x0000007b17097211 */ /* 0x000fe200008f0eff */
[----:B------:R-:W-:Y:S01]  /*2430*/  IMAD R23, R27, 0xb8, RZ ;  /* 0x000000b81b177824 */ /* 0x000fe200078e02ff */
[----:B-----5:R0:W-:Y:S04]  /*2440*/  STL [R1+0x100], R52 ;  /* 0x0001003401007387 */ /* 0x0201e80000100800 */
[----:B------:R-:W-:Y:S04]  /*2450*/  STL [R1+0xf4], R12 ;  /* 0x0000f40c01007387 */ /* 0x000fe80000100800 */
[----:B------:R1:W-:Y:S01]  /*2460*/  STL [R1+0xdc], R0 ;  /* 0x0000dc0001007387 */ /* 0x0003e20000100800 */
[----:B------:R-:W-:Y:S01]  /*2470*/  IADD3 R10, P2, R23, R122, RZ ;  /* 0x0000007a170a7210 */ /* 0x000fe20007f5e0ff */
[----:B0-----:R-:W-:-:S02]  /*2480*/  IMAD R52, R27, 0xd8, RZ ;  /* 0x000000d81b347824 */ /* 0x001fc400078e02ff */
[----:B------:R0:W-:Y:S01]  /*2490*/  STL [R1+0xe4], R95 ;  /* 0x0000e45f01007387 */ /* 0x0001e20000100800 */
[----:B------:R-:W-:-:S03]  /*24a0*/  IMAD R13, R27, 0x36, RZ ;  /* 0x000000361b0d7824 */ /* 0x000fc600078e02ff */
[----:B------:R-:W5:Y:S04]  /*24b0*/  LDG.E.U16 R76, desc[UR4][R8.64] ;  /* 0x00000004084c7981 */ /* 0x000f68000c1e1500 */
[----:B-1----:R1:W2:Y:S01]  /*24c0*/  LDG.E.U16 R0, desc[UR4][R2.64] ;  /* 0x0000000402007981 */ /* 0x0022a2000c1e1500 */
[----:B0-----:R-:W-:-:S03]  /*24d0*/  IMAD R95, R27, 0x6c, RZ ;  /* 0x0000006c1b5f7824 */ /* 0x001fc600078e02ff */
[----:B------:R0:W2:Y:S01]  /*24e0*/  LDG.E.U16 R12, desc[UR4][R6.64] ;  /* 0x00000004060c7981 */ /* 0x0000a2000c1e1500 */
[----:B-1----:R-:W-:-:S04]  /*24f0*/  IADD3 R2, P0, R93, R122, RZ ;  /* 0x0000007a5d027210 */ /* 0x002fc80007f1e0ff */
[-C--:B------:R-:W-:Y:S02]  /*2500*/  LEA.HI.X.SX32 R3, R75, R123.reuse, 0x1, P0 ;  /* 0x0000007b4b037211 */ /* 0x080fe400000f0eff */
[----:B0-----:R-:W-:Y:S02]  /*2510*/  IADD3 R6, P1, R95, R122, RZ ;  /* 0x0000007a5f067210 */ /* 0x001fe40007f3e0ff */
[-C--:B------:R-:W-:Y:S01]  /*2520*/  LEA.HI.X.SX32 R11, R93, R123.reuse, 0x1, P2 ;  /* 0x0000007b5d0b7211 */ /* 0x080fe200010f0eff */
[----:B------:R0:W2:Y:S01]  /*2530*/  LDG.E.U16 R96, desc[UR4][R2.64] ;  /* 0x0000000402607981 */ /* 0x0000a2000c1e1500 */
[----:B------:R-:W-:-:S03]  /*2540*/  LEA.HI.X.SX32 R7, R13, R123, 0x1, P1 ;  /* 0x0000007b0d077211 */ /* 0x000fc600008f0eff */
[----:B------:R1:W-:Y:S01]  /*2550*/  STL [R1+0xbc], R94 ;  /* 0x0000bc5e01007387 */ /* 0x0003e20000100800 */
[----:B0-----:R-:W-:-:S03]  /*2560*/  IADD3 R2, P2, R52, R122, RZ ;  /* 0x0000007a34027210 */ /* 0x001fc60007f5e0ff */
[----:B------:R0:W-:Y:S01]  /*2570*/  STL [R1+0xf0], R92 ;  /* 0x0000f05c01007387 */ /* 0x0001e20000100800 */
[----:B------:R-:W-:-:S03]  /*2580*/  LEA.HI.X.SX32 R3, R95, R123, 0x1, P2 ;  /* 0x0000007b5f037211 */ /* 0x000fc600010f0eff */
[----:B-1----:R1:W2:Y:S04]  /*2590*/  LDG.E.U16 R94, desc[UR4][R10.64] ;  /* 0x000000040a5e7981 */ /* 0x0022a8000c1e1500 */
[----:B0-----:R-:W2:Y:S04]  /*25a0*/  LDG.E.U16 R92, desc[UR4][R6.64] ;  /* 0x00000004065c7981 */ /* 0x001ea8000c1e1500 */
[----:B---3--:R0:W-:Y:S04]  /*25b0*/  STL [R1+0xd4], R72 ;  /* 0x0000d44801007387 */ /* 0x0081e80000100800 */
[----:B0-----:R-:W3:Y:S01]  /*25c0*/  LDG.E.U16 R72, desc[UR4][R2.64] ;  /* 0x0000000402487981 */ /* 0x001ee2000c1e1500 */
[----:B------:R-:W-:Y:S01]  /*25d0*/  IMAD R9, R27, 0x1b, RZ ;  /* 0x0000001b1b097824 */ /* 0x000fe200078e02ff */
[----:B------:R-:W-:Y:S01]  /*25e0*/  IADD3 R8, P0, R13, R122, RZ ;  /* 0x0000007a0d087210 */ /* 0x000fe20007f1e0ff */
[----:B------:R-:W-:-:S02]  /*25f0*/  IMAD R75, R27, 0x3e, RZ ;  /* 0x0000003e1b4b7824 */ /* 0x000fc400078e02ff */
[----:B------:R-:W-:Y:S01]  /*2600*/  IMAD R95, R27, 0x7c, RZ ;  /* 0x0000007c1b5f7824 */ /* 0x000fe200078e02ff */
[-C--:B------:R-:W-:Y:S01]  /*2610*/  LEA.HI.X.SX32 R9, R9, R123.reuse, 0x1, P0 ;  /* 0x0000007b09097211 */ /* 0x080fe200000f0eff */
[----:B------:R-:W-:Y:S01]  /*2620*/  IMAD R13, R27, 0x1f, RZ ;  /* 0x0000001f1b0d7824 */ /* 0x000fe200078e02ff */
[----:B----4-:R0:W-:Y:S01]  /*2630*/  STL [R1+0x9c], R14 ;  /* 0x00009c0e01007387 */ /* 0x0101e20000100800 */
[-C--:B-1----:R-:W-:Y:S01]  /*2640*/  IADD3 R10, P0, R75, R122.reuse, RZ ;  /* 0x0000007a4b0a7210 */ /* 0x082fe20007f1e0ff */
[C---:B------:R-:W-:Y:S02]  /*2650*/  IMAD R93, R27.reuse, 0x46, RZ ;  /* 0x000000461b5d7824 */ /* 0x040fe400078e02ff */
[----:B------:R1:W4:Y:S01]  /*2660*/  LDG.E.U16 R153, desc[UR4][R8.64] ;  /* 0x0000000408997981 */ /* 0x000322000c1e1500 */
[----:B0-----:R-:W-:Y:S01]  /*2670*/  IMAD R14, R27, 0xf8, RZ ;  /* 0x000000f81b0e7824 */ /* 0x001fe200078e02ff */
[----:B------:R-:W-:Y:S02]  /*2680*/  LEA.HI.X.SX32 R11, R13, R123, 0x1, P0 ;  /* 0x0000007b0d0b7211 */ /* 0x000fe400000f0eff */
[----:B-1----:R-:W-:-:S02]  /*2690*/  IADD3 R8, P1, R95, R122, RZ ;  /* 0x0000007a5f087210 */ /* 0x002fc40007f3e0ff */
[-C--:B------:R-:W-:Y:S01]  /*26a0*/  IADD3 R6, P2, R14, R122.reuse, RZ ;  /* 0x0000007a0e067210 */ /* 0x080fe20007f5e0ff */
[----:B------:R-:W-:Y:S01]  /*26b0*/  IMAD R13, R27, 0x23, RZ ;  /* 0x000000231b0d7824 */ /* 0x000fe200078e02ff */
[-C--:B------:R-:W-:Y:S01]  /*26c0*/  LEA.HI.X.SX32 R9, R75, R123.reuse, 0x1, P1 ;  /* 0x0000007b4b097211 */ /* 0x080fe200008f0eff */
[----:B------:R-:W-:Y:S01]  /*26d0*/  IMAD R99, R27, 0x8c, RZ ;  /* 0x0000008c1b637824 */ /* 0x000fe200078e02ff */
[----:B------:R-:W-:Y:S02]  /*26e0*/  IADD3 R2, P0, R93, R122, RZ ;  /* 0x0000007a5d027210 */ /* 0x000fe40007f1e0ff */
[-C--:B------:R-:W-:Y:S01]  /*26f0*/  LEA.HI.X.SX32 R7, R95, R123.reuse, 0x1, P2 ;  /* 0x0000007b5f077211 */ /* 0x080fe200010f0eff */
[C---:B------:R-:W-:Y:S02]  /*2700*/  IMAD R95, R27.reuse, 0x4e, RZ ;  /* 0x0000004e1b5f7824 */ /* 0x040fe400078e02ff */
[----:B------:R-:W-:Y:S01]  /*2710*/  IMAD R216, R27, 0x9c, RZ ;  /* 0x0000009c1bd87824 */ /* 0x000fe200078e02ff */
[----:B------:R-:W-:Y:S01]  /*2720*/  LEA.HI.X.SX32 R3, R13, R123, 0x1, P0 ;  /* 0x0000007b0d037211 */ /* 0x000fe200000f0eff */
[C---:B------:R-:W-:Y:S01]  /*2730*/  IMAD R13, R27.reuse, 0x27, RZ ;  /* 0x000000271b0d7824 */ /* 0x040fe200078e02ff */
[----:B-----5:R0:W-:Y:S01]  /*2740*/  STL [R1+0xc4], R76 ;  /* 0x0000c44c01007387 */ /* 0x0201e20000100800 */
[----:B------:R-:W-:-:S02]  /*2750*/  IMAD R97, R27, 0x56, RZ ;  /* 0x000000561b617824 */ /* 0x000fc400078e02ff */
[----:B------:R-:W-:Y:S01]  /*2760*/  IMAD R75, R27, 0x2b, RZ ;  /* 0x0000002b1b4b7824 */ /* 0x000fe200078e02ff */
[----:B------:R-:W5:Y:S04]  /*2770*/  LDG.E.U16 R147, desc[UR4][R2.64] ;  /* 0x0000000402937981 */ /* 0x000f68000c1e1500 */
[----:B--2---:R1:W-:Y:S04]  /*2780*/  STL [R1+0x84], R12 ;  /* 0x0000840c01007387 */ /* 0x0043e80000100800 */
[----:B0-----:R0:W2:Y:S04]  /*2790*/  LDG.E.U16 R76, desc[UR4][R10.64] ;  /* 0x000000040a4c7981 */ /* 0x0010a8000c1e1500 */
[----:B------:R0:W-:Y:S04]  /*27a0*/  STL [R1+0xe0], R0 ;  /* 0x0000e00001007387 */ /* 0x0001e80000100800 */
[----:B-1----:R1:W4:Y:S01]  /*27b0*/  LDG.E.U16 R12, desc[UR4][R8.64] ;  /* 0x00000004080c7981 */ /* 0x002322000c1e1500 */
[----:B0-----:R-:W-:-:S03]  /*27c0*/  IADD3 R10, P1, R99, R122, RZ ;  /* 0x0000007a630a7210 */ /* 0x001fc60007f3e0ff */
[----:B------:R0:W5:Y:S01]  /*27d0*/  LDG.E.U16 R0, desc[UR4][R6.64] ;  /* 0x0000000406007981 */ /* 0x000162000c1e1500 */
[----:B------:R-:W-:Y:S02]  /*27e0*/  LEA.HI.X.SX32 R11, R93, R123, 0x1, P1 ;  /* 0x0000007b5d0b7211 */ /* 0x000fe400008f0eff */
[-C--:B-1----:R-:W-:Y:S01]  /*27f0*/  IADD3 R8, P0, R95, R122.reuse, RZ ;  /* 0x0000007a5f087210 */ /* 0x082fe20007f1e0ff */
[----:B------:R1:W-:Y:S01]  /*2800*/  STL [R1+0xb4], R96 ;  /* 0x0000b46001007387 */ /* 0x0003e20000100800 */
[----:B0-----:R-:W-:-:S03]  /*2810*/  IADD3 R6, P2, R216, R122, RZ ;  /* 0x0000007ad8067210 */ /* 0x001fc60007f5e0ff */
[----:B------:R0:W5:Y:S01]  /*2820*/  LDG.E.U16 R98, desc[UR4][R10.64] ;  /* 0x000000040a627981 */ /* 0x000162000c1e1500 */
[-C--:B------:R-:W-:Y:S02]  /*2830*/  LEA.HI.X.SX32 R9, R13, R123.reuse, 0x1, P0 ;  /* 0x0000007b0d097211 */ /* 0x080fe400000f0eff */
[----:B------:R-:W-:Y:S01]  /*2840*/  LEA.HI.X.SX32 R7, R95, R123, 0x1, P2 ;  /* 0x0000007b5f077211 */ /* 0x000fe200010f0eff */
[----:B------:R-:W-:Y:S04]  /*2850*/  STL [R1+0x6c], R94 ;  /* 0x00006c5e01007387 */ /* 0x000fe80000100800 */
[----:B------:R-:W-:Y:S04]  /*2860*/  STL [R1+0xa4], R92 ;  /* 0x0000a45c01007387 */ /* 0x000fe80000100800 */
[----:B-1----:R-:W5:Y:S04]  /*2870*/  LDG.E.U16 R96, desc[UR4][R8.64] ;  /* 0x0000000408607981 */ /* 0x002f68000c1e1500 */
[----:B---3--:R1:W-:Y:S04]  /*2880*/  STL [R1+0x54], R72 ;  /* 0x0000544801007387 */ /* 0x0083e80000100800 */
[----:B-1----:R1:W3:Y:S01]  /*2890*/  LDG.E.U16 R72, desc[UR4][R6.64] ;  /* 0x0000000406487981 */ /* 0x0022e2000c1e1500 */
[----:B------:R-:W-:Y:S01]  /*28a0*/  IADD3 R2, P1, R97, R122, RZ ;  /* 0x0000007a61027210 */ /* 0x000fe20007f3e0ff */
[----:B------:R-:W-:-:S02]  /*28b0*/  IMAD R218, R27, 0xac, RZ ;  /* 0x000000ac1bda7824 */ /* 0x000fc400078e02ff */
[----:B------:R-:W-:Y:S01]  /*28c0*/  IMAD R220, R27, 0xbc, RZ ;  /* 0x000000bc1bdc7824 */ /* 0x000fe200078e02ff */
[-C--:B------:R-:W-:Y:S01]  /*28d0*/  LEA.HI.X.SX32 R3, R75, R123.reuse, 0x1, P1 ;  /* 0x0000007b4b037211 */ /* 0x080fe200008f0eff */
[C---:B------:R-:W-:Y:S01]  /*28e0*/  IMAD R95, R27.reuse, 0x66, RZ ;  /* 0x000000661b5f7824 */ /* 0x040fe200078e02ff */
[-C--:B0-----:R-:W-:Y:S01]  /*28f0*/  IADD3 R10, P1, R218, R122.reuse, RZ ;  /* 0x0000007ada0a7210 */ /* 0x081fe20007f3e0ff */
[----:B------:R-:W-:Y:S01]  /*2900*/  IMAD R93, R27, 0x5e, RZ ;  /* 0x0000005e1b5d7824 */ /* 0x000fe200078e02ff */
[-C--:B-1----:R-:W-:Y:S01]  /*2910*/  IADD3 R6, P2, R220, R122.reuse, RZ ;  /* 0x0000007adc067210 */ /* 0x082fe20007f5e0ff */
[----:B------:R0:W3:Y:S01]  /*2920*/  LDG.E.U16 R137, desc[UR4][R2.64] ;  /* 0x0000000402897981 */ /* 0x0000e2000c1e1500 */
[-C--:B------:R-:W-:Y:S01]  /*2930*/  LEA.HI.X.SX32 R11, R97, R123.reuse, 0x1, P1 ;  /* 0x0000007b610b7211 */ /* 0x080fe200008f0eff */
[----:B------:R-:W-:Y:S01]  /*2940*/  IMAD R75, R27, 0x33, RZ ;  /* 0x000000331b4b7824 */ /* 0x000fe200078e02ff */
[-C--:B------:R-:W-:Y:S01]  /*2950*/  IADD3 R8, P0, R93, R122.reuse, RZ ;  /* 0x0000007a5d087210 */ /* 0x080fe20007f1e0ff */
[----:B------:R-:W-:Y:S01]  /*2960*/  IMAD R13, R27, 0x2f, RZ ;  /* 0x0000002f1b0d7824 */ /* 0x000fe200078e02ff */
[-C--:B------:R-:W-:Y:S01]  /*2970*/  LEA.HI.X.SX32 R7, R93, R123.reuse, 0x1, P2 ;  /* 0x0000007b5d077211 */ /* 0x080fe200010f0eff */
[----:B------:R-:W-:Y:S01]  /*2980*/  IMAD R219, R27, 0xcc, RZ ;  /* 0x000000cc1bdb7824 */ /* 0x000fe200078e02ff */
[----:B------:R1:W3:Y:S01]  /*2990*/  LDG.E.U16 R94, desc[UR4][R10.64] ;  /* 0x000000040a5e7981 */ /* 0x0002e2000c1e1500 */
[----:B0-----:R-:W-:Y:S01]  /*29a0*/  IADD3 R2, P1, R95, R122, RZ ;  /* 0x0000007a5f027210 */ /* 0x001fe20007f3e0ff */
[----:B------:R-:W-:Y:S01]  /*29b0*/  IMAD R97, R27, 0x6e, RZ ;  /* 0x0000006e1b617824 */ /* 0x000fe200078e02ff */
[----:B------:R-:W-:-:S02]  /*29c0*/  LEA.HI.X.SX32 R9, R13, R123, 0x1, P0 ;  /* 0x0000007b0d097211 */ /* 0x000fc400000f0eff */
[----:B------:R-:W-:Y:S01]  /*29d0*/  LEA.HI.X.SX32 R3, R75, R123, 0x1, P1 ;  /* 0x0000007b4b037211 */ /* 0x000fe200008f0eff */
[C---:B------:R-:W-:Y:S01]  /*29e0*/  IMAD R222, R27.reuse, 0xdc, RZ ;  /* 0x000000dc1bde7824 */ /* 0x040fe200078e02ff */
[----:B-1----:R-:W-:Y:S01]  /*29f0*/  SHF.L.U32 R10, R70, 0x1, RZ ;  /* 0x00000001460a7819 */ /* 0x002fe200000006ff */
[----:B------:R0:W3:Y:S01]  /*2a00*/  LDG.E.U16 R92, desc[UR4][R8.64] ;  /* 0x00000004085c7981 */ /* 0x0000e2000c1e1500 */
[----:B------:R-:W-:-:S03]  /*2a10*/  IMAD R75, R27, 0x37, RZ ;  /* 0x000000371b4b7824 */ /* 0x000fc600078e02ff */
[----:B------:R1:W3:Y:S01]  /*2a20*/  LDG.E.U16 R3, desc[UR4][R2.64] ;  /* 0x0000000402037981 */ /* 0x0002e2000c1e1500 */
[----:B------:R-:W-:Y:S01]  /*2a30*/  IMAD R93, R27, 0x3b, RZ ;  /* 0x0000003b1b5d7824 */ /* 0x000fe200078e02ff */
[-C--:B0-----:R-:W-:Y:S02]  /*2a40*/  IADD3 R8, P0, R97, R122.reuse, RZ ;  /* 0x0000007a61087210 */ /* 0x081fe40007f1e0ff */
[----:B-1----:R-:W-:Y:S02]  /*2a50*/  LOP3.LUT R2, R10, 0x7e, RZ, 0xc0, !PT ;  /* 0x0000007e0a027812 */ /* 0x002fe400078ec0ff */
[-C--:B------:R-:W-:Y:S02]  /*2a60*/  IADD3 R10, P2, R222, R122.reuse, RZ ;  /* 0x0000007ade0a7210 */ /* 0x080fe40007f5e0ff */
[----:B------:R-:W-:Y:S01]  /*2a70*/  LEA.HI.X.SX32 R9, R75, R123, 0x1, P0 ;  /* 0x0000007b4b097211 */ /* 0x000fe200000f0eff */
[----:B--2---:R0:W-:Y:S04]  /*2a80*/  STL [R1+0xd0], R76 ;  /* 0x0000d04c01007387 */ /* 0x0041e80000100800 */
[----:B----4-:R1:W-:Y:S04]  /*2a90*/  STL [R1+0x94], R12 ;  /* 0x0000940c01007387 */ /* 0x0103e80000100800 */
[----:B0-----:R0:W2:Y:S01]  /*2aa0*/  LDG.E.U16 R76, desc[UR4][R6.64] ;  /* 0x00000004064c7981 */ /* 0x0010a2000c1e1500 */
[----:B-1----:R-:W-:Y:S01]  /*2ab0*/  IADD3 R12, P1, R219, R122, RZ ;  /* 0x0000007adb0c7210 */ /* 0x002fe20007f3e0ff */
[----:B0-----:R-:W-:-:S03]  /*2ac0*/  IMAD R6, R27, 0x76, RZ ;  /* 0x000000761b067824 */ /* 0x001fc600078e02ff */
[----:B------:R-:W-:Y:S01]  /*2ad0*/  LEA.HI.X.SX32 R13, R95, R123, 0x1, P1 ;  /* 0x0000007b5f0d7211 */ /* 0x000fe200008f0eff */
[----:B-----5:R0:W-:Y:S01]  /*2ae0*/  STL [R1+0x40], R0 ;  /* 0x0000400001007387 */ /* 0x0201e20000100800 */
[----:B------:R-:W-:-:S03]  /*2af0*/  IADD3 R6, P1, R6, R122, RZ ;  /* 0x0000007a06067210 */ /* 0x000fc60007f3e0ff */
[----:B------:R1:W-:Y:S01]  /*2b00*/  STL [R1+0x88], R98 ;  /* 0x0000886201007387 */ /* 0x0003e20000100800 */
[-C--:B------:R-:W-:Y:S02]  /*2b10*/  LEA.HI.X.SX32 R11, R97, R123.reuse, 0x1, P2 ;  /* 0x0000007b610b7211 */ /* 0x080fe400010f0eff */
[----:B------:R-:W-:Y:S01]  /*2b20*/  LEA.HI.X.SX32 R7, R93, R123, 0x1, P1 ;  /* 0x0000007b5d077211 */ /* 0x000fe200008f0eff */
[----:B------:R4:W5:Y:S01]  /*2b30*/  LDG.E.U16 R75, desc[UR4][R12.64] ;  /* 0x000000040c4b7981 */ /* 0x000962000c1e1500 */
[----:B------:R-:W-:Y:S01]  /*2b40*/  IMAD R197, R197, 0x138, RZ ;  /* 0x00000138c5c57824 */ /* 0x000fe200078e02ff */
[----:B0-----:R-:W-:Y:S01]  /*2b50*/  LOP3.LUT R0, R70, 0xc0, RZ, 0xc0, !PT ;  /* 0x000000c046007812 */ /* 0x001fe200078ec0ff */
[----:B------:R-:W-:Y:S01]  /*2b60*/  IMAD R198, R198, 0x148, RZ ;  /* 0x00000148c6c67824 */ /* 0x000fe200078e02ff */
[----:B------:R-:W5:Y:S01]  /*2b70*/  LDG.E.U16 R70, desc[UR4][R10.64] ;  /* 0x000000040a467981 */ /* 0x000f62000c1e1500 */
[----:B------:R-:W-:Y:S01]  /*2b80*/  IMAD R210, R210, 0x158, RZ ;  /* 0x00000158d2d27824 */ /* 0x000fe200078e02ff */
[----:B-1----:R-:W0:Y:S02]  /*2b90*/  LDC R98, c[0x0][0x248] ;  /* 0x00009200ff627b82 */ /* 0x002e240000000800 */
[----:B------:R-:W-:Y:S01]  /*2ba0*/  STL [R1+0xc0], R96 ;  /* 0x0000c06001007387 */ /* 0x000fe20000100800 */
[----:B----4-:R-:W-:-:S02]  /*2bb0*/  IADD3 R12, P0, R50, R122, RZ ;  /* 0x0000007a320c7210 */ /* 0x010fc40007f1e0ff */
[----:B------:R-:W-:Y:S02]  /*2bc0*/  LEA R2, R0, R2, 0x9 ;  /* 0x0000000200027211 */ /* 0x000fe400078e48ff */
[----:B------:R1:W4:Y:S01]  /*2bd0*/  LDG.E.U16 R0, desc[UR4][R6.64] ;  /* 0x0000000406007981 */ /* 0x000322000c1e1500 */
[----:B------:R-:W-:Y:S01]  /*2be0*/  LEA.HI.X.SX32 R13, R99, R123, 0x1, P0 ;  /* 0x0000007b630d7211 */ /* 0x000fe200000f0eff */
[----:B------:R-:W0:Y:S01]  /*2bf0*/  LDC R50, c[0x0][0x248] ;  /* 0x00009200ff327b82 */ /* 0x000e220000000800 */
[-C--:B-1----:R-:W-:Y:S01]  /*2c00*/  IADD3 R6, P0, R31, R122.reuse, RZ ;  /* 0x0000007a1f067210 */ /* 0x082fe20007f1e0ff */
[----:B------:R-:W-:Y:S01]  /*2c10*/  IMAD R211, R211, 0x168, RZ ;  /* 0x00000168d3d37824 */ /* 0x000fe200078e02ff */
[----:B------:R-:W-:-:S05]  /*2c20*/  IADD3 R10, P1, R48, R122, RZ ;  /* 0x0000007a300a7210 */ /* 0x000fca0007f3e0ff */
[----:B------:R-:W1:Y:S01]  /*2c30*/  LDC R31, c[0x0][0x248] ;  /* 0x00009200ff1f7b82 */ /* 0x000e620000000800 */
[----:B------:R-:W-:Y:S01]  /*2c40*/  LEA.HI.X.SX32 R7, R21, R123, 0x1, P0 ;  /* 0x0000007b15077211 */ /* 0x000fe200000f0eff */
[----:B------:R-:W-:Y:S02]  /*2c50*/  IMAD R209, R209, 0x178, RZ ;  /* 0x00000178d1d17824 */ /* 0x000fe400078e02ff */
[----:B------:R-:W-:-:S04]  /*2c60*/  IMAD R208, R208, 0x188, RZ ;  /* 0x00000188d0d07824 */ /* 0x000fc800078e02ff */
[----:B------:R-:W0:Y:S01]  /*2c70*/  LDC R93, c[0x0][0x248] ;  /* 0x00009200ff5d7b82 */ /* 0x000e220000000800 */
[----:B---3--:R3:W-:Y:S07]  /*2c80*/  STL [R1+0x7c], R72 ;  /* 0x00007c4801007387 */ /* 0x0087ee0000100800 */
[----:B------:R-:W0:Y:S01]  /*2c90*/  LDC R48, c[0x0][0x248] ;  /* 0x00009200ff307b82 */ /* 0x000e220000000800 */
[----:B------:R-:W-:Y:S02]  /*2ca0*/  IMAD R206, R206, 0x198, RZ ;  /* 0x00000198cece7824 */ /* 0x000fe400078e02ff */
[----:B------:R-:W-:-:S02]  /*2cb0*/  IMAD R207, R207, 0x1a8, RZ ;  /* 0x000001a8cfcf7824 */ /* 0x000fc400078e02ff */
[----:B------:R-:W-:-:S03]  /*2cc0*/  IMAD R204, R204, 0x1c8, RZ ;  /* 0x000001c8cccc7824 */ /* 0x000fc600078e02ff */
[----:B------:R-:W4:Y:S01]  /*2cd0*/  LDC R99, c[0x0][0x248] ;  /* 0x00009200ff637b82 */ /* 0x000f220000000800 */
[----:B---3--:R3:W4:Y:S02]  /*2ce0*/  LDG.E.U16 R72, desc[UR4][R8.64] ;  /* 0x0000000408487981 */ /* 0x008724000c1e1500 */
[----:B---3--:R-:W-:-:S05]  /*2cf0*/  IADD3 R9, R2, R66, RZ ;  /* 0x0000004202097210 */ /* 0x008fca0007ffe0ff */
[----:B------:R-:W3:Y:S01]  /*2d00*/  LDC R8, c[0x0][0x248] ;  /* 0x00009200ff087b82 */ /* 0x000ee20000000800 */
[----:B------:R1:W-:Y:S07]  /*2d10*/  STS.U16 [R9+0x2000], R54 ;  /* 0x0020003609007388 */ /* 0x0003ee0000000400 */
[----:B------:R-:W0:Y:S01]  /*2d20*/  LDC R66, c[0x0][0x248] ;  /* 0x00009200ff427b82 */ /* 0x000e220000000800 */
[----:B-1----:R1:W4:Y:S04]  /*2d30*/  LDG.E.U16 R54, desc[UR4][R12.64] ;  /* 0x000000040c367981 */ /* 0x002328000c1e1500 */
[----:B------:R-:W4:Y:S04]  /*2d40*/  LDG.E.U16 R12, desc[UR4][R6.64] ;  /* 0x00000004060c7981 */ /* 0x000f28000c1e1500 */
[----:B------:R1:W-:Y:S02]  /*2d50*/  STS.U16 [R9+0x400], R49 ;  /* 0x0004003109007388 */ /* 0x0003e40000000400 */
[----:B-1----:R-:W1:Y:S02]  /*2d60*/  LDC R49, c[0x0][0x248] ;  /* 0x00009200ff317b82 */ /* 0x002e640000000800 */
[----:B------:R2:W-:Y:S01]  /*2d70*/  STS.U16 [R9+0x20800], R30 ;  /* 0x0208001e09007388 */ /* 0x0005e20000000400 */
[----:B------:R-:W-:Y:S01]  /*2d80*/  LEA.HI.X.SX32 R11, R22, R123, 0x1, P1 ;  /* 0x0000007b160b7211 */ /* 0x000fe200008f0eff */
[----:B---3--:R-:W-:-:S04]  /*2d90*/  IMAD R21, R8, 0x130, RZ ;  /* 0x0000013008157824 */ /* 0x008fc800078e02ff */
[----:B------:R-:W3:Y:S01]  /*2da0*/  LDC R22, c[0x0][0x248] ;  /* 0x00009200ff167b82 */ /* 0x000ee20000000800 */
[----:B------:R0:W-:Y:S07]  /*2db0*/  STS.U16 [R9+0x1000], R63 ;  /* 0x0010003f09007388 */ /* 0x0001ee0000000400 */
[----:B--2---:R-:W2:Y:S01]  /*2dc0*/  LDC R30, c[0x0][0x248] ;  /* 0x00009200ff1e7b82 */ /* 0x004ea20000000800 */
[----:B------:R5:W-:Y:S04]  /*2dd0*/  STL [R1+0x70], R94 ;  /* 0x0000705e01007387 */ /* 0x000be80000100800 */
[----:B0-----:R0:W4:Y:S01]  /*2de0*/  LDG.E.U16 R63, desc[UR4][R10.64] ;  /* 0x000000040a3f7981 */ /* 0x001122000c1e1500 */
[----:B-1----:R-:W-:-:S03]  /*2df0*/  IMAD R13, R49, 0x140, RZ ;  /* 0x00000140310d7824 */ /* 0x002fc600078e02ff */
[----:B------:R1:W-:Y:S01]  /*2e00*/  STS.U16 [R9], R51 ;  /* 0x0000003309007388 */ /* 0x0003e20000000400 */
[----:B------:R-:W-:Y:S01]  /*2e10*/  IMAD R31, R31, 0x280, RZ ;  /* 0x000002801f1f7824 */ /* 0x000fe200078e02ff */
[----:B-----5:R-:W5:Y:S02]  /*2e20*/  LDC R94, c[0x0][0x248] ;  /* 0x00009200ff5e7b82 */ /* 0x020f640000000800 */
[----:B------:R3:W-:Y:S01]  /*2e30*/  STL [R1+0xb0], R92 ;  /* 0x0000b05c01007387 */ /* 0x0007e20000100800 */
[----:B0-----:R-:W-:-:S03]  /*2e40*/  IADD3 R10, P0, R21, R122, RZ ;  /* 0x0000007a150a7210 */ /* 0x001fc60007f1e0ff */
[----:B------:R-:W-:Y:S01]  /*2e50*/  STL [R1+0x64], R76 ;  /* 0x0000644c01007387 */ /* 0x000fe20000100800 */
[----:B-1----:R-:W-:-:S03]  /*2e60*/  IMAD R51, R66, 0x260, RZ ;  /* 0x0000026042337824 */ /* 0x002fc600078e02ff */
[----:B------:R0:W-:Y:S01]  /*2e70*/  STS.U16 [R9+0x20c00], R20 ;  /* 0x020c001409007388 */ /* 0x0001e20000000400 */
[----:B------:R-:W-:Y:S01]  /*2e80*/  LEA.HI.X.SX32 R11, R71, R123, 0x1, P0 ;  /* 0x0000007b470b7211 */ /* 0x000fe200000f0eff */
[----:B---3--:R-:W1:Y:S02]  /*2e90*/  LDC R92, c[0x0][0x248] ;  /* 0x00009200ff5c7b82 */ /* 0x008e640000000800 */
[----:B------:R-:W-:Y:S01]  /*2ea0*/  STL [R1+0x58], R75 ;  /* 0x0000584b01007387 */ /* 0x000fe20000100800 */
[----:B------:R-:W-:-:S03]  /*2eb0*/  IADD3 R6, P1, R51, R122, RZ ;  /* 0x0000007a33067210 */ /* 0x000fc60007f3e0ff */
[----:B------:R3:W-:Y:S02]  /*2ec0*/  STS.U16 [R9+0x800], R57 ;  /* 0x0008003909007388 */ /* 0x0007e40000000400 */
[----:B0-----:R-:W0:Y:S01]  /*2ed0*/  LDC R20, c[0x0][0x248] ;  /* 0x00009200ff147b82 */ /* 0x001e220000000800 */
[----:B------:R-:W-:Y:S01]  /*2ee0*/  LEA.HI.X.SX32 R7, R21, R123, 0x1, P1 ;  /* 0x0000007b15077211 */ /* 0x000fe200008f0eff */
[----:B------:R3:W-:Y:S01]  /*2ef0*/  STS.U16 [R9+0x21000], R18 ;  /* 0x0210001209007388 */ /* 0x0007e20000000400 */
[----:B--2---:R-:W-:-:S03]  /*2f00*/  IMAD R49, R30, 0x290, RZ ;  /* 0x000002901e317824 */ /* 0x004fc600078e02ff */
[----:B------:R2:W-:Y:S01]  /*2f10*/  STS.U16 [R9+0x4400], R28 ;  /* 0x0044001c09007388 */ /* 0x0005e20000000400 */
[----:B---3--:R-:W-:Y:S01]  /*2f20*/  IMAD R57, R50, 0x270, RZ ;  /* 0x0000027032397824 */ /* 0x008fe200078e02ff */
[----:B------:R-:W3:Y:S02]  /*2f30*/  LDC R21, c[0x0][0x248] ;  /* 0x00009200ff157b82 */ /* 0x000ee40000000800 */
[----:B------:R2:W-:Y:S02]  /*2f40*/  STS.U16 [R9+0x21400], R19 ;  /* 0x0214001309007388 */ /* 0x0005e40000000400 */
[----:B------:R-:W-:Y:S02]  /*2f50*/  IADD3 R18, P2, R57, R122, RZ ;  /* 0x0000007a39127210 */ /* 0x000fe40007f5e0ff */
[----:B------:R5:W4:Y:S02]  /*2f60*/  LDG.E.U16 R8, desc[UR4][R10.64] ;  /* 0x000000040a087981 */ /* 0x000b24000c1e1500 */
[----:B------:R-:W1:Y:S02]  /*2f70*/  LDC R50, c[0x0][0x248] ;  /* 0x00009200ff327b82 */ /* 0x000e640000000800 */
[----:B--2---:R2:W4:Y:S01]  /*2f80*/  LDG.E.U16 R28, desc[UR4][R6.64] ;  /* 0x00000004061c7981 */ /* 0x004522000c1e1500 */
[----:B------:R-:W-:Y:S01]  /*2f90*/  LEA.HI.X.SX32 R19, R197, R123, 0x1, P2 ;  /* 0x0000007bc5137211 */ /* 0x000fe200010f0eff */
[----:B-----5:R-:W-:-:S04]  /*2fa0*/  IMAD R11, R22, 0x150, RZ ;  /* 0x00000150160b7824 */ /* 0x020fc800078e02ff */
[----:B------:R5:W4:Y:S01]  /*2fb0*/  LDG.E.U16 R18, desc[UR4][R18.64] ;  /* 0x0000000412127981 */ /* 0x000b22000c1e1500 */
[----:B------:R-:W1:Y:S01]  /*2fc0*/  LDC R22, c[0x0][0x248] ;  /* 0x00009200ff167b82 */ /* 0x000e620000000800 */
[----:B--2---:R-:W-:Y:S01]  /*2fd0*/  IMAD R7, R48, 0x2a0, RZ ;  /* 0x000002a030077824 */ /* 0x004fe200078e02ff */
[----:B------:R-:W-:Y:S01]  /*2fe0*/  IADD3 R30, P2, R49, R122, RZ ;  /* 0x0000007a311e7210 */ /* 0x000fe20007f5e0ff */
[----:B0-----:R-:W-:-:S05]  /*2ff0*/  IMAD R57, R20, 0x2b0, RZ ;  /* 0x000002b014397824 */ /* 0x001fca00078e02ff */
[----:B------:R-:W0:Y:S08]  /*3000*/  LDC R51, c[0x0][0x248] ;  /* 0x00009200ff337b82 */ /* 0x000e300000000800 */
[----:B-----5:R-:W2:Y:S01]  /*3010*/  LDC R19, c[0x0][0x248] ;  /* 0x00009200ff137b82 */ /* 0x020ea20000000800 */
[----:B------:R5:W-:Y:S07]  /*3020*/  STS.U16 [R9+0x20400], R56 ;  /* 0x0204003809007388 */ /* 0x000bee0000000400 */
[----:B------:R-:W0:Y:S01]  /*3030*/  LDC R49, c[0x0][0x248] ;  /* 0x00009200ff317b82 */ /* 0x000e220000000800 */
[----:B---3--:R-:W-:-:S07]  /*3040*/  IMAD R21, R21, 0x2c0, RZ ;  /* 0x000002c015157824 */ /* 0x008fce00078e02ff */
[----:B-----5:R-:W3:Y:S01]  /*3050*/  LDC R56, c[0x0][0x248] ;  /* 0x00009200ff387b82 */ /* 0x020ee20000000800 */
[----:B------:R-:W-:Y:S04]  /*3060*/  STS.U16 [R9+0x4000], R58 ;  /* 0x0040003a09007388 */ /* 0x000fe80000000400 */
[----:B------:R1:W-:Y:S03]  /*3070*/  STS.U16 [R9+0x20000], R59 ;  /* 0x0200003b09007388 */ /* 0x0003e60000000400 */
[----:B------:R-:W5:Y:S01]  /*3080*/  LDC R48, c[0x0][0x248] ;  /* 0x00009200ff307b82 */ /* 0x000f620000000800 */
[----:B--2---:R-:W-:Y:S02]  /*3090*/  IMAD R19, R19, 0x170, RZ ;  /* 0x0000017013137824 */ /* 0x004fe400078e02ff */
[----:B-1----:R-:W-:-:S05]  /*30a0*/  IMAD R59, R22, 0x2e0, RZ ;  /* 0x000002e0163b7824 */ /* 0x002fca00078e02ff */
[----:B------:R-:W1:Y:S01]  /*30b0*/  LDC R58, c[0x0][0x248] ;  /* 0x00009200ff3a7b82 */ /* 0x000e620000000800 */
[----:B0-----:R-:W-:Y:S02]  /*30c0*/  IMAD R51, R51, 0x2f0, RZ ;  /* 0x000002f033337824 */ /* 0x001fe400078e02ff */
[----:B------:R-:W-:Y:S02]  /*30d0*/  IMAD R49, R49, 0x180, RZ ;  /* 0x0000018031317824 */ /* 0x000fe400078e02ff */
[----:B---3--:R-:W-:-:S03]  /*30e0*/  IMAD R75, R56, 0x300, RZ ;  /* 0x00000300384b7824 */ /* 0x008fc600078e02ff */
[----:B------:R-:W0:Y:S08]  /*30f0*/  LDC R76, c[0x0][0x248] ;  /* 0x00009200ff4c7b82 */ /* 0x000e300000000800 */
[----:B------:R-:W2:Y:S08]  /*3100*/  LDC R56, c[0x0][0x248] ;  /* 0x00009200ff387b82 */ /* 0x000eb00000000800 */
[----:B------:R-:W3:Y:S01]  /*3110*/  LDC R66, c[0x0][0x248] ;  /* 0x00009200ff427b82 */ /* 0x000ee20000000800 */
[----:B0-----:R-:W-:-:S07]  /*3120*/  IMAD R95, R76, 0x360, RZ ;  /* 0x000003604c5f7824 */ /* 0x001fce00078e02ff */
[----:B------:R-:W0:Y:S01]  /*3130*/  LDC R76, c[0x0][0x248] ;  /* 0x00009200ff4c7b82 */ /* 0x000e220000000800 */
[----:B------:R-:W-:Y:S01]  /*3140*/  IMAD R93, R93, 0x380, RZ ;  /* 0x000003805d5d7824 */ /* 0x000fe200078e02ff */
[----:B----4-:R4:W-:Y:S04]  /*3150*/  STL [R1+0xa0], R72 ;  /* 0x0000a04801007387 */ /* 0x0109e80000100800 */
[----:B------:R5:W-:Y:S02]  /*3160*/  STL [R1+0x4c], R70 ;  /* 0x00004c4601007387 */ /* 0x000be40000100800 */
[----:B----4-:R-:W4:Y:S01]  /*3170*/  LDC R72, c[0x0][0x248] ;  /* 0x00009200ff487b82 */ /* 0x010f220000000800 */
[----:B-----5:R-:W-:-:S04]  /*3180*/  IADD3 R70, P0, R13, R122, RZ ;  /* 0x0000007a0d467210 */ /* 0x020fc80007f1e0ff */
[----:B------:R-:W-:-:S03]  /*3190*/  LEA.HI.X.SX32 R71, R16, R123, 0x1, P0 ;  /* 0x0000007b10477211 */ /* 0x000fc600000f0eff */
[----:B------:R-:W5:Y:S01]  /*31a0*/  LDC R16, c[0x0][0x248] ;  /* 0x00009200ff107b82 */ /* 0x000f620000000800 */
[----:B------:R1:W-:Y:S01]  /*31b0*/  STL [R1+0x30], R54 ;  /* 0x0000303601007387 */ /* 0x0003e20000100800 */
[----:B------:R-:W-:-:S03]  /*31c0*/  IADD3 R6, P0, R11, R122, RZ ;  /* 0x0000007a0b067210 */ /* 0x000fc60007f1e0ff */
[----:B------:R2:W3:Y:S04]  /*31d0*/  LDG.E.U16 R70, desc[UR4][R70.64] ;  /* 0x0000000446467981 */ /* 0x0004e8000c1e1500 */
[----:B------:R2:W-:Y:S01]  /*31e0*/  STL [R1+0x2c], R12 ;  /* 0x00002c0c01007387 */ /* 0x0005e20000100800 */
[----:B-1----:R-:W1:Y:S08]  /*31f0*/  LDC R54, c[0x0][0x248] ;  /* 0x00009200ff367b82 */ /* 0x002e700000000800 */
[----:B--2---:R-:W2:Y:S01]  /*3200*/  LDC R71, c[0x0][0x248] ;  /* 0x00009200ff477b82 */ /* 0x004ea20000000800 */
[----:B------:R-:W-:-:S04]  /*3210*/  IADD3 R12, P1, R31, R122, RZ ;  /* 0x0000007a1f0c7210 */ /* 0x000fc80007f3e0ff */
[-C--:B------:R-:W-:Y:S02]  /*3220*/  LEA.HI.X.SX32 R13, R13, R123.reuse, 0x1, P1 ;  /* 0x0000007b0d0d7211 */ /* 0x080fe400008f0eff */
[----:B------:R-:W-:Y:S02]  /*3230*/  IADD3 R10, P1, R7, R122, RZ ;  /* 0x0000007a070a7210 */ /* 0x000fe40007f3e0ff */
[-C--:B------:R-:W-:Y:S02]  /*3240*/  LEA.HI.X.SX32 R31, R198, R123.reuse, 0x1, P2 ;  /* 0x0000007bc61f7211 */ /* 0x080fe400010f0eff */
[----:B------:R-:W-:-:S03]  /*3250*/  LEA.HI.X.SX32 R11, R11, R123, 0x1, P1 ;  /* 0x0000007b0b0b7211 */ /* 0x000fc600008f0eff */
[----:B------:R-:W3:Y:S01]  /*3260*/  LDG.E.U16 R30, desc[UR4][R30.64] ;  /* 0x000000041e1e7981 */ /* 0x000ee2000c1e1500 */
[----:B------:R-:W-:-:S03]  /*3270*/  LEA.HI.X.SX32 R7, R4, R123, 0x1, P0 ;  /* 0x0000007b04077211 */ /* 0x000fc600000f0eff */
[----:B------:R5:W3:Y:S04]  /*3280*/  LDG.E.U16 R4, desc[UR4][R12.64] ;  /* 0x000000040c047981 */ /* 0x000ae8000c1e1500 */
[----:B------:R-:W3:Y:S04]  /*3290*/  LDG.E.U16 R7, desc[UR4][R6.64] ;  /* 0x0000000406077981 */ /* 0x000ee8000c1e1500 */
[----:B------:R0:W3:Y:S01]  /*32a0*/  LDG.E.U16 R31, desc[UR4][R10.64] ;  /* 0x000000040a1f7981 */ /* 0x0000e2000c1e1500 */
[----:B-----5:R-:W-:Y:S01]  /*32b0*/  IMAD R13, R16, 0x160, RZ ;  /* 0x00000160100d7824 */ /* 0x020fe200078e02ff */
[----:B0-----:R-:W-:Y:S01]  /*32c0*/  IADD3 R10, P1, R57, R122, RZ ;  /* 0x0000007a390a7210 */ /* 0x001fe20007f3e0ff */
[----:B------:R-:W-:-:S03]  /*32d0*/  IMAD R57, R50, 0x2d0, RZ ;  /* 0x000002d032397824 */ /* 0x000fc600078e02ff */
[-C--:B------:R-:W-:Y:S02]  /*32e0*/  LEA.HI.X.SX32 R11, R210, R123.reuse, 0x1, P1 ;  /* 0x0000007bd20b7211 */ /* 0x080fe400008f0eff */
[-C--:B------:R-:W-:Y:S02]  /*32f0*/  IADD3 R12, P1, R57, R122.reuse, RZ ;  /* 0x0000007a390c7210 */ /* 0x080fe40007f3e0ff */
[----:B------:R-:W0:Y:S01]  /*3300*/  LDC R57, c[0x0][0x248] ;  /* 0x00009200ff397b82 */ /* 0x000e220000000800 */
[-C--:B------:R-:W-:Y:S01]  /*3310*/  IADD3 R20, P0, R13, R122.reuse, RZ ;  /* 0x0000007a0d147210 */ /* 0x080fe20007f1e0ff */
[----:B------:R-:W5:Y:S01]  /*3320*/  LDG.E.U16 R10, desc[UR4][R10.64] ;  /* 0x000000040a0a7981 */ /* 0x000f62000c1e1500 */
[----:B------:R-:W-:Y:S02]  /*3330*/  IADD3 R16, P2, R21, R122, RZ ;  /* 0x0000007a15107210 */ /* 0x000fe40007f5e0ff */
[-C--:B------:R-:W-:Y:S02]  /*3340*/  LEA.HI.X.SX32 R21, R17, R123.reuse, 0x1, P0 ;  /* 0x0000007b11157211 */ /* 0x080fe400000f0eff */
[----:B------:R-:W-:-:S02]  /*3350*/  LEA.HI.X.SX32 R17, R13, R123, 0x1, P2 ;  /* 0x0000007b0d117211 */ /* 0x000fc400010f0eff */
[----:B------:R-:W-:Y:S01]  /*3360*/  LEA.HI.X.SX32 R13, R211, R123, 0x1, P1 ;  /* 0x0000007bd30d7211 */ /* 0x000fe200008f0eff */
[----:B------:R-:W5:Y:S01]  /*3370*/  LDG.E.U16 R20, desc[UR4][R20.64] ;  /* 0x0000000414147981 */ /* 0x000f62000c1e1500 */
[-C--:B------:R-:W-:Y:S02]  /*3380*/  IADD3 R22, P1, R59, R122.reuse, RZ ;  /* 0x0000007a3b167210 */ /* 0x080fe40007f3e0ff */
[----:B------:R-:W1:Y:S01]  /*3390*/  LDC R59, c[0x0][0x248] ;  /* 0x00009200ff3b7b82 */ /* 0x000e620000000800 */
[-C--:B------:R-:W-:Y:S01]  /*33a0*/  IADD3 R50, P0, R19, R122.reuse, RZ ;  /* 0x0000007a13327210 */ /* 0x080fe20007f1e0ff */
[----:B------:R-:W5:Y:S04]  /*33b0*/  LDG.E.U16 R6, desc[UR4][R12.64] ;  /* 0x000000040c067981 */ /* 0x000f68000c1e1500 */
[----:B------:R2:W5:Y:S02]  /*33c0*/  LDG.E.U16 R21, desc[UR4][R16.64] ;  /* 0x0000000410157981 */ /* 0x000564000c1e1500 */
[----:B--2---:R-:W-:-:S02]  /*33d0*/  IADD3 R16, P2, R51, R122, RZ ;  /* 0x0000007a33107210 */ /* 0x004fc40007f5e0ff */
[-C--:B------:R-:W-:Y:S02]  /*33e0*/  LEA.HI.X.SX32 R51, R23, R123.reuse, 0x1, P0 ;  /* 0x0000007b17337211 */ /* 0x080fe400000f0eff */
[-C--:B------:R-:W-:Y:S02]  /*33f0*/  IADD3 R12, P0, R49, R122.reuse, RZ ;  /* 0x0000007a310c7210 */ /* 0x080fe40007f1e0ff */
[-C--:B------:R-:W-:Y:S01]  /*3400*/  LEA.HI.X.SX32 R17, R209, R123.reuse, 0x1, P2 ;  /* 0x0000007bd1117211 */ /* 0x080fe200010f0eff */
[----:B------:R2:W5:Y:S01]  /*3410*/  LDG.E.U16 R50, desc[UR4][R50.64] ;  /* 0x0000000432327981 */ /* 0x000562000c1e1500 */
[-C--:B------:R-:W-:Y:S01]  /*3420*/  LEA.HI.X.SX32 R13, R26, R123.reuse, 0x1, P0 ;  /* 0x0000007b1a0d7211 */ /* 0x080fe200000f0eff */
[----:B0-----:R-:W-:Y:S01]  /*3430*/  IMAD R57, R57, 0x310, RZ ;  /* 0x0000031039397824 */ /* 0x001fe200078e02ff */
[----:B------:R-:W-:Y:S02]  /*3440*/  LEA.HI.X.SX32 R23, R19, R123, 0x1, P1 ;  /* 0x0000007b13177211 */ /* 0x000fe400008f0eff */
[----:B------:R0:W5:Y:S04]  /*3450*/  LDG.E.U16 R19, desc[UR4][R16.64] ;  /* 0x0000000410137981 */ /* 0x000168000c1e1500 */
[----:B------:R4:W5:Y:S01]  /*3460*/  LDG.E.U16 R26, desc[UR4][R12.64] ;  /* 0x000000040c1a7981 */ /* 0x000962000c1e1500 */
[----:B--2---:R-:W-:Y:S01]  /*3470*/  IMAD R51, R48, 0x190, RZ ;  /* 0x0000019030337824 */ /* 0x004fe200078e02ff */
[----:B------:R-:W-:-:S02]  /*3480*/  IADD3 R48, P1, R75, R122, RZ ;  /* 0x0000007a4b307210 */ /* 0x000fc40007f3e0ff */
[----:B------:R2:W5:Y:S02]  /*3490*/  LDG.E.U16 R11, desc[UR4][R22.64] ;  /* 0x00000004160b7981 */ /* 0x000564000c1e1500 */
[-C--:B0-----:R-:W-:Y:S01]  /*34a0*/  IADD3 R16, P0, R51, R122.reuse, RZ ;  /* 0x0000007a33107210 */ /* 0x081fe20007f1e0ff */
[----:B----4-:R-:W-:Y:S01]  /*34b0*/  IMAD R13, R58, 0x320, RZ ;  /* 0x000003203a0d7824 */ /* 0x010fe200078e02ff */
[-C--:B------:R-:W-:Y:S02]  /*34c0*/  LEA.HI.X.SX32 R49, R49, R123.reuse, 0x1, P1 ;  /* 0x0000007b31317211 */ /* 0x080fe400008f0eff */
[-C--:B--2---:R-:W-:Y:S01]  /*34d0*/  IADD3 R22, P2, R57, R122.reuse, RZ ;  /* 0x0000007a39167210 */ /* 0x084fe20007f5e0ff */
[----:B-1----:R-:W-:Y:S01]  /*34e0*/  IMAD R59, R59, 0x330, RZ ;  /* 0x000003303b3b7824 */ /* 0x002fe200078e02ff */
[----:B------:R-:W-:Y:S02]  /*34f0*/  IADD3 R12, P1, R13, R122, RZ ;  /* 0x0000007a0d0c7210 */ /* 0x000fe40007f3e0ff */
[----:B------:R-:W-:-:S02]  /*3500*/  LEA.HI.X.SX32 R17, R53, R123, 0x1, P0 ;  /* 0x0000007b35117211 */ /* 0x000fc400000f0eff */
[-C--:B------:R-:W-:Y:S01]  /*3510*/  LEA.HI.X.SX32 R23, R208, R123.reuse, 0x1, P2 ;  /* 0x0000007bd0177211 */ /* 0x080fe200010f0eff */
[----:B------:R-:W2:Y:S01]  /*3520*/  LDG.E.U16 R53, desc[UR4][R48.64] ;  /* 0x0000000430357981 */ /* 0x000ea2000c1e1500 */
[----:B------:R-:W-:Y:S01]  /*3530*/  LEA.HI.X.SX32 R13, R51, R123, 0x1, P1 ;  /* 0x0000007b330d7211 */ /* 0x000fe200008f0eff */
[----:B------:R-:W-:Y:S02]  /*3540*/  IMAD R51, R54, 0x1a0, RZ ;  /* 0x000001a036337824 */ /* 0x000fe400078e02ff */
[----:B------:R-:W-:Y:S02]  /*3550*/  IMAD R71, R71, 0x340, RZ ;  /* 0x0000034047477824 */ /* 0x000fe400078e02ff */
[----:B------:R0:W4:Y:S04]  /*3560*/  LDG.E.U16 R12, desc[UR4][R12.64] ;  /* 0x000000040c0c7981 */ /* 0x000128000c1e1500 */
[----:B------:R1:W2:Y:S04]  /*3570*/  LDG.E.U16 R48, desc[UR4][R16.64] ;  /* 0x0000000410307981 */ /* 0x0002a8000c1e1500 */
[----:B------:R1:W2:Y:S01]  /*3580*/  LDG.E.U16 R49, desc[UR4][R22.64] ;  /* 0x0000000416317981 */ /* 0x0002a2000c1e1500 */
[-C--:B------:R-:W-:Y:S01]  /*3590*/  IADD3 R58, P0, R51, R122.reuse, RZ ;  /* 0x0000007a333a7210 */ /* 0x080fe20007f1e0ff */
[----:B0-----:R-:W-:Y:S01]  /*35a0*/  IMAD R13, R56, 0x1b0, RZ ;  /* 0x000001b0380d7824 */ /* 0x001fe200078e02ff */
[----:B-1----:R-:W-:Y:S01]  /*35b0*/  IADD3 R16, P1, R59, R122, RZ ;  /* 0x0000007a3b107210 */ /* 0x002fe20007f3e0ff */
[----:B------:R-:W-:-:S02]  /*35c0*/  IMAD R23, R72, 0x350, RZ ;  /* 0x0000035048177824 */ /* 0x000fc400078e02ff */
[----:B------:R-:W0:Y:S01]  /*35d0*/  LDC R72, c[0x0][0x248] ;  /* 0x00009200ff487b82 */ /* 0x000e220000000800 */
[-C--:B------:R-:W-:Y:S02]  /*35e0*/  LEA.HI.X.SX32 R17, R206, R123.reuse, 0x1, P1 ;  /* 0x0000007bce117211 */ /* 0x080fe400008f0eff */
[-C--:B------:R-:W-:Y:S02]  /*35f0*/  IADD3 R56, P1, R71, R122.reuse, RZ ;  /* 0x0000007a47387210 */ /* 0x080fe40007f3e0ff */
[-C--:B------:R-:W-:Y:S02]  /*3600*/  LEA.HI.X.SX32 R59, R55, R123.reuse, 0x1, P0 ;  /* 0x0000007b373b7211 */ /* 0x080fe400000f0eff */
[-C--:B------:R-:W-:Y:S01]  /*3610*/  IADD3 R22, P0, R13, R122.reuse, RZ ;  /* 0x0000007a0d167210 */ /* 0x080fe20007f1e0ff */
[----:B------:R-:W1:Y:S01]  /*3620*/  LDC R71, c[0x0][0x248] ;  /* 0x00009200ff477b82 */ /* 0x000e620000000800 */
[----:B------:R-:W-:Y:S01]  /*3630*/  LEA.HI.X.SX32 R57, R51, R123, 0x1, P1 ;  /* 0x0000007b33397211 */ /* 0x000fe200008f0eff */
[----:B------:R3:W2:Y:S01]  /*3640*/  LDG.E.U16 R75, desc[UR4][R58.64] ;  /* 0x000000043a4b7981 */ /* 0x0006a2000c1e1500 */
[----:B------:R-:W-:-:S02]  /*3650*/  IADD3 R54, P2, R23, R122, RZ ;  /* 0x0000007a17367210 */ /* 0x000fc40007f5e0ff */
[-C--:B------:R-:W-:Y:S01]  /*3660*/  LEA.HI.X.SX32 R23, R52, R123.reuse, 0x1, P0 ;  /* 0x0000007b34177211 */ /* 0x080fe200000f0eff */
[----:B------:R-:W2:Y:S04]  /*3670*/  LDG.E.U16 R17, desc[UR4][R16.64] ;  /* 0x0000000410117981 */ /* 0x000ea8000c1e1500 */
[----:B------:R3:W2:Y:S02]  /*3680*/  LDG.E.U16 R52, desc[UR4][R56.64] ;  /* 0x0000000438347981 */ /* 0x0006a4000c1e1500 */
[----:B---3--:R-:W-:Y:S02]  /*3690*/  IMAD R51, R66, 0x1c0, RZ ;  /* 0x000001c042337824 */ /* 0x008fe400078e02ff */
[----:B------:R-:W-:Y:S01]  /*36a0*/  IMAD R59, R92, 0x370, RZ ;  /* 0x000003705c3b7824 */ /* 0x000fe200078e02ff */
[----:B------:R-:W-:Y:S01]  /*36b0*/  LEA.HI.X.SX32 R55, R207, R123, 0x1, P2 ;  /* 0x0000007bcf377211 */ /* 0x000fe200010f0eff */
[----:B------:R3:W2:Y:S01]  /*36c0*/  LDG.E.U16 R16, desc[UR4][R22.64] ;  /* 0x0000000416107981 */ /* 0x0006a2000c1e1500 */
[-C--:B------:R-:W-:Y:S01]  /*36d0*/  IADD3 R56, P1, R95, R122.reuse, RZ ;  /* 0x0000007a5f387210 */ /* 0x080fe20007f3e0ff */
[----:B0-----:R-:W-:Y:S01]  /*36e0*/  IMAD R97, R72, 0x390, RZ ;  /* 0x0000039048617824 */ /* 0x001fe200078e02ff */
[----:B------:R-:W-:-:S02]  /*36f0*/  IADD3 R92, P0, R51, R122, RZ ;  /* 0x0000007a335c7210 */ /* 0x000fc40007f1e0ff */
[----:B------:R-:W2:Y:S01]  /*3700*/  LDG.E.U16 R55, desc[UR4][R54.64] ;  /* 0x0000000436377981 */ /* 0x000ea2000c1e1500 */
[-C--:B------:R-:W-:Y:S01]  /*3710*/  LEA.HI.X.SX32 R57, R13, R123.reuse, 0x1, P1 ;  /* 0x0000007b0d397211 */ /* 0x080fe200008f0eff */
[----:B------:R-:W-:Y:S01]  /*3720*/  IMAD R205, R205, 0x1b8, RZ ;  /* 0x000001b8cdcd7824 */ /* 0x000fe200078e02ff */
[-C--:B------:R-:W-:Y:S02]  /*3730*/  IADD3 R58, P1, R93, R122.reuse, RZ ;  /* 0x0000007a5d3a7210 */ /* 0x080fe40007f3e0ff */
[-C--:B---3--:R-:W-:Y:S01]  /*3740*/  IADD3 R22, P2, R59, R122.reuse, RZ ;  /* 0x0000007a3b167210 */ /* 0x088fe20007f5e0ff */
[----:B------:R-:W-:Y:S01]  /*3750*/  IMAD R214, R214, 0x1d8, RZ ;  /* 0x000001d8d6d67824 */ /* 0x000fe200078e02ff */
[-C--:B------:R-:W-:Y:S01]  /*3760*/  LEA.HI.X.SX32 R59, R51, R123.reuse, 0x1, P1 ;  /* 0x0000007b333b7211 */ /* 0x080fe200008f0eff */
[----:B-1----:R-:W-:Y:S01]  /*3770*/  IMAD R13, R71, 0x1d0, RZ ;  /* 0x000001d0470d7824 */ /* 0x002fe200078e02ff */
[----:B------:R-:W0:Y:S01]  /*3780*/  LDC R51, c[0x0][0x248] ;  /* 0x00009200ff337b82 */ /* 0x000e220000000800 */
[-C--:B------:R-:W-:Y:S01]  /*3790*/  IADD3 R96, P1, R97, R122.reuse, RZ ;  /* 0x0000007a61607210 */ /* 0x080fe20007f3e0ff */
[----:B------:R-:W-:Y:S01]  /*37a0*/  IMAD R99, R99, 0x3d0, RZ ;  /* 0x000003d063637824 */ /* 0x000fe200078e02ff */
[----:B------:R1:W3:Y:S01]  /*37b0*/  LDG.E.U16 R54, desc[UR4][R58.64] ;  /* 0x000000043a367981 */ /* 0x0002e2000c1e1500 */
[-C--:B------:R-:W-:Y:S01]  /*37c0*/  LEA.HI.X.SX32 R93, R64, R123.reuse, 0x1, P0 ;  /* 0x0000007b405d7211 */ /* 0x080fe200000f0eff */
[----:B------:R-:W-:Y:S01]  /*37d0*/  IMAD R71, R94, 0x3a0, RZ ;  /* 0x000003a05e477824 */ /* 0x000fe200078e02ff */
[-C--:B------:R-:W-:Y:S01]  /*37e0*/  LEA.HI.X.SX32 R97, R204, R123.reuse, 0x1, P1 ;  /* 0x0000007bcc617211 */ /* 0x080fe200008f0eff */
[----:B------:R-:W-:Y:S01]  /*37f0*/  IMAD R101, R98, 0x3c0, RZ ;  /* 0x000003c062657824 */ /* 0x000fe200078e02ff */
[----:B------:R-:W0:Y:S01]  /*3800*/  LDC R64, c[0x0][0x248] ;  /* 0x00009200ff407b82 */ /* 0x000e220000000800 */
[----:B------:R-:W-:Y:S01]  /*3810*/  LEA.HI.X.SX32 R23, R205, R123, 0x1, P2 ;  /* 0x0000007bcd177211 */ /* 0x000fe200010f0eff */
[----:B------:R1:W3:Y:S02]  /*3820*/  LDG.E.U16 R66, desc[UR4][R92.64] ;  /* 0x000000045c427981 */ /* 0x0002e4000c1e1500 */
[----:B-1----:R-:W-:Y:S01]  /*3830*/  IMAD R59, R76, 0x3b0, RZ ;  /* 0x000003b04c3b7824 */ /* 0x002fe200078e02ff */
[----:B------:R-:W-:-:S02]  /*3840*/  IADD3 R94, P0, R13, R122, RZ ;  /* 0x0000007a0d5e7210 */ /* 0x000fc40007f1e0ff */
[----:B------:R-:W3:Y:S01]  /*3850*/  LDG.E.U16 R23, desc[UR4][R22.64] ;  /* 0x0000000416177981 */ /* 0x000ee2000c1e1500 */
[----:B------:R-:W1:Y:S01]  /*3860*/  LDC R72, c[0x0][0x248] ;  /* 0x00009200ff487b82 */ /* 0x000e620000000800 */
[-C--:B------:R-:W-:Y:S01]  /*3870*/  IADD3 R58, P1, R59, R122.reuse, RZ ;  /* 0x0000007a3b3a7210 */ /* 0x080fe20007f3e0ff */
[----:B------:R-:W-:Y:S01]  /*3880*/  IMAD R203, R203, 0x1e8, RZ ;  /* 0x000001e8cbcb7824 */ /* 0x000fe200078e02ff */
[----:B------:R-:W-:Y:S01]  /*3890*/  IADD3 R92, P2, R71, R122, RZ ;  /* 0x0000007a475c7210 */ /* 0x000fe20007f5e0ff */
[----:B------:R-:W3:Y:S01]  /*38a0*/  LDG.E.U16 R57, desc[UR4][R56.64] ;  /* 0x0000000438397981 */ /* 0x000ee2000c1e1500 */
[----:B------:R-:W-:-:S03]  /*38b0*/  LEA.HI.X.SX32 R59, R214, R123, 0x1, P1 ;  /* 0x0000007bd63b7211 */ /* 0x000fc600008f0eff */
[----:B------:R-:W1:Y:S01]  /*38c0*/  LDC R71, c[0x0][0x248] ;  /* 0x00009200ff477b82 */ /* 0x000e620000000800 */
[-C--:B------:R-:W-:Y:S01]  /*38d0*/  LEA.HI.X.SX32 R93, R13, R123.reuse, 0x1, P2 ;  /* 0x0000007b0d5d7211 */ /* 0x080fe200010f0eff */
[----:B------:R0:W3:Y:S02]  /*38e0*/  LDG.E.U16 R22, desc[UR4][R96.64] ;  /* 0x0000000460167981 */ /* 0x0000e4000c1e1500 */
[----:B0-----:R-:W-:Y:S02]  /*38f0*/  IMAD R13, R51, 0x1e0, RZ ;  /* 0x000001e0330d7824 */ /* 0x001fe400078e02ff */
[----:B------:R0:W3:Y:S01]  /*3900*/  LDG.E.U16 R59, desc[UR4][R58.64] ;  /* 0x000000043a3b7981 */ /* 0x0000e2000c1e1500 */
[----:B------:R-:W-:Y:S01]  /*3910*/  LEA.HI.X.SX32 R95, R60, R123, 0x1, P0 ;  /* 0x0000007b3c5f7211 */ /* 0x000fe200000f0eff */
[----:B------:R-:W1:Y:S01]  /*3920*/  LDC R76, c[0x0][0x248] ;  /* 0x00009200ff4c7b82 */ /* 0x000e620000000800 */
[-C--:B------:R-:W-:Y:S01]  /*3930*/  IADD3 R98, P0, R13, R122.reuse, RZ ;  /* 0x0000007a0d627210 */ /* 0x080fe20007f1e0ff */
[----:B------:R-:W-:Y:S01]  /*3940*/  IMAD R51, R64, 0x1f0, RZ ;  /* 0x000001f040337824 */ /* 0x000fe200078e02ff */
[----:B------:R-:W3:Y:S01]  /*3950*/  LDG.E.U16 R56, desc[UR4][R92.64] ;  /* 0x000000045c387981 */ /* 0x000ee2000c1e1500 */
[----:B------:R-:W-:-:S03]  /*3960*/  IADD3 R96, P1, R101, R122, RZ ;  /* 0x0000007a65607210 */ /* 0x000fc60007f3e0ff */
[----:B------:R0:W3:Y:S02]  /*3970*/  LDG.E.U16 R60, desc[UR4][R94.64] ;  /* 0x000000045e3c7981 */ /* 0x0000e4000c1e1500 */
[----:B0-----:R-:W0:Y:S01]  /*3980*/  LDC R58, c[0x0][0x248] ;  /* 0x00009200ff3a7b82 */ /* 0x001e220000000800 */
[----:B------:R-:W-:Y:S01]  /*3990*/  LEA.HI.X.SX32 R97, R13, R123, 0x1, P1 ;  /* 0x0000007b0d617211 */ /* 0x000fe200008f0eff */
[----:B------:R-:W-:Y:S02]  /*39a0*/  IMAD R103, R102, 0x3f0, RZ ;  /* 0x000003f066677824 */ /* 0x000fe400078e02ff */
[----:B------:R-:W-:Y:S02]  /*39b0*/  IMAD R212, R212, 0x1f8, RZ ;  /* 0x000001f8d4d47824 */ /* 0x000fe400078e02ff */
[----:B------:R1:W3:Y:S02]  /*39c0*/  LDG.E.U16 R64, desc[UR4][R96.64] ;  /* 0x0000000460407981 */ /* 0x0002e4000c1e1500 */
[----:B------:R-:W0:Y:S01]  /*39d0*/  LDC R102, c[0x0][0x248] ;  /* 0x00009200ff667b82 */ /* 0x000e220000000800 */
[----:B------:R-:W-:-:S02]  /*39e0*/  IADD3 R94, P2, R99, R122, RZ ;  /* 0x0000007a635e7210 */ /* 0x000fc40007f5e0ff */
[-C--:B------:R-:W-:Y:S02]  /*39f0*/  LEA.HI.X.SX32 R99, R25, R123.reuse, 0x1, P0 ;  /* 0x0000007b19637211 */ /* 0x080fe400000f0eff */
[-C--:B------:R-:W-:Y:S02]  /*3a00*/  IADD3 R92, P0, R51, R122.reuse, RZ ;  /* 0x0000007a335c7210 */ /* 0x080fe40007f1e0ff */
[-C--:B------:R-:W-:Y:S01]  /*3a10*/  LEA.HI.X.SX32 R95, R203, R123.reuse, 0x1, P2 ;  /* 0x0000007bcb5f7211 */ /* 0x080fe200010f0eff */
[----:B------:R0:W3:Y:S01]  /*3a20*/  LDG.E.U16 R13, desc[UR4][R98.64] ;  /* 0x00000004620d7981 */ /* 0x0000e2000c1e1500 */
[----:B------:R-:W-:Y:S01]  /*3a30*/  LEA.HI.X.SX32 R93, R14, R123, 0x1, P0 ;  /* 0x0000007b0e5d7211 */ /* 0x000fe200000f0eff */
[----:B------:R-:W0:Y:S02]  /*3a40*/  LDC R101, c[0x0][0x248] ;  /* 0x00009200ff657b82 */ /* 0x000e240000000800 */
[----:B------:R0:W3:Y:S01]  /*3a50*/  LDG.E.U16 R14, desc[UR4][R94.64] ;  /* 0x000000045e0e7981 */ /* 0x0000e2000c1e1500 */
[----:B-1----:R-:W-:Y:S01]  /*3a60*/  IADD3 R96, P2, R103, R122, RZ ;  /* 0x0000007a67607210 */ /* 0x002fe20007f5e0ff */
[----:B0-----:R-:W-:-:S02]  /*3a70*/  IMAD R97, R58, 0x212, RZ ;  /* 0x000002123a617824 */ /* 0x001fc400078e02ff */
[----:B------:R0:W3:Y:S01]  /*3a80*/  LDG.E.U16 R25, desc[UR4][R92.64] ;  /* 0x000000045c197981 */ /* 0x0000e2000c1e1500 */
[----:B------:R-:W-:Y:S01]  /*3a90*/  IMAD R99, R71, 0x3e0, RZ ;  /* 0x000003e047637824 */ /* 0x000fe200078e02ff */
[----:B------:R-:W1:Y:S01]  /*3aa0*/  LDC R103, c[0x0][0x248] ;  /* 0x00009200ff677b82 */ /* 0x000e620000000800 */
[----:B------:R-:W-:-:S03]  /*3ab0*/  IMAD R95, R72, 0x202, RZ ;  /* 0x00000202485f7824 */ /* 0x000fc600078e02ff */
[----:B------:R-:W-:Y:S01]  /*3ac0*/  IADD3 R98, P0, R99, R122, RZ ;  /* 0x0000007a63627210 */ /* 0x000fe20007f1e0ff */
[----:B------:R-:W-:-:S03]  /*3ad0*/  IMAD R71, R27, 0x101, RZ ;  /* 0x000001011b477824 */ /* 0x000fc600078e02ff */
[-C--:B------:R-:W-:Y:S02]  /*3ae0*/  LEA.HI.X.SX32 R99, R51, R123.reuse, 0x1, P0 ;  /* 0x0000007b33637211 */ /* 0x080fe400000f0eff */
[-C--:B------:R-:W-:Y:S01]  /*3af0*/  IADD3 R94, P0, R95, R122.reuse, RZ ;  /* 0x0000007a5f5e7210 */ /* 0x080fe20007f1e0ff */
[----:B0-----:R-:W-:Y:S01]  /*3b00*/  IMAD R93, R27, 0x109, RZ ;  /* 0x000001091b5d7824 */ /* 0x001fe200078e02ff */
[----:B------:R-:W-:Y:S01]  /*3b10*/  IADD3 R92, P1, R97, R122, RZ ;  /* 0x0000007a615c7210 */ /* 0x000fe20007f3e0ff */
[----:B------:R-:W-:Y:S01]  /*3b20*/  IMAD R105, R105, 0x222, RZ ;  /* 0x0000022269697824 */ /* 0x000fe200078e02ff */
[-C--:B------:R-:W-:Y:S01]  /*3b30*/  LEA.HI.X.SX32 R97, R212, R123.reuse, 0x1, P2 ;  /* 0x0000007bd4617211 */ /* 0x080fe200010f0eff */
[----:B------:R0:W3:Y:S01]  /*3b40*/  LDG.E.U16 R51, desc[UR4][R98.64] ;  /* 0x0000000462337981 */ /* 0x0000e2000c1e1500 */
[-C--:B------:R-:W-:Y:S02]  /*3b50*/  LEA.HI.X.SX32 R95, R71, R123.reuse, 0x1, P0 ;  /* 0x0000007b475f7211 */ /* 0x080fe400000f0eff */
[----:B------:R-:W-:Y:S01]  /*3b60*/  LEA.HI.X.SX32 R93, R93, R123, 0x1, P1 ;  /* 0x0000007b5d5d7211 */ /* 0x000fe200008f0eff */
[----:B------:R0:W3:Y:S01]  /*3b70*/  LDG.E.U16 R58, desc[UR4][R96.64] ;  /* 0x00000004603a7981 */ /* 0x0000e2000c1e1500 */
[----:B------:R-:W-:-:S03]  /*3b80*/  IMAD R107, R107, 0x242, RZ ;  /* 0x000002426b6b7824 */ /* 0x000fc600078e02ff */
[----:B------:R0:W3:Y:S02]  /*3b90*/  LDG.E.U16 R71, desc[UR4][R94.64] ;  /* 0x000000045e477981 */ /* 0x0000e4000c1e1500 */
[----:B0-----:R-:W-:Y:S01]  /*3ba0*/  IMAD R99, R76, 0x111, RZ ;  /* 0x000001114c637824 */ /* 0x001fe200078e02ff */
[----:B------:R-:W0:Y:S01]  /*3bb0*/  LDC R98, c[0x0][0x248] ;  /* 0x00009200ff627b82 */ /* 0x000e220000000800 */
[----:B------:R1:W3:Y:S01]  /*3bc0*/  LDG.E.U16 R72, desc[UR4][R92.64] ;  /* 0x000000045c487981 */ /* 0x0002e2000c1e1500 */
[----:B------:R-:W-:Y:S01]  /*3bd0*/  IADD3 R96, P0, R105, R122, RZ ;  /* 0x0000007a69607210 */ /* 0x000fe20007f1e0ff */
[----:B------:R-:W-:-:S03]  /*3be0*/  IMAD R95, R108, 0x252, RZ ;  /* 0x000002526c5f7824 */ /* 0x000fc600078e02ff */
[-C--:B------:R-:W-:Y:S01]  /*3bf0*/  LEA.HI.X.SX32 R97, R99, R123.reuse, 0x1, P0 ;  /* 0x0000007b63617211 */ /* 0x080fe200000f0eff */
[----:B------:R-:W-:Y:S01]  /*3c00*/  IMAD R99, R102, 0x129, RZ ;  /* 0x0000012966637824 */ /* 0x000fe200078e02ff */
[-C--:B------:R-:W-:Y:S01]  /*3c10*/  IADD3 R94, P2, R107, R122.reuse, RZ ;  /* 0x0000007a6b5e7210 */ /* 0x080fe20007f5e0ff */
[----:B-1----:R-:W-:Y:S01]  /*3c20*/  IMAD R93, R100, 0x121, RZ ;  /* 0x00000121645d7824 */ /* 0x002fe200078e02ff */
[-C--:B------:R-:W-:Y:S01]  /*3c30*/  IADD3 R92, P0, R95, R122.reuse, RZ ;  /* 0x0000007a5f5c7210 */ /* 0x080fe20007f1e0ff */
[----:B------:R-:W-:Y:S01]  /*3c40*/  IMAD R111, R111, 0x282, RZ ;  /* 0x000002826f6f7824 */ /* 0x000fe200078e02ff */
[----:B------:R-:W1:Y:S01]  /*3c50*/  LDC R100, c[0x0][0x248] ;  /* 0x00009200ff647b82 */ /* 0x000e620000000800 */
[----:B------:R-:W-:Y:S01]  /*3c60*/  IMAD R121, R106, 0x232, RZ ;  /* 0x000002326a797824 */ /* 0x000fe200078e02ff */
[-C--:B------:R-:W-:Y:S01]  /*3c70*/  LEA.HI.X.SX32 R95, R93, R123.reuse, 0x1, P2 ;  /* 0x0000007b5d5f7211 */ /* 0x080fe200010f0eff */
[----:B------:R-:W-:Y:S01]  /*3c80*/  IMAD R101, R101, 0x119, RZ ;  /* 0x0000011965657824 */ /* 0x000fe200078e02ff */
[-C--:B------:R-:W-:Y:S01]  /*3c90*/  LEA.HI.X.SX32 R93, R99, R123.reuse, 0x1, P0 ;  /* 0x0000007b635d7211 */ /* 0x080fe200000f0eff */
[----:B------:R-:W-:Y:S01]  /*3ca0*/  IMAD R109, R109, 0x262, RZ ;  /* 0x000002626d6d7824 */ /* 0x000fe200078e02ff */
[----:B------:R-:W-:Y:S01]  /*3cb0*/  IADD3 R120, P1, R121, R122, RZ ;  /* 0x0000007a79787210 */ /* 0x000fe20007f3e0ff */
[----:B------:R-:W3:Y:S01]  /*3cc0*/  LDG.E.U16 R76, desc[UR4][R96.64] ;  /* 0x00000004604c7981 */ /* 0x000ee2000c1e1500 */
[----:B------:R-:W5:Y:S03]  /*3cd0*/  LDC R105, c[0x0][0x248] ;  /* 0x00009200ff697b82 */ /* 0x000f660000000800 */
[----:B------:R0:W3:Y:S01]  /*3ce0*/  LDG.E.U16 R118, desc[UR4][R92.64] ;  /* 0x000000045c767981 */ /* 0x0000e2000c1e1500 */
[----:B------:R-:W-:-:S04]  /*3cf0*/  LEA.HI.X.SX32 R121, R101, R123, 0x1, P1 ;  /* 0x0000007b65797211 */ /* 0x000fc800008f0eff */
[----:B------:R-:W4:Y:S01]  /*3d00*/  LDC R106, c[0x0][0x248] ;  /* 0x00009200ff6a7b82 */ /* 0x000f220000000800 */
[----:B------:R0:W3:Y:S02]  /*3d10*/  LDG.E.U16 R119, desc[UR4][R94.64] ;  /* 0x000000045e777981 */ /* 0x0000e4000c1e1500 */
[-C--:B0-----:R-:W-:Y:S01]  /*3d20*/  IADD3 R92, P2, R111, R122.reuse, RZ ;  /* 0x0000007a6f5c7210 */ /* 0x081fe20007f5e0ff */
[----:B------:R-:W-:Y:S01]  /*3d30*/  IMAD R93, R104, 0x139, RZ ;  /* 0x00000139685d7824 */ /* 0x000fe200078e02ff */
[----:B------:R-:W-:-:S03]  /*3d40*/  IADD3 R96, P0, R109, R122, RZ ;  /* 0x0000007a6d607210 */ /* 0x000fc60007f1e0ff */
[----:B------:R-:W0:Y:S01]  /*3d50*/  LDC R111, c[0x0][0x248] ;  /* 0x00009200ff6f7b82 */ /* 0x000e220000000800 */
[----:B------:R-:W-:Y:S01]  /*3d60*/  IMAD R101, R110, 0x272, RZ ;  /* 0x000002726e657824 */ /* 0x000fe200078e02ff */
[----:B------:R1:W3:Y:S06]  /*3d70*/  LDG.E.U16 R120, desc[UR4][R120.64] ;  /* 0x0000000478787981 */ /* 0x0002ec000c1e1500 */
[----:B------:R-:W4:Y:S01]  /*3d80*/  LDC R104, c[0x0][0x248] ;  /* 0x00009200ff687b82 */ /* 0x000f220000000800 */
[----:B------:R-:W-:Y:S01]  /*3d90*/  IMAD R97, R103, 0x131, RZ ;  /* 0x0000013167617824 */ /* 0x000fe200078e02ff */
[----:B------:R-:W-:Y:S01]  /*3da0*/  IADD3 R94, P1, R101, R122, RZ ;  /* 0x0000007a655e7210 */ /* 0x000fe20007f3e0ff */
[----:B------:R-:W-:-:S03]  /*3db0*/  IMAD R99, R98, 0x141, RZ ;  /* 0x0000014162637824 */ /* 0x000fc600078e02ff */
[-C--:B------:R-:W-:Y:S02]  /*3dc0*/  LEA.HI.X.SX32 R97, R97, R123.reuse, 0x1, P0 ;  /* 0x0000007b61617211 */ /* 0x080fe400000f0eff */
[----:B------:R-:W4:Y:S01]  /*3dd0*/  LDC R109, c[0x0][0x248] ;  /* 0x00009200ff6d7b82 */ /* 0x000f220000000800 */
[-C--:B------:R-:W-:Y:S02]  /*3de0*/  LEA.HI.X.SX32 R95, R93, R123.reuse, 0x1, P1 ;  /* 0x0000007b5d5f7211 */ /* 0x080fe400008f0eff */
[----:B------:R-:W-:Y:S01]  /*3df0*/  LEA.HI.X.SX32 R93, R99, R123, 0x1, P2 ;  /* 0x0000007b635d7211 */ /* 0x000fe200010f0eff */
[----:B------:R-:W-:Y:S01]  /*3e00*/  IMAD R99, R112, 0x292, RZ ;  /* 0x0000029270637824 */ /* 0x000fe200078e02ff */
[----:B------:R5:W3:Y:S03]  /*3e10*/  LDG.E.U16 R117, desc[UR4][R96.64] ;  /* 0x0000000460757981 */ /* 0x000ae6000c1e1500 */
[----:B------:R-:W4:Y:S01]  /*3e20*/  LDC R110, c[0x0][0x248] ;  /* 0x00009200ff6e7b82 */ /* 0x000f220000000800 */
[----:B------:R-:W-:Y:S01]  /*3e30*/  IMAD R113, R113, 0x2a2, RZ ;  /* 0x000002a271717824 */ /* 0x000fe200078e02ff */
[----:B------:R-:W-:Y:S01]  /*3e40*/  IADD3 R98, P0, R99, R122, RZ ;  /* 0x0000007a63627210 */ /* 0x000fe20007f1e0ff */
[----:B-1----:R-:W-:Y:S01]  /*3e50*/  IMAD R121, R114, 0x2b2, RZ ;  /* 0x000002b272797824 */ /* 0x002fe200078e02ff */
[----:B------:R1:W3:Y:S04]  /*3e60*/  LDG.E.U16 R116, desc[UR4][R94.64] ;  /* 0x000000045e747981 */ /* 0x0002e8000c1e1500 */
[----:B------:R-:W4:Y:S01]  /*3e70*/  LDC R103, c[0x0][0x248] ;  /* 0x00009200ff677b82 */ /* 0x000f220000000800 */
[----:B-----5:R-:W-:Y:S01]  /*3e80*/  IMAD R97, R100, 0x149, RZ ;  /* 0x0000014964617824 */ /* 0x020fe200078e02ff */
[----:B------:R4:W5:Y:S01]  /*3e90*/  LDG.E.U16 R115, desc[UR4][R92.64] ;  /* 0x000000045c737981 */ /* 0x000962000c1e1500 */
[----:B0-----:R-:W-:-:S05]  /*3ea0*/  IMAD R111, R111, 0x2c2, RZ ;  /* 0x000002c26f6f7824 */ /* 0x001fca00078e02ff */
[----:B------:R-:W0:Y:S01]  /*3eb0*/  LDC R102, c[0x0][0x248] ;  /* 0x00009200ff667b82 */ /* 0x000e220000000800 */
[----:B-1----:R-:W-:Y:S01]  /*3ec0*/  IMAD R95, R105, 0x151, RZ ;  /* 0x00000151695f7824 */ /* 0x002fe200078e02ff */
[----:B------:R-:W-:-:S06]  /*3ed0*/  IADD3 R96, P1, R113, R122, RZ ;  /* 0x0000007a71607210 */ /* 0x000fcc0007f3e0ff */
[----:B------:R-:W1:Y:S01]  /*3ee0*/  LDC R101, c[0x0][0x248] ;  /* 0x00009200ff657b82 */ /* 0x000e620000000800 */
[----:B----4-:R-:W-:Y:S01]  /*3ef0*/  IMAD R93, R106, 0x159, RZ ;  /* 0x000001596a5d7824 */ /* 0x010fe200078e02ff */
[----:B------:R-:W-:Y:S01]  /*3f00*/  LEA.HI.X.SX32 R99, R97, R123, 0x1, P0 ;  /* 0x0000007b61637211 */ /* 0x000fe200000f0eff */
[----:B------:R-:W-:-:S05]  /*3f10*/  IMAD R105, R104, 0x161, RZ ;  /* 0x0000016168697824 */ /* 0x000fca00078e02ff */
[----:B------:R-:W4:Y:S01]  /*3f20*/  LDC R108, c[0x0][0x248] ;  /* 0x00009200ff6c7b82 */ /* 0x000f220000000800 */
[----:B------:R-:W-:-:S07]  /*3f30*/  IADD3 R94, P0, R121, R122, RZ ;  /* 0x0000007a795e7210 */ /* 0x000fce0007f1e0ff */
[----:B------:R-:W2:Y:S01]  /*3f40*/  LDC R107, c[0x0][0x248] ;  /* 0x00009200ff6b7b82 */ /* 0x000ea20000000800 */
[-C--:B------:R-:W-:Y:S01]  /*3f50*/  IADD3 R92, P2, R111, R122.reuse, RZ ;  /* 0x0000007a6f5c7210 */ /* 0x080fe20007f5e0ff */
[----:B------:R-:W-:Y:S01]  /*3f60*/  IMAD R109, R109, 0x2d2, RZ ;  /* 0x000002d26d6d7824 */ /* 0x000fe200078e02ff */
[-C--:B------:R-:W-:Y:S01]  /*3f70*/  LEA.HI.X.SX32 R97, R95, R123.reuse, 0x1, P1 ;  /* 0x0000007b5f617211 */ /* 0x080fe200008f0eff */
[----:B------:R0:W5:Y:S01]  /*3f80*/  LDG.E.U16 R114, desc[UR4][R98.64] ;  /* 0x0000000462727981 */ /* 0x000162000c1e1500 */
[-C--:B------:R-:W-:Y:S02]  /*3f90*/  LEA.HI.X.SX32 R95, R93, R123.reuse, 0x1, P0 ;  /* 0x0000007b5d5f7211 */ /* 0x080fe400000f0eff */
[----:B------:R-:W-:Y:S01]  /*3fa0*/  LEA.HI.X.SX32 R93, R105, R123, 0x1, P2 ;  /* 0x0000007b695d7211 */ /* 0x000fe200010f0eff */
[----:B------:R-:W2:Y:S01]  /*3fb0*/  LDC R106, c[0x0][0x248] ;  /* 0x00009200ff6a7b82 */ /* 0x000ea20000000800 */
[----:B------:R-:W-:Y:S01]  /*3fc0*/  IMAD R103, R103, 0x2e2, RZ ;  /* 0x000002e267677824 */ /* 0x000fe200078e02ff */
[----:B------:R0:W5:Y:S06]  /*3fd0*/  LDG.E.U16 R112, desc[UR4][R94.64] ;  /* 0x000000045e707981 */ /* 0x00016c000c1e1500 */
[----:B------:R-:W2:Y:S01]  /*3fe0*/  LDC R121, c[0x0][0x248] ;  /* 0x00009200ff797b82 */ /* 0x000ea20000000800 */
[----:B0-----:R-:W-:Y:S01]  /*3ff0*/  IMAD R99, R110, 0x169, RZ ;  /* 0x000001696e637824 */ /* 0x001fe200078e02ff */
[----:B------:R-:W-:Y:S01]  /*4000*/  IADD3 R98, P0, R109, R122, RZ ;  /* 0x0000007a6d627210 */ /* 0x000fe20007f1e0ff */
[----:B------:R4:W5:Y:S05]  /*4010*/  LDG.E.U16 R113, desc[UR4][R96.64] ;  /* 0x0000000460717981 */ /* 0x00096a000c1e1500 */
[----:B------:R-:W0:Y:S01]  /*4020*/  LDC R105, c[0x0][0x248] ;  /* 0x00009200ff697b82 */ /* 0x000e220000000800 */
[----:B------:R-:W-:Y:S01]  /*4030*/  IMAD R95, R102, 0x2f2, RZ ;  /* 0x000002f2665f7824 */ /* 0x000fe200078e02ff */
[----:B------:R2:W5:Y:S06]  /*4040*/  LDG.E.U16 R111, desc[UR4][R92.64] ;  /* 0x000000045c6f7981 */ /* 0x00056c000c1e1500 */
[----:B------:R-:W0:Y:S01]  /*4050*/  LDC R104, c[0x0][0x248] ;  /* 0x00009200ff687b82 */ /* 0x000e220000000800 */
[----:B-1----:R-:W-:-:S07]  /*4060*/  IMAD R101, R101, 0x302, RZ ;  /* 0x0000030265657824 */ /* 0x002fce00078e02ff */
[----:B------:R-:W1:Y:S01]  /*4070*/  LDC R100, c[0x0][0x248] ;  /* 0x00009200ff647b82 */ /* 0x000e620000000800 */
[----:B----4-:R-:W-:Y:S01]  /*4080*/  IMAD R97, R108, 0x171, RZ ;  /* 0x000001716c617824 */ /* 0x010fe200078e02ff */
[----:B------:R-:W-:Y:S01]  /*4090*/  IADD3 R96, P1, R103, R122, RZ ;  /* 0x0000007a67607210 */ /* 0x000fe20007f3e0ff */
[----:B--2---:R-:W-:Y:S01]  /*40a0*/  IMAD R107, R107, 0x179, RZ ;  /* 0x000001796b6b7824 */ /* 0x004fe200078e02ff */
[----:B------:R-:W-:Y:S01]  /*40b0*/  LEA.HI.X.SX32 R99, R99, R123, 0x1, P0 ;  /* 0x0000007b63637211 */ /* 0x000fe200000f0eff */
[----:B------:R-:W-:-:S03]  /*40c0*/  IMAD R93, R124, 0x181, RZ ;  /* 0x000001817c5d7824 */ /* 0x000fc600078e02ff */
[----:B------:R-:W2:Y:S01]  /*40d0*/  LDC R102, c[0x0][0x248] ;  /* 0x00009200ff667b82 */ /* 0x000ea20000000800 */
[-C--:B------:R-:W-:Y:S01]  /*40e0*/  IADD3 R94, P2, R95, R122.reuse, RZ ;  /* 0x0000007a5f5e7210 */ /* 0x080fe20007f5e0ff */
[----:B------:R-:W4:Y:S01]  /*40f0*/  LDG.E.U16 R110, desc[UR4][R98.64] ;  /* 0x00000004626e7981 */ /* 0x000f22000c1e1500 */
[----:B------:R-:W-:Y:S02]  /*4100*/  IADD3 R92, P0, R101, R122, RZ ;  /* 0x0000007a655c7210 */ /* 0x000fe40007f1e0ff */
[----:B------:R-:W-:-:S03]  /*4110*/  LEA.HI.X.SX32 R97, R97, R123, 0x1, P1 ;  /* 0x0000007b61617211 */ /* 0x000fc600008f0eff */
[----:B------:R-:W2:Y:S01]  /*4120*/  LDC R124, c[0x0][0x248] ;  /* 0x00009200ff7c7b82 */ /* 0x000ea20000000800 */
[-C--:B------:R-:W-:Y:S01]  /*4130*/  LEA.HI.X.SX32 R95, R107, R123.reuse, 0x1, P2 ;  /* 0x0000007b6b5f7211 */ /* 0x080fe200010f0eff */
[----:B------:R-:W-:Y:S01]  /*4140*/  IMAD R127, R127, 0x312, RZ ;  /* 0x000003127f7f7824 */ /* 0x000fe200078e02ff */
[----:B------:R-:W-:Y:S01]  /*4150*/  LEA.HI.X.SX32 R93, R93, R123, 0x1, P0 ;  /* 0x0000007b5d5d7211 */ /* 0x000fe200000f0eff */
[----:B------:R0:W4:Y:S04]  /*4160*/  LDG.E.U16 R109, desc[UR4][R96.64] ;  /* 0x00000004606d7981 */ /* 0x000128000c1e1500 */
[----:B------:R-:W2:Y:S01]  /*4170*/  LDC R101, c[0x0][0x248] ;  /* 0x00009200ff657b82 */ /* 0x000ea20000000800 */
[----:B------:R0:W4:Y:S01]  /*4180*/  LDG.E.U16 R108, desc[UR4][R94.64] ;  /* 0x000000045e6c7981 */ /* 0x000122000c1e1500 */
[----:B------:R-:W-:-:S03]  /*4190*/  IMAD R121, R121, 0x189, RZ ;  /* 0x0000018979797824 */ /* 0x000fc600078e02ff */
[----:B------:R1:W4:Y:S03]  /*41a0*/  LDG.E.U16 R107, desc[UR4][R92.64] ;  /* 0x000000045c6b7981 */ /* 0x000326000c1e1500 */
[----:B------:R-:W2:Y:S01]  /*41b0*/  LDC R103, c[0x0][0x248] ;  /* 0x00009200ff677b82 */ /* 0x000ea20000000800 */
[----:B0-----:R-:W-:Y:S02]  /*41c0*/  IMAD R97, R105, 0x322, RZ ;  /* 0x0000032269617824 */ /* 0x001fe400078e02ff */
[----:B------:R-:W-:-:S05]  /*41d0*/  IMAD R95, R106, 0x332, RZ ;  /* 0x000003326a5f7824 */ /* 0x000fca00078e02ff */
[----:B------:R-:W0:Y:S01]  /*41e0*/  LDC R99, c[0x0][0x248] ;  /* 0x00009200ff637b82 */ /* 0x000e220000000800 */
[-C--:B------:R-:W-:Y:S01]  /*41f0*/  IADD3 R96, P0, R127, R122.reuse, RZ ;  /* 0x0000007a7f607210 */ /* 0x080fe20007f1e0ff */
[----:B-1----:R-:W-:Y:S01]  /*4200*/  IMAD R93, R104, 0x191, RZ ;  /* 0x00000191685d7824 */ /* 0x002fe200078e02ff */
[-C--:B------:R-:W-:Y:S01]  /*4210*/  IADD3 R94, P1, R97, R122.reuse, RZ ;  /* 0x0000007a615e7210 */ /* 0x080fe20007f3e0ff */
[----:B------:R-:W-:Y:S01]  /*4220*/  IMAD R105, R100, 0x199, RZ ;  /* 0x0000019964697824 */ /* 0x000fe200078e02ff */
[-C--:B------:R-:W-:Y:S02]  /*4230*/  IADD3 R92, P2, R95, R122.reuse, RZ ;  /* 0x0000007a5f5c7210 */ /* 0x080fe40007f5e0ff */
[-C--:B------:R-:W-:Y:S01]  /*4240*/  LEA.HI.X.SX32 R97, R121, R123.reuse, 0x1, P0 ;  /* 0x0000007b79617211 */ /* 0x080fe200000f0eff */
[----:B------:R-:W1:Y:S01]  /*4250*/  LDC R100, c[0x0][0x248] ;  /* 0x00009200ff647b82 */ /* 0x000e620000000800 */
[-C--:B------:R-:W-:Y:S02]  /*4260*/  LEA.HI.X.SX32 R95, R93, R123.reuse, 0x1, P1 ;  /* 0x0000007b5d5f7211 */ /* 0x080fe400008f0eff */
[----:B------:R-:W-:Y:S01]  /*4270*/  LEA.HI.X.SX32 R93, R105, R123, 0x1, P2 ;  /* 0x0000007b695d7211 */ /* 0x000fe200010f0eff */
[----:B--2---:R-:W-:Y:S01]  /*4280*/  IMAD R127, R102, 0x342, RZ ;  /* 0x00000342667f7824 */ /* 0x004fe200078e02ff */
[----:B------:R2:W4:Y:S03]  /*4290*/  LDG.E.U16 R106, desc[UR4][R96.64] ;  /* 0x00000004606a7981 */ /* 0x000526000c1e1500 */
[----:B------:R-:W1:Y:S01]  /*42a0*/  LDC R121, c[0x0][0x248] ;  /* 0x00009200ff797b82 */ /* 0x000e620000000800 */
[----:B------:R2:W4:Y:S01]  /*42b0*/  LDG.E.U16 R104, desc[UR4][R92.64] ;  /* 0x000000045c687981 */ /* 0x000522000c1e1500 */
[----:B------:R-:W-:Y:S01]  /*42c0*/  IADD3 R98, P0, R127, R122, RZ ;  /* 0x0000007a7f627210 */ /* 0x000fe20007f1e0ff */
[----:B------:R-:W-:-:S02]  /*42d0*/  IMAD R101, R101, 0x362, RZ ;  /* 0x0000036265657824 */ /* 0x000fc400078e02ff */
[----:B------:R0:W4:Y:S01]  /*42e0*/  LDG.E.U16 R105, desc[UR4][R94.64] ;  /* 0x000000045e697981 */ /* 0x000122000c1e1500 */
[----:B--2---:R-:W-:Y:S02]  /*42f0*/  IMAD R97, R126, 0x1a1, RZ ;  /* 0x000001a17e617824 */ /* 0x004fe400078e02ff */
[----:B------:R-:W2:Y:S01]  /*4300*/  LDC R127, c[0x0][0x248] ;  /* 0x00009200ff7f7b82 */ /* 0x000ea20000000800 */
[----:B------:R-:W-:Y:S02]  /*4310*/  IMAD R93, R124, 0x352, RZ ;  /* 0x000003527c5d7824 */ /* 0x000fe400078e02ff */
[----:B------:R-:W-:Y:S02]  /*4320*/  IMAD R103, R103, 0x1a9, RZ ;  /* 0x000001a967677824 */ /* 0x000fe400078e02ff */
[----:B0-----:R-:W-:Y:S01]  /*4330*/  IMAD R95, R99, 0x372, RZ ;  /* 0x00000372635f7824 */ /* 0x001fe200078e02ff */
[-C--:B------:R-:W-:Y:S01]  /*4340*/  IADD3 R96, P1, R93, R122.reuse, RZ ;  /* 0x0000007a5d607210 */ /* 0x080fe20007f3e0ff */
[----:B------:R-:W-:Y:S01]  /*4350*/  IMAD R125, R125, 0x1b1, RZ ;  /* 0x000001b17d7d7824 */ /* 0x000fe200078e02ff */
[----:B------:R-:W-:Y:S01]  /*4360*/  LEA.HI.X.SX32 R99, R97, R123, 0x1, P0 ;  /* 0x0000007b61637211 */ /* 0x000fe200000f0eff */
[----:B------:R-:W0:Y:S01]  /*4370*/  LDC R126, c[0x0][0x248] ;  /* 0x00009200ff7e7b82 */ /* 0x000e220000000800 */
[----:B------:R-:W-:-:S02]  /*4380*/  IADD3 R94, P0, R101, R122, RZ ;  /* 0x0000007a655e7210 */ /* 0x000fc40007f1e0ff */
[-C--:B------:R-:W-:Y:S02]  /*4390*/  LEA.HI.X.SX32 R97, R103, R123.reuse, 0x1, P1 ;  /* 0x0000007b67617211 */ /* 0x080fe400008f0eff */
[-C--:B------:R-:W-:Y:S01]  /*43a0*/  IADD3 R92, P2, R95, R122.reuse, RZ ;  /* 0x0000007a5f5c7210 */ /* 0x080fe20007f5e0ff */
[----:B------:R1:W4:Y:S01]  /*43b0*/  LDG.E.U16 R103, desc[UR4][R98.64] ;  /* 0x0000000462677981 */ /* 0x000322000c1e1500 */
[-C--:B------:R-:W-:Y:S01]  /*43c0*/  LEA.HI.X.SX32 R95, R125, R123.reuse, 0x1, P0 ;  /* 0x0000007b7d5f7211 */ /* 0x080fe200000f0eff */
[----:B------:R-:W2:Y:S01]  /*43d0*/  LDC R124, c[0x0][0x248] ;  /* 0x00009200ff7c7b82 */ /* 0x000ea20000000800 */
[----:B------:R-:W-:Y:S01]  /*43e0*/  IMAD R131, R131, 0x1c1, RZ ;  /* 0x000001c183837824 */ /* 0x000fe200078e02ff */
[----:B------:R1:W4:Y:S02]  /*43f0*/  LDG.E.U16 R102, desc[UR4][R96.64] ;  /* 0x0000000460667981 */ /* 0x000324000c1e1500 */
[----:B-1----:R-:W-:Y:S02]  /*4400*/  IMAD R121, R121, 0x3a2, RZ ;  /* 0x000003a279797824 */ /* 0x002fe400078e02ff */
[----:B------:R-:W-:Y:S01]  /*4410*/  IMAD R93, R100, 0x1b9, RZ ;  /* 0x000001b9645d7824 */ /* 0x000fe200078e02ff */
[----:B------:R1:W4:Y:S01]  /*4420*/  LDG.E.U16 R101, desc[UR4][R94.64] ;  /* 0x000000045e657981 */ /* 0x000322000c1e1500 */
[----:B------:R-:W-:Y:S01]  /*4430*/  IMAD R99, R132, 0x382, RZ ;  /* 0x0000038284637824 */ /* 0x000fe200078e02ff */
[----:B------:R-:W2:Y:S04]  /*4440*/  LDC R125, c[0x0][0x248] ;  /* 0x00009200ff7d7b82 */ /* 0x000ea80000000800 */
[----:B------:R-:W-:Y:S01]  /*4450*/  IADD3 R98, P0, R99, R122, RZ ;  /* 0x0000007a63627210 */ /* 0x000fe20007f1e0ff */
[----:B------:R-:W-:Y:S01]  /*4460*/  IMAD R97, R134, 0x392, RZ ;  /* 0x0000039286617824 */ /* 0x000fe200078e02ff */
[----:B------:R-:W-:-:S02]  /*4470*/  LEA.HI.X.SX32 R93, R93, R123, 0x1, P2 ;  /* 0x0000007b5d5d7211 */ /* 0x000fc400010f0eff */
[-C--:B------:R-:W-:Y:S02]  /*4480*/  LEA.HI.X.SX32 R99, R131, R123.reuse, 0x1, P0 ;  /* 0x0000007b83637211 */ /* 0x080fe400000f0eff */
[-C--:B-1----:R-:W-:Y:S01]  /*4490*/  IADD3 R94, P0, R121, R122.reuse, RZ ;  /* 0x0000007a795e7210 */ /* 0x082fe20007f1e0ff */
[----:B------:R-:W-:Y:S01]  /*44a0*/  IMAD R95, R130, 0x3b2, RZ ;  /* 0x000003b2825f7824 */ /* 0x000fe200078e02ff */
[----:B------:R-:W1:Y:S01]  /*44b0*/  LDC R121, c[0x0][0x248] ;  /* 0x00009200ff797b82 */ /* 0x000e620000000800 */
[----:B------:R-:W-:Y:S01]  /*44c0*/  IMAD R133, R133, 0x1c9, RZ ;  /* 0x000001c985857824 */ /* 0x000fe200078e02ff */
[-C--:B------:R-:W-:Y:S01]  /*44d0*/  IADD3 R96, P1, R97, R122.reuse, RZ ;  /* 0x0000007a61607210 */ /* 0x080fe20007f3e0ff */
[----:B------:R-:W-:Y:S01]  /*44e0*/  IMAD R135, R135, 0x1d1, RZ ;  /* 0x000001d187877824 */ /* 0x000fe200078e02ff */
[----:B------:R0:W4:Y:S02]  /*44f0*/  LDG.E.U16 R100, desc[UR4][R92.64] ;  /* 0x000000045c647981 */ /* 0x000124000c1e1500 */
[----:B------:R-:W-:Y:S01]  /*4500*/  LEA.HI.X.SX32 R97, R133, R123, 0x1, P1 ;  /* 0x0000007b85617211 */ /* 0x000fe200008f0eff */
[----:B0-----:R-:W-:Y:S01]  /*4510*/  IMAD R131, R126, 0x3c2, RZ ;  /* 0x000003c27e837824 */ /* 0x001fe200078e02ff */
[----:B------:R-:W4:Y:S01]  /*4520*/  LDG.E.U16 R99, desc[UR4][R98.64] ;  /* 0x0000000462637981 */ /* 0x000f22000c1e1500 */
[----:B------:R-:W-:Y:S01]  /*4530*/  IMAD R93, R136, 0x1d9, RZ ;  /* 0x000001d9885d7824 */ /* 0x000fe200078e02ff */
[----:B------:R-:W-:-:S02]  /*4540*/  IADD3 R92, P2, R95, R122, RZ ;  /* 0x0000007a5f5c7210 */ /* 0x000fc40007f5e0ff */
[-C--:B------:R-:W-:Y:S01]  /*4550*/  LEA.HI.X.SX32 R95, R135, R123.reuse, 0x1, P0 ;  /* 0x0000007b875f7211 */ /* 0x080fe200000f0eff */
[----:B------:R-:W4:Y:S01]  /*4560*/  LDG.E.U16 R98, desc[UR4][R96.64] ;  /* 0x0000000460627981 */ /* 0x000f22000c1e1500 */
[----:B------:R-:W-:Y:S01]  /*4570*/  LEA.HI.X.SX32 R93, R93, R123, 0x1, P2 ;  /* 0x0000007b5d5d7211 */ /* 0x000fe200010f0eff */
[----:B------:R-:W-:Y:S02]  /*4580*/  IMAD R129, R129, 0x3e2, RZ ;  /* 0x000003e281817824 */ /* 0x000fe400078e02ff */
[----:B--2---:R-:W-:Y:S01]  /*4590*/  IMAD R125, R125, 0x1e1, RZ ;  /* 0x000001e17d7d7824 */ /* 0x004fe200078e02ff */
[----:B------:R-:W-:Y:S01]  /*45a0*/  SHF.L.U32 R149, R27, 0x1, RZ ;  /* 0x000000011b957819 */ /* 0x000fe200000006ff */
[----:B------:R-:W-:Y:S01]  /*45b0*/  IMAD R133, R128, 0x3d2, RZ ;  /* 0x000003d280857824 */ /* 0x000fe200078e02ff */
[----:B------:R0:W2:Y:S01]  /*45c0*/  LDG.E.U16 R97, desc[UR4][R94.64] ;  /* 0x000000045e617981 */ /* 0x0000a2000c1e1500 */
[----:B------:R-:W-:-:S03]  /*45d0*/  IMAD R127, R127, 0x1e9, RZ ;  /* 0x000001e97f7f7824 */ /* 0x000fc600078e02ff */
[----:B------:R1:W2:Y:S01]  /*45e0*/  LDG.E.U16 R96, desc[UR4][R92.64] ;  /* 0x000000045c607981 */ /* 0x0002a2000c1e1500 */
[-C--:B------:R-:W-:Y:S02]  /*45f0*/  IADD3 R126, P1, R133, R122.reuse, RZ ;  /* 0x0000007a857e7210 */ /* 0x080fe40007f3e0ff */
[-C--:B0-----:R-:W-:Y:S01]  /*4600*/  IADD3 R94, P0, R131, R122.reuse, RZ ;  /* 0x0000007a835e7210 */ /* 0x081fe20007f1e0ff */
[----:B-1----:R-:W-:Y:S01]  /*4610*/  IMAD R93, R124, 0x1f1, RZ ;  /* 0x000001f17c5d7824 */ /* 0x002fe200078e02ff */
[-C--:B------:R-:W-:Y:S02]  /*4620*/  IADD3 R92, P2, R129, R122.reuse, RZ ;  /* 0x0000007a815c7210 */ /* 0x080fe40007f5e0ff */
[-C--:B------:R-:W-:Y:S02]  /*4630*/  LEA.HI.X.SX32 R95, R125, R123.reuse, 0x1, P0 ;  /* 0x0000007b7d5f7211 */ /* 0x080fe400000f0eff */
[-C--:B------:R-:W-:Y:S02]  /*4640*/  IADD3 R124, P0, R149, R122.reuse, RZ ;  /* 0x0000007a957c7210 */ /* 0x080fe40007f1e0ff */
[-C--:B------:R-:W-:Y:S01]  /*4650*/  LEA.HI.X.SX32 R93, R93, R123.reuse, 0x1, P2 ;  /* 0x0000007b5d5d7211 */ /* 0x080fe200010f0eff */
[----:B------:R-:W-:Y:S01]  /*4660*/  IMAD R154, R154, 0x122, RZ ;  /* 0x000001229a9a7824 */ /* 0x000fe200078e02ff */
[-C--:B------:R-:W-:Y:S01]  /*4670*/  LEA.HI.X.SX32 R127, R127, R123.reuse, 0x1, P1 ;  /* 0x0000007b7f7f7211 */ /* 0x080fe200008f0eff */
[----:B------:R-:W-:Y:S01]  /*4680*/  IMAD R150, R150, 0x112, RZ ;  /* 0x0000011296967824 */ /* 0x000fe200078e02ff */
[----:B------:R-:W-:Y:S01]  /*4690*/  LEA.HI.X.SX32 R125, R121, R123, 0x1, P0 ;  /* 0x0000007b797d7211 */ /* 0x000fe200000f0eff */
[----:B------:R-:W-:Y:S01]  /*46a0*/  IMAD R155, R155, 0x132, RZ ;  /* 0x000001329b9b7824 */ /* 0x000fe200078e02ff */
[----:B------:R-:W2:Y:S01]  /*46b0*/  LDG.E.U16 R95, desc[UR4][R94.64] ;  /* 0x000000045e5f7981 */ /* 0x000ea2000c1e1500 */
[----:B------:R-:W-:Y:S01]  /*46c0*/  IMAD R121, R27, 0x91, RZ ;  /* 0x000000911b797824 */ /* 0x000fe200078e02ff */
[----:B------:R-:W-:-:S02]  /*46d0*/  IADD3 R132, P1, R154, R122, RZ ;  /* 0x0000007a9a847210 */ /* 0x000fc40007f3e0ff */
[----:B------:R-:W2:Y:S01]  /*46e0*/  LDG.E.U16 R93, desc[UR4][R92.64] ;  /* 0x000000045c5d7981 */ /* 0x000ea2000c1e1500 */
[----:B------:R-:W-:-:S03]  /*46f0*/  IMAD R160, R160, 0x142, RZ ;  /* 0x00000142a0a07824 */ /* 0x000fc600078e02ff */
[----:B------:R0:W2:Y:S04]  /*4700*/  LDG.E.U16 R94, desc[UR4][R126.64] ;  /* 0x000000047e5e7981 */ /* 0x0000a8000c1e1500 */
[----:B------:R1:W2:Y:S01]  /*4710*/  LDG.E.U16 R92, desc[UR4][R124.64] ;  /* 0x000000047c5c7981 */ /* 0x0002a2000c1e1500 */
[-C--:B------:R-:W-:Y:S01]  /*4720*/  LEA.HI.X.SX32 R133, R121, R123.reuse, 0x1, P1 ;  /* 0x0000007b79857211 */ /* 0x080fe200008f0eff */
[C---:B0-----:R-:W-:Y:S01]  /*4730*/  IMAD R127, R27.reuse, 0x89, RZ ;  /* 0x000000891b7f7824 */ /* 0x041fe200078e02ff */
[-C--:B------:R-:W-:Y:S01]  /*4740*/  IADD3 R126, P0, R150, R122.reuse, RZ ;  /* 0x0000007a967e7210 */ /* 0x080fe20007f1e0ff */
[C---:B------:R-:W-:Y:S02]  /*4750*/  IMAD R128, R27.reuse, 0xa1, RZ ;  /* 0x000000a11b807824 */ /* 0x040fe400078e02ff */
[----:B------:R-:W2:Y:S01]  /*4760*/  LDG.E.U16 R132, desc[UR4][R132.64] ;  /* 0x0000000484847981 */ /* 0x000ea2000c1e1500 */
[----:B-1----:R-:W-:Y:S01]  /*4770*/  IMAD R125, R27, 0x99, RZ ;  /* 0x000000991b7d7824 */ /* 0x002fe200078e02ff */
[----:B------:R-:W-:Y:S01]  /*4780*/  IADD3 R124, P2, R155, R122, RZ ;  /* 0x0000007a9b7c7210 */ /* 0x000fe20007f5e0ff */
[----:B------:R-:W-:Y:S01]  /*4790*/  IMAD R166, R166, 0x172, RZ ;  /* 0x00000172a6a67824 */ /* 0x000fe200078e02ff */
[----:B------:R-:W-:-:S02]  /*47a0*/  LEA.HI.X.SX32 R127, R127, R123, 0x1, P0 ;  /* 0x0000007b7f7f7211 */ /* 0x000fc400000f0eff */
[-C--:B------:R-:W-:Y:S01]  /*47b0*/  LEA.HI.X.SX32 R125, R125, R123.reuse, 0x1, P2 ;  /* 0x0000007b7d7d7211 */ /* 0x080fe200010f0eff */
[----:B------:R-:W-:Y:S01]  /*47c0*/  IMAD R162, R162, 0x152, RZ ;  /* 0x00000152a2a27824 */ /* 0x000fe200078e02ff */
[-C--:B------:R-:W-:Y:S01]  /*47d0*/  IADD3 R134, P0, R160, R122.reuse, RZ ;  /* 0x0000007aa0867210 */ /* 0x080fe20007f1e0ff */
[----:B------:R-:W-:Y:S01]  /*47e0*/  IMAD R129, R27, 0xb9, RZ ;  /* 0x000000b91b817824 */ /* 0x000fe200078e02ff */
[----:B------:R-:W2:Y:S02]  /*47f0*/  LDG.E.U16 R121, desc[UR4][R126.64] ;  /* 0x000000047e797981 */ /* 0x000ea4000c1e1500 */
[----:B------:R-:W-:Y:S02]  /*4800*/  LEA.HI.X.SX32 R135, R128, R123, 0x1, P0 ;  /* 0x0000007b80877211 */ /* 0x000fe400000f0eff */
[----:B------:R0:W2:Y:S01]  /*4810*/  LDG.E.U16 R133, desc[UR4][R124.64] ;  /* 0x000000047c857981 */ /* 0x0000a2000c1e1500 */
[----:B------:R-:W-:Y:S01]  /*4820*/  IADD3 R128, P2, R166, R122, RZ ;  /* 0x0000007aa6807210 */ /* 0x000fe20007f5e0ff */
[----:B------:R-:W-:-:S02]  /*4830*/  IMAD R169, R169, 0x182, RZ ;  /* 0x00000182a9a97824 */ /* 0x000fc400078e02ff */
[----:B------:R-:W-:Y:S01]  /*4840*/  IMAD R131, R27, 0xc1, RZ ;  /* 0x000000c11b837824 */ /* 0x000fe200078e02ff */
[-C--:B------:R-:W-:Y:S01]  /*4850*/  LEA.HI.X.SX32 R129, R129, R123.reuse, 0x1, P2 ;  /* 0x0000007b81817211 */ /* 0x080fe200010f0eff */
[----:B------:R-:W-:Y:S01]  /*4860*/  IMAD R174, R174, 0x1b2, RZ ;  /* 0x000001b2aeae7824 */ /* 0x000fe200078e02ff */
[----:B------:R-:W2:Y:S01]  /*4870*/  LDG.E.U16 R134, desc[UR4][R134.64] ;  /* 0x0000000486867981 */ /* 0x000ea2000c1e1500 */
[----:B0-----:R-:W-:Y:S01]  /*4880*/  IMAD R125, R27, 0xa9, RZ ;  /* 0x000000a91b7d7824 */ /* 0x001fe200078e02ff */
[-C--:B------:R-:W-:Y:S01]  /*4890*/  IADD3 R124, P0, R162, R122.reuse, RZ ;  /* 0x0000007aa27c7210 */ /* 0x080fe20007f1e0ff */
[----:B------:R-:W-:Y:S01]  /*48a0*/  IMAD R170, R170, 0x192, RZ ;  /* 0x00000192aaaa7824 */ /* 0x000fe200078e02ff */
[----:B------:R0:W2:Y:S02]  /*48b0*/  LDG.E.U16 R138, desc[UR4][R128.64] ;  /* 0x00000004808a7981 */ /* 0x0000a4000c1e1500 */
[----:B------:R-:W-:Y:S02]  /*48c0*/  LEA.HI.X.SX32 R125, R125, R123, 0x1, P0 ;  /* 0x0000007b7d7d7211 */ /* 0x000fe400000f0eff */
[----:B------:R-:W-:Y:S01]  /*48d0*/  IADD3 R130, P0, R169, R122, RZ ;  /* 0x0000007aa9827210 */ /* 0x000fe20007f1e0ff */
[----:B------:R-:W-:-:S02]  /*48e0*/  IMAD R165, R165, 0x162, RZ ;  /* 0x00000162a5a57824 */ /* 0x000fc400078e02ff */
[----:B------:R1:W2:Y:S01]  /*48f0*/  LDG.E.U16 R135, desc[UR4][R124.64] ;  /* 0x000000047c877981 */ /* 0x0002a2000c1e1500 */
[-C--:B------:R-:W-:Y:S01]  /*4900*/  LEA.HI.X.SX32 R131, R131, R123.reuse, 0x1, P0 ;  /* 0x0000007b83837211 */ /* 0x080fe200000f0eff */
[----:B0-----:R-:W-:Y:S01]  /*4910*/  IMAD R129, R27, 0xd9, RZ ;  /* 0x000000d91b817824 */ /* 0x001fe200078e02ff */
[-C--:B------:R-:W-:Y:S01]  /*4920*/  IADD3 R128, P2, R174, R122.reuse, RZ ;  /* 0x0000007aae807210 */ /* 0x080fe20007f5e0ff */
[----:B------:R-:W-:Y:S01]  /*4930*/  IMAD R177, R177, 0x1c2, RZ ;  /* 0x000001c2b1b17824 */ /* 0x000fe200078e02ff */
[-C--:B------:R-:W-:Y:S01]  /*4940*/  IADD3 R126, P1, R165, R122.reuse, RZ ;  /* 0x0000007aa57e7210 */ /* 0x080fe20007f3e0ff */
[C---:B------:R-:W-:Y:S01]  /*4950*/  IMAD R127, R27.reuse, 0xb1, RZ ;  /* 0x000000b11b7f7824 */ /* 0x040fe200078e02ff */
[----:B------:R0:W2:Y:S01]  /*4960*/  LDG.E.U16 R139, desc[UR4][R130.64] ;  /* 0x00000004828b7981 */ /* 0x0000a2000c1e1500 */
[----:B-1----:R-:W-:Y:S01]  /*4970*/  IMAD R125, R27, 0xc9, RZ ;  /* 0x000000c91b7d7824 */ /* 0x002fe200078e02ff */
[-C--:B------:R-:W-:Y:S02]  /*4980*/  IADD3 R124, P0, R170, R122.reuse, RZ ;  /* 0x0000007aaa7c7210 */ /* 0x080fe40007f1e0ff */
[-C--:B------:R-:W-:Y:S01]  /*4990*/  LEA.HI.X.SX32 R129, R129, R123.reuse, 0x1, P2 ;  /* 0x0000007b81817211 */ /* 0x080fe200010f0eff */
[----:B------:R-:W-:Y:S01]  /*49a0*/  IMAD R182, R182, 0x1f2, RZ ;  /* 0x000001f2b6b67824 */ /* 0x000fe200078e02ff */
[-C--:B------:R-:W-:Y:S01]  /*49b0*/  LEA.HI.X.SX32 R125, R125, R123.reuse, 0x1, P0 ;  /* 0x0000007b7d7d7211 */ /* 0x080fe200000f0eff */
[----:B0-----:R-:W-:Y:S01]  /*49c0*/  IMAD R131, R27, 0xe1, RZ ;  /* 0x000000e11b837824 */ /* 0x001fe200078e02ff */
[----:B------:R-:W-:Y:S01]  /*49d0*/  IADD3 R130, P0, R177, R122, RZ ;  /* 0x0000007ab1827210 */ /* 0x000fe20007f1e0ff */
[----:B------:R-:W-:Y:S01]  /*49e0*/  IMAD R173, R173, 0x1a2, RZ ;  /* 0x000001a2adad7824 */ /* 0x000fe200078e02ff */
[-C--:B------:R-:W-:Y:S01]  /*49f0*/  LEA.HI.X.SX32 R127, R127, R123.reuse, 0x1, P1 ;  /* 0x0000007b7f7f7211 */ /* 0x080fe200008f0eff */
[----:B------:R0:W2:Y:S01]  /*4a00*/  LDG.E.U16 R142, desc[UR4][R128.64] ;  /* 0x00000004808e7981 */ /* 0x0000a2000c1e1500 */
[----:B------:R-:W-:Y:S01]  /*4a10*/  LEA.HI.X.SX32 R131, R131, R123, 0x1, P0 ;  /* 0x0000007b83837211 */ /* 0x000fe200000f0eff */
[----:B------:R-:W-:-:S02]  /*4a20*/  IMAD R178, R178, 0x1d2, RZ ;  /* 0x000001d2b2b27824 */ /* 0x000fc400078e02ff */
[----:B------:R1:W2:Y:S04]  /*4a30*/  LDG.E.U16 R136, desc[UR4][R126.64] ;  /* 0x000000047e887981 */ /* 0x0002a8000c1e1500 */
[----:B------:R3:W2:Y:S01]  /*4a40*/  LDG.E.U16 R140, desc[UR4][R124.64] ;  /* 0x000000047c8c7981 */ /* 0x0006a2000c1e1500 */
[C---:B0-----:R-:W-:Y:S01]  /*4a50*/  IMAD R129, R27.reuse, 0xf9, RZ ;  /* 0x000000f91b817824 */ /* 0x041fe200078e02ff */
[-C--:B------:R-:W-:Y:S02]  /*4a60*/  IADD3 R128, P2, R182, R122.reuse, RZ ;  /* 0x0000007ab6807210 */ /* 0x080fe40007f5e0ff */
[----:B------:R0:W2:Y:S01]  /*4a70*/  LDG.E.U16 R143, desc[UR4][R130.64] ;  /* 0x00000004828f7981 */ /* 0x0000a2000c1e1500 */
[----:B-1----:R-:W-:Y:S01]  /*4a80*/  IMAD R127, R27, 0xd1, RZ ;  /* 0x000000d11b7f7824 */ /* 0x002fe200078e02ff */
[----:B------:R-:W-:-:S02]  /*4a90*/  IADD3 R126, P1, R173, R122, RZ ;  /* 0x0000007aad7e7210 */ /* 0x000fc40007f3e0ff */
[-C--:B------:R-:W-:Y:S01]  /*4aa0*/  LEA.HI.X.SX32 R129, R129, R123.reuse, 0x1, P2 ;  /* 0x0000007b81817211 */ /* 0x080fe200010f0eff */
[----:B---3--:R-:W-:Y:S01]  /*4ab0*/  IMAD R125, R27, 0xe9, RZ ;  /* 0x000000e91b7d7824 */ /* 0x008fe200078e02ff */
[-C--:B------:R-:W-:Y:S01]  /*4ac0*/  IADD3 R124, P0, R178, R122.reuse, RZ ;  /* 0x0000007ab27c7210 */ /* 0x080fe20007f1e0ff */
[----:B0-----:R-:W-:Y:S01]  /*4ad0*/  IMAD R130, R144, 0x3f2, RZ ;  /* 0x000003f290827824 */ /* 0x001fe200078e02ff */
[-C--:B------:R-:W-:Y:S01]  /*4ae0*/  LEA.HI.X.SX32 R127, R127, R123.reuse, 0x1, P1 ;  /* 0x0000007b7f7f7211 */ /* 0x080fe200008f0eff */
[----:B------:R-:W-:Y:S01]  /*4af0*/  IMAD R180, R180, 0x1e2, RZ ;  /* 0x000001e2b4b47824 */ /* 0x000fe200078e02ff */
[----:B------:R-:W-:Y:S01]  /*4b00*/  LEA.HI.X.SX32 R125, R125, R123, 0x1, P0 ;  /* 0x0000007b7d7d7211 */ /* 0x000fe200000f0eff */
[----:B------:R-:W-:Y:S01]  /*4b10*/  IMAD R131, R145, 0x1f9, RZ ;  /* 0x000001f991837824 */ /* 0x000fe200078e02ff */
[----:B------:R0:W3:Y:S01]  /*4b20*/  LDG.E.U16 R146, desc[UR4][R128.64] ;  /* 0x0000000480927981 */ /* 0x0000e2000c1e1500 */
[----:B------:R-:W-:-:S03]  /*4b30*/  IADD3 R130, P0, R130, R122, RZ ;  /* 0x0000007a82827210 */ /* 0x000fc60007f1e0ff */
[----:B------:R1:W3:Y:S01]  /*4b40*/  LDG.E.U16 R141, desc[UR4][R126.64] ;  /* 0x000000047e8d7981 */ /* 0x0002e2000c1e1500 */
[----:B------:R-:W-:-:S03]  /*4b50*/  LEA.HI.X.SX32 R131, R131, R123, 0x1, P0 ;  /* 0x0000007b83837211 */ /* 0x000fc600000f0eff */
[----:B------:R5:W3:Y:S01]  /*4b60*/  LDG.E.U16 R144, desc[UR4][R124.64] ;  /* 0x000000047c907981 */ /* 0x000ae2000c1e1500 */
[----:B0-----:R-:W-:Y:S02]  /*4b70*/  IMAD R128, R163, 0x214, RZ ;  /* 0x00000214a3807824 */ /* 0x001fe400078e02ff */
[----:B------:R-:W0:Y:S01]  /*4b80*/  LDC R163, c[0x0][0x248] ;  /* 0x00009200ffa37b82 */ /* 0x000e220000000800 */
[----:B------:R5:W3:Y:S01]  /*4b90*/  LDG.E.U16 R148, desc[UR4][R130.64] ;  /* 0x0000000482947981 */ /* 0x000ae2000c1e1500 */
[----:B-1----:R-:W-:Y:S01]  /*4ba0*/  IMAD R127, R27, 0xf1, RZ ;  /* 0x000000f11b7f7824 */ /* 0x002fe200078e02ff */
[----:B------:R-:W-:-:S04]  /*4bb0*/  IADD3 R126, P1, R180, R122, RZ ;  /* 0x0000007ab47e7210 */ /* 0x000fc80007f3e0ff */
[-C--:B------:R-:W-:Y:S02]  /*4bc0*/  LEA.HI.X.SX32 R127, R127, R123.reuse, 0x1, P1 ;  /* 0x0000007b7f7f7211 */ /* 0x080fe400008f0eff */
[-C--:B-----5:R-:W-:Y:S01]  /*4bd0*/  LEA R124, P0, R167, R122.reuse, 0x2 ;  /* 0x0000007aa77c7211 */ /* 0x0a0fe200078010ff */
[----:B------:R-:W-:Y:S02]  /*4be0*/  IMAD R130, R168, 0x224, RZ ;  /* 0x00000224a8827824 */ /* 0x000fe400078e02ff */
[----:B------:R1:W5:Y:S01]  /*4bf0*/  LDG.E.U16 R145, desc[UR4][R126.64] ;  /* 0x000000047e917981 */ /* 0x000362000c1e1500 */
[----:B------:R-:W-:Y:S01]  /*4c00*/  LEA.HI.X.SX32 R125, R149, R123, 0x1, P0 ;  /* 0x0000007b957d7211 */ /* 0x000fe200000f0eff */
[----:B------:R-:W0:Y:S01]  /*4c10*/  LDC R168, c[0x0][0x248] ;  /* 0x00009200ffa87b82 */ /* 0x000e220000000800 */
[----:B------:R-:W-:-:S03]  /*4c20*/  IADD3 R130, P0, R130, R122, RZ ;  /* 0x0000007a82827210 */ /* 0x000fc60007f1e0ff */
[----:B------:R1:W5:Y:S02]  /*4c30*/  LDG.E.U16 R149, desc[UR4][R124.64] ;  /* 0x000000047c957981 */ /* 0x000364000c1e1500 */
[----:B-1----:R-:W-:Y:S01]  /*4c40*/  IMAD R126, R158, 0x204, RZ ;  /* 0x000002049e7e7824 */ /* 0x002fe200078e02ff */
[-C--:B------:R-:W-:Y:S01]  /*4c50*/  IADD3 R128, P2, R128, R122.reuse, RZ ;  /* 0x0000007a80807210 */ /* 0x080fe20007f5e0ff */
[----:B------:R-:W1:Y:S01]  /*4c60*/  LDC R158, c[0x0][0x248] ;  /* 0x00009200ff9e7b82 */ /* 0x000e620000000800 */
[----:B------:R-:W-:Y:S02]  /*4c70*/  LEA.HI.X.SX32 R131, R150, R123, 0x1, P0 ;  /* 0x0000007b96837211 */ /* 0x000fe400000f0eff */
[----:B------:R-:W-:Y:S01]  /*4c80*/  IADD3 R126, P1, R126, R122, RZ ;  /* 0x0000007a7e7e7210 */ /* 0x000fe20007f3e0ff */
[----:B------:R-:W-:-:S03]  /*4c90*/  IMAD R124, R156, 0x234, RZ ;  /* 0x000002349c7c7824 */ /* 0x000fc600078e02ff */
[----:B------:R-:W-:Y:S01]  /*4ca0*/  LEA.HI.X.SX32 R127, R152, R123, 0x1, P1 ;  /* 0x0000007b987f7211 */ /* 0x000fe200008f0eff */
[----:B------:R-:W-:Y:S01]  /*4cb0*/  IMAD R201, R201, 0x11a, RZ ;  /* 0x0000011ac9c97824 */ /* 0x000fe200078e02ff */
[----:B------:R0:W5:Y:S01]  /*4cc0*/  LDG.E.U16 R152, desc[UR4][R130.64] ;  /* 0x0000000482987981 */ /* 0x000162000c1e1500 */
[----:B------:R-:W-:Y:S01]  /*4cd0*/  IADD3 R124, P0, R124, R122, RZ ;  /* 0x0000007a7c7c7210 */ /* 0x000fe20007f1e0ff */
[----:B------:R-:W1:Y:S02]  /*4ce0*/  LDC R167, c[0x0][0x248] ;  /* 0x00009200ffa77b82 */ /* 0x000e640000000800 */
[----:B------:R0:W5:Y:S02]  /*4cf0*/  LDG.E.U16 R150, desc[UR4][R126.64] ;  /* 0x000000047e967981 */ /* 0x000164000c1e1500 */
[----:B0-----:R-:W-:-:S04]  /*4d00*/  IMAD R130, R163, 0x264, RZ ;  /* 0x00000264a3827824 */ /* 0x001fc800078e02ff */
[----:B------:R-:W0:Y:S01]  /*4d10*/  LDC R163, c[0x0][0x248] ;  /* 0x00009200ffa37b82 */ /* 0x000e220000000800 */
[----:B------:R-:W-:Y:S01]  /*4d20*/  IMAD R126, R164, 0x244, RZ ;  /* 0x00000244a47e7824 */ /* 0x000fe200078e02ff */
[-C--:B------:R-:W-:Y:S02]  /*4d30*/  LEA.HI.X.SX32 R129, R151, R123.reuse, 0x1, P2 ;  /* 0x0000007b97817211 */ /* 0x080fe400010f0eff */
[-C--:B------:R-:W-:Y:S02]  /*4d40*/  LEA.HI.X.SX32 R125, R201, R123.reuse, 0x1, P0 ;  /* 0x0000007bc97d7211 */ /* 0x080fe400000f0eff */
[-C--:B------:R-:W-:Y:S01]  /*4d50*/  IADD3 R126, P1, R126, R122.reuse, RZ ;  /* 0x0000007a7e7e7210 */ /* 0x080fe20007f3e0ff */
[----:B------:R1:W5:Y:S01]  /*4d60*/  LDG.E.U16 R151, desc[UR4][R128.64] ;  /* 0x0000000480977981 */ /* 0x000362000c1e1500 */
[----:B------:R-:W-:Y:S02]  /*4d70*/  IADD3 R130, P0, R130, R122, RZ ;  /* 0x0000007a82827210 */ /* 0x000fe40007f1e0ff */
[----:B------:R-:W-:-:S02]  /*4d80*/  LEA.HI.X.SX32 R127, R154, R123, 0x1, P1 ;  /* 0x0000007b9a7f7211 */ /* 0x000fc400008f0eff */
[----:B------:R1:W5:Y:S01]  /*4d90*/  LDG.E.U16 R154, desc[UR4][R124.64] ;  /* 0x000000047c9a7981 */ /* 0x000362000c1e1500 */
[----:B------:R-:W-:Y:S02]  /*4da0*/  IMAD R202, R202, 0x12a, RZ ;  /* 0x0000012acaca7824 */ /* 0x000fe400078e02ff */
[----:B-1----:R-:W-:Y:S01]  /*4db0*/  IMAD R128, R158, 0x254, RZ ;  /* 0x000002549e807824 */ /* 0x002fe200078e02ff */
[----:B------:R-:W-:Y:S02]  /*4dc0*/  LEA.HI.X.SX32 R131, R155, R123, 0x1, P0 ;  /* 0x0000007b9b837211 */ /* 0x000fe400000f0eff */
[----:B------:R1:W5:Y:S01]  /*4dd0*/  LDG.E.U16 R155, desc[UR4][R126.64] ;  /* 0x000000047e9b7981 */ /* 0x000362000c1e1500 */
[----:B------:R-:W-:Y:S02]  /*4de0*/  IMAD R124, R168, 0x274, RZ ;  /* 0x00000274a87c7824 */ /* 0x000fe400078e02ff */
[----:B------:R-:W4:Y:S01]  /*4df0*/  LDC R168, c[0x0][0x248] ;  /* 0x00009200ffa87b82 */ /* 0x000f220000000800 */
[----:B------:R-:W-:Y:S01]  /*4e00*/  IADD3 R128, P2, R128, R122, RZ ;  /* 0x0000007a80807210 */ /* 0x000fe20007f5e0ff */
[----:B------:R0:W5:Y:S01]  /*4e10*/  LDG.E.U16 R158, desc[UR4][R130.64] ;  /* 0x00000004829e7981 */ /* 0x000162000c1e1500 */
[----:B------:R-:W-:-:S02]  /*4e20*/  IMAD R200, R200, 0x13a, RZ ;  /* 0x0000013ac8c87824 */ /* 0x000fc400078e02ff */
[----:B-1----:R-:W-:Y:S01]  /*4e30*/  IMAD R126, R172, 0x284, RZ ;  /* 0x00000284ac7e7824 */ /* 0x002fe200078e02ff */
[-C--:B------:R-:W-:Y:S02]  /*4e40*/  LEA.HI.X.SX32 R129, R202, R123.reuse, 0x1, P2 ;  /* 0x0000007bca817211 */ /* 0x080fe400010f0eff */
[----:B------:R-:W1:Y:S01]  /*4e50*/  LDC R172, c[0x0][0x248] ;  /* 0x00009200ffac7b82 */ /* 0x000e620000000800 */
[-C--:B------:R-:W-:Y:S02]  /*4e60*/  IADD3 R124, P0, R124, R122.reuse, RZ ;  /* 0x0000007a7c7c7210 */ /* 0x080fe40007f1e0ff */
[----:B------:R-:W-:Y:S01]  /*4e70*/  IADD3 R126, P1, R126, R122, RZ ;  /* 0x0000007a7e7e7210 */ /* 0x000fe20007f3e0ff */
[----:B0-----:R-:W-:Y:S01]  /*4e80*/  IMAD R130, R163, 0x2a4, RZ ;  /* 0x000002a4a3827824 */ /* 0x001fe200078e02ff */
[----:B------:R0:W5:Y:S01]  /*4e90*/  LDG.E.U16 R156, desc[UR4][R128.64] ;  /* 0x00000004809c7981 */ /* 0x000162000c1e1500 */
[-C--:B------:R-:W-:Y:S02]  /*4ea0*/  LEA.HI.X.SX32 R125, R200, R123.reuse, 0x1, P0 ;  /* 0x0000007bc87d7211 */ /* 0x080fe400000f0eff */
[----:B------:R-:W-:-:S02]  /*4eb0*/  LEA.HI.X.SX32 R127, R160, R123, 0x1, P1 ;  /* 0x0000007ba07f7211 */ /* 0x000fc400008f0eff */
[-C--:B------:R-:W-:Y:S01]  /*4ec0*/  IADD3 R130, P0, R130, R122.reuse, RZ ;  /* 0x0000007a82827210 */ /* 0x080fe20007f1e0ff */
[----:B------:R-:W-:Y:S01]  /*4ed0*/  IMAD R248, R248, 0x14a, RZ ;  /* 0x0000014af8f87824 */ /* 0x000fe200078e02ff */
[----:B------:R0:W5:Y:S02]  /*4ee0*/  LDG.E.U16 R160, desc[UR4][R124.64] ;  /* 0x000000047ca07981 */ /* 0x000164000c1e1500 */
[----:B0-----:R-:W-:Y:S01]  /*4ef0*/  IMAD R128, R175, 0x294, RZ ;  /* 0x00000294af807824 */ /* 0x001fe200078e02ff */
[-C--:B------:R-:W-:Y:S01]  /*4f00*/  LEA.HI.X.SX32 R131, R162, R123.reuse, 0x1, P0 ;  /* 0x0000007ba2837211 */ /* 0x080fe200000f0eff */
[----:B------:R-:W-:Y:S01]  /*4f10*/  IMAD R246, R246, 0x15a, RZ ;  /* 0x0000015af6f67824 */ /* 0x000fe200078e02ff */
[----:B------:R0:W5:Y:S01]  /*4f20*/  LDG.E.U16 R162, desc[UR4][R126.64] ;  /* 0x000000047ea27981 */ /* 0x000162000c1e1500 */
[----:B------:R-:W1:Y:S01]  /*4f30*/  LDC R175, c[0x0][0x248] ;  /* 0x00009200ffaf7b82 */ /* 0x000e620000000800 */
[-C--:B------:R-:W-:Y:S01]  /*4f40*/  IADD3 R128, P2, R128, R122.reuse, RZ ;  /* 0x0000007a80807210 */ /* 0x080fe20007f5e0ff */
[----:B------:R-:W-:Y:S01]  /*4f50*/  IMAD R124, R167, 0x2b4, RZ ;  /* 0x000002b4a77c7824 */ /* 0x000fe200078e02ff */
[----:B------:R4:W5:Y:S02]  /*4f60*/  LDG.E.U16 R164, desc[UR4][R130.64] ;  /* 0x0000000482a47981 */ /* 0x000964000c1e1500 */
[----:B------:R-:W-:Y:S01]  /*4f70*/  LEA.HI.X.SX32 R129, R248, R123, 0x1, P2 ;  /* 0x0000007bf8817211 */ /* 0x000fe200010f0eff */
[----:B0-----:R-:W-:Y:S01]  /*4f80*/  IMAD R126, R171, 0x2c4, RZ ;  /* 0x000002c4ab7e7824 */ /* 0x001fe200078e02ff */
[-C--:B------:R-:W-:Y:S01]  /*4f90*/  IADD3 R124, P0, R124, R122.reuse, RZ ;  /* 0x0000007a7c7c7210 */ /* 0x080fe20007f1e0ff */
[----:B------:R-:W0:Y:S02]  /*4fa0*/  LDC R171, c[0x0][0x248] ;  /* 0x00009200ffab7b82 */ /* 0x000e240000000800 */
[----:B------:R4:W5:Y:S02]  /*4fb0*/  LDG.E.U16 R163, desc[UR4][R128.64] ;  /* 0x0000000480a37981 */ /* 0x000964000c1e1500 */
[----:B----4-:R-:W-:Y:S01]  /*4fc0*/  IMAD R130, R168, 0x2e4, RZ ;  /* 0x000002e4a8827824 */ /* 0x010fe200078e02ff */
[----:B------:R-:W-:-:S02]  /*4fd0*/  IADD3 R126, P1, R126, R122, RZ ;  /* 0x0000007a7e7e7210 */ /* 0x000fc40007f3e0ff */
[-C--:B------:R-:W-:Y:S02]  /*4fe0*/  LEA.HI.X.SX32 R125, R246, R123.reuse, 0x1, P0 ;  /* 0x0000007bf67d7211 */ /* 0x080fe400000f0eff */
[-C--:B------:R-:W-:Y:S02]  /*4ff0*/  IADD3 R130, P0, R130, R122.reuse, RZ ;  /* 0x0000007a82827210 */ /* 0x080fe40007f1e0ff */
[-C--:B------:R-:W-:Y:S01]  /*5000*/  LEA.HI.X.SX32 R127, R165, R123.reuse, 0x1, P1 ;  /* 0x0000007ba57f7211 */ /* 0x080fe200008f0eff */
[----:B------:R-:W-:Y:S01]  /*5010*/  IMAD R128, R179, 0x2d4, RZ ;  /* 0x000002d4b3807824 */ /* 0x000fe200078e02ff */
[-C--:B------:R-:W-:Y:S01]  /*5020*/  LEA.HI.X.SX32 R131, R166, R123.reuse, 0x1, P0 ;  /* 0x0000007ba6837211 */ /* 0x080fe200000f0eff */
[----:B------:R-:W-:Y:S01]  /*5030*/  IMAD R244, R244, 0x16a, RZ ;  /* 0x0000016af4f47824 */ /* 0x000fe200078e02ff */
[----:B------:R1:W4:Y:S01]  /*5040*/  LDG.E.U16 R165, desc[UR4][R124.64] ;  /* 0x000000047ca57981 */ /* 0x000322000c1e1500 */
[----:B------:R-:W-:Y:S01]  /*5050*/  IMAD R242, R242, 0x17a, RZ ;  /* 0x0000017af2f27824 */ /* 0x000fe200078e02ff */
[----:B------:R-:W-:Y:S01]  /*5060*/  IADD3 R128, P2, R128, R122, RZ ;  /* 0x0000007a80807210 */ /* 0x000fe20007f5e0ff */
[----:B------:R-:W0:Y:S01]  /*5070*/  LDC R179, c[0x0][0x248] ;  /* 0x00009200ffb37b82 */ /* 0x000e220000000800 */
[----:B------:R1:W4:Y:S02]  /*5080*/  LDG.E.U16 R166, desc[UR4][R126.64] ;  /* 0x000000047ea67981 */ /* 0x000324000c1e1500 */
[----:B------:R-:W-:-:S02]  /*5090*/  LEA.HI.X.SX32 R129, R244, R123, 0x1, P2 ;  /* 0x0000007bf4817211 */ /* 0x000fc400010f0eff */
[----:B------:R0:W4:Y:S01]  /*50a0*/  LDG.E.U16 R168, desc[UR4][R130.64] ;  /* 0x0000000482a87981 */ /* 0x000122000c1e1500 */
[----:B-1----:R-:W-:-:S03]  /*50b0*/  IMAD R124, R172, 0x2f4, RZ ;  /* 0x000002f4ac7c7824 */ /* 0x002fc600078e02ff */
[----:B------:R1:W4:Y:S01]  /*50c0*/  LDG.E.U16 R167, desc[UR4][R128.64] ;  /* 0x0000000480a77981 */ /* 0x000322000c1e1500 */
[----:B------:R-:W-:Y:S02]  /*50d0*/  IMAD R126, R176, 0x304, RZ ;  /* 0x00000304b07e7824 */ /* 0x000fe400078e02ff */
[----:B------:R-:W1:Y:S01]  /*50e0*/  LDC R176, c[0x0][0x248] ;  /* 0x00009200ffb07b82 */ /* 0x000e620000000800 */
[-C--:B------:R-:W-:Y:S01]  /*50f0*/  IADD3 R124, P0, R124, R122.reuse, RZ ;  /* 0x0000007a7c7c7210 */ /* 0x080fe20007f1e0ff */
[----:B0-----:R-:W-:Y:S01]  /*5100*/  IMAD R130, R171, 0x324, RZ ;  /* 0x00000324ab827824 */ /* 0x001fe200078e02ff */
[-C--:B------:R-:W-:Y:S01]  /*5110*/  IADD3 R126, P1, R126, R122.reuse, RZ ;  /* 0x0000007a7e7e7210 */ /* 0x080fe20007f3e0ff */
[----:B-1----:R-:W-:Y:S01]  /*5120*/  IMAD R128, R199, 0x314, RZ ;  /* 0x00000314c7807824 */ /* 0x002fe200078e02ff */
[----:B------:R-:W-:Y:S01]  /*5130*/  LEA.HI.X.SX32 R125, R242, R123, 0x1, P0 ;  /* 0x0000007bf27d7211 */ /* 0x000fe200000f0eff */
[----:B------:R-:W-:Y:S01]  /*5140*/  IMAD R240, R240, 0x18a, RZ ;  /* 0x0000018af0f07824 */ /* 0x000fe200078e02ff */
[-C--:B------:R-:W-:Y:S01]  /*5150*/  IADD3 R130, P0, R130, R122.reuse, RZ ;  /* 0x0000007a82827210 */ /* 0x080fe20007f1e0ff */
[----:B------:R-:W0:Y:S01]  /*5160*/  LDC R199, c[0x0][0x248] ;  /* 0x00009200ffc77b82 */ /* 0x000e220000000800 */
[----:B------:R-:W-:-:S02]  /*5170*/  IADD3 R128, P2, R128, R122, RZ ;  /* 0x0000007a80807210 */ /* 0x000fc40007f5e0ff */
[-C--:B------:R-:W-:Y:S02]  /*5180*/  LEA.HI.X.SX32 R127, R169, R123.reuse, 0x1, P1 ;  /* 0x0000007ba97f7211 */ /* 0x080fe400008f0eff */
[----:B------:R1:W4:Y:S01]  /*5190*/  LDG.E.U16 R169, desc[UR4][R124.64] ;  /* 0x000000047ca97981 */ /* 0x000322000c1e1500 */
[-C--:B------:R-:W-:Y:S02]  /*51a0*/  LEA.HI.X.SX32 R129, R240, R123.reuse, 0x1, P2 ;  /* 0x0000007bf0817211 */ /* 0x080fe400010f0eff */
[----:B------:R-:W-:Y:S01]  /*51b0*/  LEA.HI.X.SX32 R131, R170, R123, 0x1, P0 ;  /* 0x0000007baa837211 */ /* 0x000fe200000f0eff */
[----:B------:R-:W-:Y:S01]  /*51c0*/  IMAD R238, R238, 0x19a, RZ ;  /* 0x0000019aeeee7824 */ /* 0x000fe200078e02ff */
[----:B------:R1:W4:Y:S04]  /*51d0*/  LDG.E.U16 R170, desc[UR4][R126.64] ;  /* 0x000000047eaa7981 */ /* 0x000328000c1e1500 */
[----:B------:R1:W4:Y:S02]  /*51e0*/  LDG.E.U16 R171, desc[UR4][R128.64] ;  /* 0x0000000480ab7981 */ /* 0x000324000c1e1500 */
[----:B-1----:R-:W-:-:S02]  /*51f0*/  IMAD R124, R175, 0x334, RZ ;  /* 0x00000334af7c7824 */ /* 0x002fc400078e02ff */
[----:B------:R1:W4:Y:S01]  /*5200*/  LDG.E.U16 R172, desc[UR4][R130.64] ;  /* 0x0000000482ac7981 */ /* 0x000322000c1e1500 */
[----:B------:R-:W-:Y:S02]  /*5210*/  IMAD R126, R181, 0x344, RZ ;  /* 0x00000344b57e7824 */ /* 0x000fe400078e02ff */
[-C--:B------:R-:W-:Y:S01]  /*5220*/  IADD3 R124, P0, R124, R122.reuse, RZ ;  /* 0x0000007a7c7c7210 */ /* 0x080fe20007f1e0ff */
[----:B------:R-:W0:Y:S01]  /*5230*/  LDC R181, c[0x0][0x248] ;  /* 0x00009200ffb57b82 */ /* 0x000e220000000800 */
[----:B------:R-:W-:Y:S01]  /*5240*/  IMAD R128, R223, 0x354, RZ ;  /* 0x00000354df807824 */ /* 0x000fe200078e02ff */
[-C--:B------:R-:W-:Y:S01]  /*5250*/  IADD3 R126, P1, R126, R122.reuse, RZ ;  /* 0x0000007a7e7e7210 */ /* 0x080fe20007f3e0ff */
[----:B------:R-:W-:Y:S01]  /*5260*/  IMAD R236, R236, 0x1aa, RZ ;  /* 0x000001aaecec7824 */ /* 0x000fe200078e02ff */
[-C--:B------:R-:W-:Y:S01]  /*5270*/  LEA.HI.X.SX32 R125, R238, R123.reuse, 0x1, P0 ;  /* 0x0000007bee7d7211 */ /* 0x080fe200000f0eff */
[----:B-1----:R-:W-:Y:S01]  /*5280*/  IMAD R130, R176, 0x364, RZ ;  /* 0x00000364b0827824 */ /* 0x002fe200078e02ff */
[-C--:B------:R-:W-:Y:S01]  /*5290*/  IADD3 R128, P2, R128, R122.reuse, RZ ;  /* 0x0000007a80807210 */ /* 0x080fe20007f5e0ff */
[----:B------:R-:W-:Y:S01]  /*52a0*/  IMAD R234, R234, 0x1ba, RZ ;  /* 0x000001baeaea7824 */ /* 0x000fe200078e02ff */
[-C--:B------:R-:W-:Y:S01]  /*52b0*/  LEA.HI.X.SX32 R127, R173, R123.reuse, 0x1, P1 ;  /* 0x0000007bad7f7211 */ /* 0x080fe200008f0eff */
[----:B------:R-:W-:Y:S01]  /*52c0*/  IMAD R232, R232, 0x1ca, RZ ;  /* 0x000001cae8e87824 */ /* 0x000fe200078e02ff */
[----:B------:R-:W-:Y:S01]  /*52d0*/  IADD3 R130, P0, R130, R122, RZ ;  /* 0x0000007a82827210 */ /* 0x000fe20007f1e0ff */
[----:B------:R1:W4:Y:S01]  /*52e0*/  LDG.E.U16 R173, desc[UR4][R124.64] ;  /* 0x000000047cad7981 */ /* 0x000322000c1e1500 */
[-C--:B------:R-:W-:Y:S01]  /*52f0*/  LEA.HI.X.SX32 R129, R236, R123.reuse, 0x1, P2 ;  /* 0x0000007bec817211 */ /* 0x080fe200010f0eff */
[----:B------:R-:W2:Y:S01]  /*5300*/  LDC R223, c[0x0][0x248] ;  /* 0x00009200ffdf7b82 */ /* 0x000ea20000000800 */
[----:B------:R-:W-:-:S02]  /*5310*/  LEA.HI.X.SX32 R131, R174, R123, 0x1, P0 ;  /* 0x0000007bae837211 */ /* 0x000fc400000f0eff */
[----:B------:R1:W4:Y:S04]  /*5320*/  LDG.E.U16 R174, desc[UR4][R126.64] ;  /* 0x000000047eae7981 */ /* 0x000328000c1e1500 */
[----:B------:R0:W4:Y:S01]  /*5330*/  LDG.E.U16 R175, desc[UR4][R128.64] ;  /* 0x0000000480af7981 */ /* 0x000122000c1e1500 */
[----:B-1----:R-:W-:-:S03]  /*5340*/  IMAD R124, R179, 0x374, RZ ;  /* 0x00000374b37c7824 */ /* 0x002fc600078e02ff */
[----:B------:R1:W4:Y:S01]  /*5350*/  LDG.E.U16 R176, desc[UR4][R130.64] ;  /* 0x0000000482b07981 */ /* 0x000322000c1e1500 */
[----:B------:R-:W-:Y:S01]  /*5360*/  IMAD R126, R215, 0x384, RZ ;  /* 0x00000384d77e7824 */ /* 0x000fe200078e02ff */
[-C--:B------:R-:W-:Y:S01]  /*5370*/  IADD3 R124, P0, R124, R122.reuse, RZ ;  /* 0x0000007a7c7c7210 */ /* 0x080fe20007f1e0ff */
[----:B------:R-:W2:Y:S01]  /*5380*/  LDC R215, c[0x0][0x248] ;  /* 0x00009200ffd77b82 */ /* 0x000ea20000000800 */
[----:B0-----:R-:W-:Y:S02]  /*5390*/  IMAD R128, R230, 0x394, RZ ;  /* 0x00000394e6807824 */ /* 0x001fe400078e02ff */
[-C--:B------:R-:W-:Y:S02]  /*53a0*/  IADD3 R126, P1, R126, R122.reuse, RZ ;  /* 0x0000007a7e7e7210 */ /* 0x080fe40007f3e0ff */
[-C--:B------:R-:W-:Y:S01]  /*53b0*/  LEA.HI.X.SX32 R125, R234, R123.reuse, 0x1, P0 ;  /* 0x0000007bea7d7211 */ /* 0x080fe200000f0eff */
[----:B-1----:R-:W-:Y:S01]  /*53c0*/  IMAD R130, R199, 0x3a4, RZ ;  /* 0x000003a4c7827824 */ /* 0x002fe200078e02ff */
[----:B------:R-:W-:Y:S01]  /*53d0*/  IADD3 R128, P2, R128, R122, RZ ;  /* 0x0000007a80807210 */ /* 0x000fe20007f5e0ff */
[----:B------:R-:W0:Y:S01]  /*53e0*/  LDC R199, c[0x0][0x248] ;  /* 0x00009200ffc77b82 */ /* 0x000e220000000800 */
[----:B------:R-:W-:-:S02]  /*53f0*/  LEA.HI.X.SX32 R127, R177, R123, 0x1, P1 ;  /* 0x0000007bb17f7211 */ /* 0x000fc400008f0eff */
[----:B------:R1:W4:Y:S01]  /*5400*/  LDG.E.U16 R177, desc[UR4][R124.64] ;  /* 0x000000047cb17981 */ /* 0x000322000c1e1500 */
[-C--:B------:R-:W-:Y:S02]  /*5410*/  IADD3 R130, P0, R130, R122.reuse, RZ ;  /* 0x0000007a82827210 */ /* 0x080fe40007f1e0ff */
[-C--:B------:R-:W-:Y:S01]  /*5420*/  LEA.HI.X.SX32 R129, R232, R123.reuse, 0x1, P2 ;  /* 0x0000007be8817211 */ /* 0x080fe200010f0eff */
[----:B------:R-:W-:Y:S01]  /*5430*/  IMAD R230, R233, 0x1da, RZ ;  /* 0x000001dae9e67824 */ /* 0x000fe200078e02ff */
[----:B------:R-:W-:Y:S01]  /*5440*/  LEA.HI.X.SX32 R131, R178, R123, 0x1, P0 ;  /* 0x0000007bb2837211 */ /* 0x000fe200000f0eff */
[----:B------:R-:W3:Y:S01]  /*5450*/  LDC R233, c[0x0][0x248] ;  /* 0x00009200ffe97b82 */ /* 0x000ee20000000800 */
[----:B------:R1:W4:Y:S02]  /*5460*/  LDG.E.U16 R178, desc[UR4][R126.64] ;  /* 0x000000047eb27981 */ /* 0x000324000c1e1500 */
[----:B-1----:R-:W-:Y:S02]  /*5470*/  IMAD R124, R181, 0x3b4, RZ ;  /* 0x000003b4b57c7824 */ /* 0x002fe400078e02ff */
[----:B------:R1:W4:Y:S03]  /*5480*/  LDG.E.U16 R179, desc[UR4][R128.64] ;  /* 0x0000000480b37981 */ /* 0x000326000c1e1500 */
[----:B------:R-:W-:Y:S01]  /*5490*/  IADD3 R124, P0, R124, R122, RZ ;  /* 0x0000007a7c7c7210 */ /* 0x000fe20007f1e0ff */
[----:B------:R-:W-:Y:S01]  /*54a0*/  IMAD R181, R231, 0x3e4, RZ ;  /* 0x000003e4e7b57824 */ /* 0x000fe200078e02ff */
[----:B------:R-:W4:Y:S01]  /*54b0*/  LDG.E.U16 R130, desc[UR4][R130.64] ;  /* 0x0000000482827981 */ /* 0x000f22000c1e1500 */
[----:B------:R-:W-:-:S02]  /*54c0*/  IMAD R126, R228, 0x3c4, RZ ;  /* 0x000003c4e47e7824 */ /* 0x000fc400078e02ff */
[----:B-1----:R-:W-:Y:S01]  /*54d0*/  IMAD R128, R229, 0x3d4, RZ ;  /* 0x000003d4e5807824 */ /* 0x002fe200078e02ff */
[-C--:B------:R-:W-:Y:S01]  /*54e0*/  LEA.HI.X.SX32 R125, R230, R123.reuse, 0x1, P0 ;  /* 0x0000007be67d7211 */ /* 0x080fe200000f0eff */
[----:B------:R-:W-:Y:S01]  /*54f0*/  IMAD R228, R235, 0x1ea, RZ ;  /* 0x000001eaebe47824 */ /* 0x000fe200078e02ff */
[----:B------:R-:W1:Y:S02]  /*5500*/  LDC R229, c[0x0][0x248] ;  /* 0x00009200ffe57b82 */ /* 0x000e640000000800 */
[-C--:B------:R-:W-:Y:S01]  /*5510*/  IADD3 R128, P2, R128, R122.reuse, RZ ;  /* 0x0000007a80807210 */ /* 0x080fe20007f5e0ff */
[----:B------:R0:W4:Y:S01]  /*5520*/  LDG.E.U16 R131, desc[UR4][R124.64] ;  /* 0x000000047c837981 */ /* 0x000122000c1e1500 */
[----:B--2---:R-:W-:Y:S02]  /*5530*/  IMAD R215, R215, 0x114, RZ ;  /* 0x00000114d7d77824 */ /* 0x004fe400078e02ff */
[----:B------:R-:W-:Y:S01]  /*5540*/  LEA.HI.X.SX32 R129, R228, R123, 0x1, P2 ;  /* 0x0000007be4817211 */ /* 0x000fe200010f0eff */
[----:B0-----:R-:W-:Y:S01]  /*5550*/  IMAD R239, R199, 0x134, RZ ;  /* 0x00000134c7ef7824 */ /* 0x001fe200078e02ff */
[----:B------:R-:W0:Y:S01]  /*5560*/  LDC R235, c[0x0][0x248] ;  /* 0x00009200ffeb7b82 */ /* 0x000e220000000800 */
[----:B------:R-:W-:-:S02]  /*5570*/  IADD3 R124, P0, R181, R122, RZ ;  /* 0x0000007ab57c7210 */ /* 0x000fc40007f1e0ff */
[----:B------:R2:W4:Y:S05]  /*5580*/  LDG.E.U16 R181, desc[UR4][R128.64] ;  /* 0x0000000480b57981 */ /* 0x00052a000c1e1500 */
[----:B------:R-:W0:Y:S01]  /*5590*/  LDC R199, c[0x0][0x248] ;  /* 0x00009200ffc77b82 */ /* 0x000e220000000800 */
[----:B------:R-:W-:Y:S01]  /*55a0*/  LEA.HI.X.SX32 R125, R182, R123, 0x1, P0 ;  /* 0x0000007bb67d7211 */ /* 0x000fe200000f0eff */
[----:B------:R-:W-:Y:S01]  /*55b0*/  IMAD R231, R237, 0x144, RZ ;  /* 0x00000144ede77824 */ /* 0x000fe200078e02ff */
[----:B------:R-:W-:-:S03]  /*55c0*/  IADD3 R126, P1, R126, R122, RZ ;  /* 0x0000007a7e7e7210 */ /* 0x000fc60007f3e0ff */
[----:B------:R3:W4:Y:S01]  /*55d0*/  LDG.E.U16 R182, desc[UR4][R124.64] ;  /* 0x000000047cb67981 */ /* 0x000722000c1e1500 */
[----:B--2---:R-:W-:-:S04]  /*55e0*/  IADD3 R128, P0, R215, R122, RZ ;  /* 0x0000007ad7807210 */ /* 0x004fc80007f1e0ff */
[-C--:B------:R-:W-:Y:S02]  /*55f0*/  LEA.HI.X.SX32 R129, R185, R123.reuse, 0x1, P0 ;  /* 0x0000007bb9817211 */ /* 0x080fe400000f0eff */
[----:B---3--:R-:W-:Y:S01]  /*5600*/  IADD3 R124, P2, R239, R122, RZ ;  /* 0x0000007aef7c7210 */ /* 0x008fe20007f5e0ff */
[----:B------:R-:W-:Y:S01]  /*5610*/  IMAD R223, R223, 0x124, RZ ;  /* 0x00000124dfdf7824 */ /* 0x000fe200078e02ff */
[-C--:B------:R-:W-:Y:S01]  /*5620*/  LEA.HI.X.SX32 R127, R180, R123.reuse, 0x1, P1 ;  /* 0x0000007bb47f7211 */ /* 0x080fe200008f0eff */
[----:B-1----:R-:W-:Y:S01]  /*5630*/  IMAD R237, R229, 0x154, RZ ;  /* 0x00000154e5ed7824 */ /* 0x002fe200078e02ff */
[----:B------:R-:W-:Y:S01]  /*5640*/  LEA.HI.X.SX32 R125, R183, R123, 0x1, P2 ;  /* 0x0000007bb77d7211 */ /* 0x000fe200010f0eff */
[----:B------:R-:W1:Y:S01]  /*5650*/  LDC R229, c[0x0][0x248] ;  /* 0x00009200ffe57b82 */ /* 0x000e620000000800 */
[----:B------:R2:W3:Y:S04]  /*5660*/  LDG.E.U16 R183, desc[UR4][R128.64] ;  /* 0x0000000480b77981 */ /* 0x0004e8000c1e1500 */
[----:B------:R2:W3:Y:S01]  /*5670*/  LDG.E.U16 R180, desc[UR4][R126.64] ;  /* 0x000000047eb47981 */ /* 0x0004e2000c1e1500 */
[----:B------:R-:W-:-:S02]  /*5680*/  IMAD R233, R233, 0x164, RZ ;  /* 0x00000164e9e97824 */ /* 0x000fc400078e02ff */
[----:B------:R-:W1:Y:S01]  /*5690*/  LDC R239, c[0x0][0x248] ;  /* 0x00009200ffef7b82 */ /* 0x000e620000000800 */
[----:B------:R0:W3:Y:S01]  /*56a0*/  LDG.E.U16 R185, desc[UR4][R124.64] ;  /* 0x000000047cb97981 */ /* 0x0000e2000c1e1500 */
[----:B--2---:R-:W-:-:S06]  /*56b0*/  IADD3 R128, P0, R231, R122, RZ ;  /* 0x0000007ae7807210 */ /* 0x004fcc0007f1e0ff */
[----:B------:R-:W2:Y:S01]  /*56c0*/  LDC R231, c[0x0][0x248] ;  /* 0x00009200ffe77b82 */ /* 0x000ea20000000800 */
[----:B------:R-:W-:Y:S02]  /*56d0*/  LEA.HI.X.SX32 R129, R186, R123, 0x1, P0 ;  /* 0x0000007bba817211 */ /* 0x000fe400000f0eff */
[----:B------:R-:W-:-:S03]  /*56e0*/  IADD3 R126, P1, R223, R122, RZ ;  /* 0x0000007adf7e7210 */ /* 0x000fc60007f3e0ff */
[----:B------:R0:W3:Y:S01]  /*56f0*/  LDG.E.U16 R186, desc[UR4][R128.64] ;  /* 0x0000000480ba7981 */ /* 0x0000e2000c1e1500 */
[----:B------:R-:W-:Y:S01]  /*5700*/  LEA.HI.X.SX32 R127, R184, R123, 0x1, P1 ;  /* 0x0000007bb87f7211 */ /* 0x000fe200008f0eff */
[----:B0-----:R-:W-:Y:S02]  /*5710*/  IMAD R124, R199, 0x174, RZ ;  /* 0x00000174c77c7824 */ /* 0x001fe400078e02ff */
[----:B------:R-:W-:Y:S02]  /*5720*/  IMAD R199, R235, 0x184, RZ ;  /* 0x00000184ebc77824 */ /* 0x000fe400078e02ff */
[----:B------:R0:W3:Y:S01]  /*5730*/  LDG.E.U16 R184, desc[UR4][R126.64] ;  /* 0x000000047eb87981 */ /* 0x0000e2000c1e1500 */
[----:B------:R-:W5:Y:S01]  /*5740*/  LDC R235, c[0x0][0x248] ;  /* 0x00009200ffeb7b82 */ /* 0x000f620000000800 */
[----:B------:R-:W-:-:S04]  /*5750*/  IADD3 R128, P0, R237, R122, RZ ;  /* 0x0000007aed807210 */ /* 0x000fc80007f1e0ff */
[----:B------:R-:W-:-:S03]  /*5760*/  LEA.HI.X.SX32 R129, R187, R123, 0x1, P0 ;  /* 0x0000007bbb817211 */ /* 0x000fc600000f0eff */
[----:B------:R-:W5:Y:S01]  /*5770*/  LDC R237, c[0x0][0x248] ;  /* 0x00009200ffed7b82 */ /* 0x000f620000000800 */
[-C--:B0-----:R-:W-:Y:S01]  /*5780*/  IADD3 R126, P1, R233, R122.reuse, RZ ;  /* 0x0000007ae97e7210 */ /* 0x081fe20007f3e0ff */
[----:B------:R0:W3:Y:S03]  /*5790*/  LDG.E.U16 R187, desc[UR4][R128.64] ;  /* 0x0000000480bb7981 */ /* 0x0000e6000c1e1500 */
[-C--:B------:R-:W-:Y:S02]  /*57a0*/  LEA.HI.X.SX32 R127, R188, R123.reuse, 0x1, P1 ;  /* 0x0000007bbc7f7211 */ /* 0x080fe400008f0eff */
[-C--:B------:R-:W-:Y:S01]  /*57b0*/  IADD3 R124, P0, R124, R122.reuse, RZ ;  /* 0x0000007a7c7c7210 */ /* 0x080fe20007f1e0ff */
[----:B------:R-:W5:Y:S01]  /*57c0*/  LDC R233, c[0x0][0x248] ;  /* 0x00009200ffe97b82 */ /* 0x000f620000000800 */
[----:B-1----:R-:W-:Y:S01]  /*57d0*/  IMAD R229, R229, 0x1a4, RZ ;  /* 0x000001a4e5e57824 */ /* 0x002fe200078e02ff */
[----:B------:R1:W3:Y:S01]  /*57e0*/  LDG.E.U16 R188, desc[UR4][R126.64] ;  /* 0x000000047ebc7981 */ /* 0x0002e2000c1e1500 */
[----:B0-----:R-:W-:Y:S01]  /*57f0*/  IADD3 R128, P1, R199, R122, RZ ;  /* 0x0000007ac7807210 */ /* 0x001fe20007f3e0ff */
[----:B--2---:R-:W-:Y:S01]  /*5800*/  IMAD R199, R231, 0x194, RZ ;  /* 0x00000194e7c77824 */ /* 0x004fe200078e02ff */
[----:B------:R-:W-:-:S03]  /*5810*/  LEA.HI.X.SX32 R125, R189, R123, 0x1, P0 ;  /* 0x0000007bbd7d7211 */ /* 0x000fc600000f0eff */
[----:B------:R-:W0:Y:S01]  /*5820*/  LDC R231, c[0x0][0x248] ;  /* 0x00009200ffe77b82 */ /* 0x000e220000000800 */
[----:B------:R-:W-:Y:S01]  /*5830*/  LEA.HI.X.SX32 R129, R190, R123, 0x1, P1 ;  /* 0x0000007bbe817211 */ /* 0x000fe200008f0eff */
[----:B------:R-:W2:Y:S04]  /*5840*/  LDG.E.U16 R189, desc[UR4][R124.64] ;  /* 0x000000047cbd7981 */ /* 0x000ea8000c1e1500 */
[----:B------:R5:W2:Y:S01]  /*5850*/  LDG.E.U16 R190, desc[UR4][R128.64] ;  /* 0x0000000480be7981 */ /* 0x000aa2000c1e1500 */
[-C--:B-1----:R-:W-:Y:S02]  /*5860*/  IADD3 R126, P1, R229, R122.reuse, RZ ;  /* 0x0000007ae57e7210 */ /* 0x082fe40007f3e0ff */
[----:B------:R-:W1:Y:S01]  /*5870*/  LDC R229, c[0x0][0x248] ;  /* 0x00009200ffe57b82 */ /* 0x000e620000000800 */
[----:B-----5:R-:W-:-:S07]  /*5880*/  IADD3 R128, P0, R199, R122, RZ ;  /* 0x0000007ac7807210 */ /* 0x020fce0007f1e0ff */
[----:B------:R-:W5:Y:S01]  /*5890*/  LDC R199, c[0x0][0x248] ;  /* 0x00009200ffc77b82 */ /* 0x000f620000000800 */
[----:B------:R-:W-:Y:S01]  /*58a0*/  IMAD R124, R237, 0x1b4, RZ ;  /* 0x000001b4ed7c7824 */ /* 0x000fe200078e02ff */
[-C--:B------:R-:W-:Y:S01]  /*58b0*/  LEA.HI.X.SX32 R129, R191, R123.reuse, 0x1, P0 ;  /* 0x0000007bbf817211 */ /* 0x080fe200000f0eff */
[----:B------:R-:W-:Y:S01]  /*58c0*/  IMAD R237, R239, 0x1c4, RZ ;  /* 0x000001c4efed7824 */ /* 0x000fe200078e02ff */
[-C--:B------:R-:W-:Y:S01]  /*58d0*/  LEA.HI.X.SX32 R127, R192, R123.reuse, 0x1, P1 ;  /* 0x0000007bc07f7211 */ /* 0x080fe200008f0eff */
[----:B------:R-:W-:Y:S01]  /*58e0*/  IMAD R235, R235, 0x1d4, RZ ;  /* 0x000001d4ebeb7824 */ /* 0x000fe200078e02ff */
[----:B------:R-:W-:Y:S01]  /*58f0*/  IADD3 R124, P0, R124, R122, RZ ;  /* 0x0000007a7c7c7210 */ /* 0x000fe20007f1e0ff */
[----:B------:R0:W2:Y:S01]  /*5900*/  LDG.E.U16 R191, desc[UR4][R128.64] ;  /* 0x0000000480bf7981 */ /* 0x0000a2000c1e1500 */
[----:B------:R-:W-:Y:S02]  /*5910*/  IMAD R233, R233, 0x1e4, RZ ;  /* 0x000001e4e9e97824 */ /* 0x000fe400078e02ff */
[----:B------:R-:W-:Y:S01]  /*5920*/  LEA.HI.X.SX32 R125, R193, R123, 0x1, P0 ;  /* 0x0000007bc17d7211 */ /* 0x000fe200000f0eff */
[----:B------:R0:W2:Y:S02]  /*5930*/  LDG.E.U16 R192, desc[UR4][R126.64] ;  /* 0x000000047ec07981 */ /* 0x0000a4000c1e1500 */
[----:B0-----:R-:W-:-:S02]  /*5940*/  IMAD R231, R231, 0x1f4, RZ ;  /* 0x000001f4e7e77824 */ /* 0x001fc400078e02ff */
[----:B------:R0:W2:Y:S01]  /*5950*/  LDG.E.U16 R193, desc[UR4][R124.64] ;  /* 0x000000047cc17981 */ /* 0x0000a2000c1e1500 */
[----:B------:R-:W-:-:S04]  /*5960*/  IADD3 R128, P1, R237, R122, RZ ;  /* 0x0000007aed807210 */ /* 0x000fc80007f3e0ff */
[-C--:B------:R-:W-:Y:S02]  /*5970*/  LEA.HI.X.SX32 R129, R194, R123.reuse, 0x1, P1 ;  /* 0x0000007bc2817211 */ /* 0x080fe400008f0eff */
[-C--:B------:R-:W-:Y:S02]  /*5980*/  IADD3 R126, P0, R235, R122.reuse, RZ ;  /* 0x0000007aeb7e7210 */ /* 0x080fe40007f1e0ff */
[----:B0-----:R-:W-:Y:S01]  /*5990*/  IADD3 R124, P1, R233, R122, RZ ;  /* 0x0000007ae97c7210 */ /* 0x001fe20007f3e0ff */
[----:B------:R5:W2:Y:S01]  /*59a0*/  LDG.E.U16 R194, desc[UR4][R128.64] ;  /* 0x0000000480c27981 */ /* 0x000aa2000c1e1500 */
[-C--:B------:R-:W-:Y:S02]  /*59b0*/  LEA.HI.X.SX32 R127, R195, R123.reuse, 0x1, P0 ;  /* 0x0000007bc37f7211 */ /* 0x080fe400000f0eff */
[----:B------:R-:W-:-:S03]  /*59c0*/  LEA.HI.X.SX32 R125, R196, R123, 0x1, P1 ;  /* 0x0000007bc47d7211 */ /* 0x000fc600008f0eff */
[----:B------:R0:W2:Y:S01]  /*59d0*/  LDG.E.U16 R195, desc[UR4][R126.64] ;  /* 0x000000047ec37981 */ /* 0x0000a2000c1e1500 */
[----:B-----5:R-:W-:Y:S01]  /*59e0*/  IMAD R129, R199, 0x3f4, RZ ;  /* 0x000003f4c7817824 */ /* 0x020fe200078e02ff */
[-C--:B------:R-:W-:Y:S01]  /*59f0*/  IADD3 R128, P0, R231, R122.reuse, RZ ;  /* 0x0000007ae7807210 */ /* 0x080fe20007f1e0ff */
[----:B-1----:R-:W-:Y:S01]  /*5a00*/  IMAD R199, R229, 0x1fa, RZ ;  /* 0x000001fae5c77824 */ /* 0x002fe200078e02ff */
[----:B------:R1:W5:Y:S02]  /*5a10*/  LDG.E.U16 R196, desc[UR4][R124.64] ;  /* 0x000000047cc47981 */ /* 0x000364000c1e1500 */
[----:B0-----:R-:W-:Y:S02]  /*5a20*/  IADD3 R126, P1, R129, R122, RZ ;  /* 0x0000007a817e7210 */ /* 0x001fe40007f3e0ff */
[-C--:B------:R-:W-:Y:S02]  /*5a30*/  LEA.HI.X.SX32 R129, R213, R123.reuse, 0x1, P0 ;  /* 0x0000007bd5817211 */ /* 0x080fe400000f0eff */
[----:B------:R-:W-:-:S02]  /*5a40*/  LEA.HI.X.SX32 R127, R199, R123, 0x1, P1 ;  /* 0x0000007bc77f7211 */ /* 0x000fc400008f0eff */
[-C--:B-1----:R-:W-:Y:S02]  /*5a50*/  IADD3 R124, P0, R197, R122.reuse, RZ ;  /* 0x0000007ac57c7210 */ /* 0x082fe40007f1e0ff */
[----:B------:R0:W5:Y:S02]  /*5a60*/  LDG.E.U16 R197, desc[UR4][R128.64] ;  /* 0x0000000480c57981 */ /* 0x000164000c1e1500 */
[----:B------:R-:W-:Y:S02]  /*5a70*/  LEA.HI.X.SX32 R125, R216, R123, 0x1, P0 ;  /* 0x0000007bd87d7211 */ /* 0x000fe400000f0eff */
[----:B------:R1:W-:Y:S04]  /*5a80*/  STS.U16 [R9+0x22000], R4 ;  /* 0x0220000409007388 */ /* 0x0003e80000000400 */
[----:B------:R1:W4:Y:S01]  /*5a90*/  LDG.E.U16 R213, desc[UR4][R124.64] ;  /* 0x000000047cd57981 */ /* 0x000322000c1e1500 */
[----:B0-----:R-:W-:-:S03]  /*5aa0*/  IADD3 R128, P1, R198, R122, RZ ;  /* 0x0000007ac6807210 */ /* 0x001fc60007f3e0ff */
[----:B------:R0:W5:Y:S01]  /*5ab0*/  LDG.E.U16 R198, desc[UR4][R126.64] ;  /* 0x000000047ec67981 */ /* 0x000162000c1e1500 */
[----:B------:R-:W-:Y:S02]  /*5ac0*/  LEA.HI.X.SX32 R129, R217, R123, 0x1, P1 ;  /* 0x0000007bd9817211 */ /* 0x000fe400008f0eff */
[----:B-1----:R-:W-:-:S03]  /*5ad0*/  IADD3 R124, P0, R210, R122, RZ ;  /* 0x0000007ad27c7210 */ /* 0x002fc60007f1e0ff */
[----:B------:R1:W3:Y:S01]  /*5ae0*/  LDG.E.U16 R4, desc[UR4][R128.64] ;  /* 0x0000000480047981 */ /* 0x0002e2000c1e1500 */
[-C--:B0-----:R-:W-:Y:S02]  /*5af0*/  IADD3 R126, P1, R211, R122.reuse, RZ ;  /* 0x0000007ad37e7210 */ /* 0x081fe40007f3e0ff */
[-C--:B------:R-:W-:Y:S02]  /*5b00*/  LEA.HI.X.SX32 R125, R218, R123.reuse, 0x1, P0 ;  /* 0x0000007bda7d7211 */ /* 0x080fe400000f0eff */
[----:B------:R-:W-:Y:S01]  /*5b10*/  LEA.HI.X.SX32 R127, R221, R123, 0x1, P1 ;  /* 0x0000007bdd7f7211 */ /* 0x000fe200008f0eff */
[----:B------:R0:W-:Y:S04]  /*5b20*/  STS.U16 [R9+0x21800], R28 ;  /* 0x0218001c09007388 */ /* 0x0001e80000000400 */
[----:B------:R0:W-:Y:S04]  /*5b30*/  STS.U16 [R9+0x4c00], R8 ;  /* 0x004c000809007388 */ /* 0x0001e80000000400 */
[----:B------:R0:W-:Y:S04]  /*5b40*/  STS.U16 [R9+0x22400], R30 ;  /* 0x0224001e09007388 */ /* 0x0001e80000000400 */
[----:B------:R-:W-:Y:S04]  /*5b50*/  STS.U16 [R9+0x22800], R31 ;  /* 0x0228001f09007388 */ /* 0x000fe80000000400 */
[----:B------:R0:W-:Y:S04]  /*5b60*/  STS.U16 [R9+0x22c00], R10 ;  /* 0x022c000a09007388 */ /* 0x0001e80000000400 */
[----:B------:R-:W-:Y:S04]  /*5b70*/  STS.U16 [R9+0x23400], R6 ;  /* 0x0234000609007388 */ /* 0x000fe80000000400 */
[----:B------:R-:W-:Y:S04]  /*5b80*/  STS.U16 [R9+0x23800], R11 ;  /* 0x0238000b09007388 */ /* 0x000fe80000000400 */
[----:B------:R-:W-:Y:S04]  /*5b90*/  STS.U16 [R9+0x5400], R7 ;  /* 0x0054000709007388 */ /* 0x000fe80000000400 */
[----:B------:R-:W-:Y:S04]  /*5ba0*/  STS.U16 [R9+0x23c00], R19 ;  /* 0x023c001309007388 */ /* 0x000fe80000000400 */
[----:B------:R-:W-:Y:S04]  /*5bb0*/  STS.U16 [R9+0x21c00], R18 ;  /* 0x021c001209007388 */ /* 0x000fe80000000400 */
[----:B------:R-:W-:Y:S04]  /*5bc0*/  STS.U16 [R9+0x24800], R12 ;  /* 0x0248000c09007388 */ /* 0x000fe80000000400 */
[----:B------:R-:W-:Y:S04]  /*5bd0*/  STS.U16 [R9+0x23000], R21 ;  /* 0x0230001509007388 */ /* 0x000fe80000000400 */
[----:B----4-:R-:W-:Y:S04]  /*5be0*/  STL [R1+0x28], R213 ;  /* 0x000028d501007387 */ /* 0x010fe80000100800 */
[----:B------:R-:W-:Y:S04]  /*5bf0*/  STS.U16 [R9+0x5c00], R50 ;  /* 0x005c003209007388 */ /* 0x000fe80000000400 */
        /* <DEDUP_REMOVED lines=36> */
[----:B------:R4:W-:Y:S01]  /*5e40*/  STS.U16 [R9+0x7800], R13 ;  /* 0x0078000d09007388 */ /* 0x0009e20000000400 */
[----:B-1----:R-:W-:Y:S01]  /*5e50*/  IMAD R129, R27, 0x104, RZ ;  /* 0x000001041b817824 */ /* 0x002fe200078e02ff */
[----:B------:R-:W1:Y:S02]  /*5e60*/  LDC R128, c[0x0][0x248] ;  /* 0x00009200ff807b82 */ /* 0x000e640000000800 */
[----:B0-----:R-:W2:Y:S04]  /*5e70*/  LDG.E.U16 R28, desc[UR4][R124.64] ;  /* 0x000000047c1c7981 */ /* 0x001ea8000c1e1500 */
[----:B------:R-:W5:Y:S01]  /*5e80*/  LDG.E.U16 R8, desc[UR4][R126.64] ;  /* 0x000000047e087981 */ /* 0x000f62000c1e1500 */
[----:B------:R-:W-:-:S02]  /*5e90*/  IADD3 R30, P0, R209, R122, RZ ;  /* 0x0000007ad11e7210 */ /* 0x000fc40007f1e0ff */
[-C--:B------:R-:W-:Y:S01]  /*5ea0*/  IADD3 R10, P1, R208, R122.reuse, RZ ;  /* 0x0000007ad00a7210 */ /* 0x080fe20007f3e0ff */
[----:B---3--:R0:W-:Y:S01]  /*5eb0*/  STL [R1+0x24], R4 ;  /* 0x0000240401007387 */ /* 0x0081e20000100800 */
[-C--:B------:R-:W-:Y:S01]  /*5ec0*/  LEA.HI.X.SX32 R31, R220, R123.reuse, 0x1, P0 ;  /* 0x0000007bdc1f7211 */ /* 0x080fe200000f0eff */
[C---:B----4-:R-:W-:Y:S01]  /*5ed0*/  IMAD R9, R27.reuse, 0x95, RZ ;  /* 0x000000951b097824 */ /* 0x050fe200078e02ff */
[----:B------:R-:W-:Y:S01]  /*5ee0*/  IADD3 R6, P0, R206, R122, RZ ;  /* 0x0000007ace067210 */ /* 0x000fe20007f1e0ff */
[----:B------:R-:W-:Y:S01]  /*5ef0*/  IMAD R13, R27, 0xa5, RZ ;  /* 0x000000a51b0d7824 */ /* 0x000fe200078e02ff */
[-C--:B------:R-:W-:Y:S01]  /*5f00*/  LEA.HI.X.SX32 R11, R224, R123.reuse, 0x1, P1 ;  /* 0x0000007be00b7211 */ /* 0x080fe200008f0eff */
[----:B------:R-:W3:Y:S01]  /*5f10*/  LDG.E.U16 R21, desc[UR4][R30.64] ;  /* 0x000000041e157981 */ /* 0x000ee2000c1e1500 */
[----:B------:R-:W-:Y:S01]  /*5f20*/  LEA.HI.X.SX32 R7, R219, R123, 0x1, P0 ;  /* 0x0000007bdb077211 */ /* 0x000fe200000f0eff */
[C---:B------:R-:W-:Y:S01]  /*5f30*/  IMAD R29, R27.reuse, 0xa6, RZ ;  /* 0x000000a61b1d7824 */ /* 0x040fe200078e02ff */
[----:B------:R-:W4:Y:S01]  /*5f40*/  LDC R49, c[0x0][0x248] ;  /* 0x00009200ff317b82 */ /* 0x000f220000000800 */
[----:B------:R0:W4:Y:S04]  /*5f50*/  LDG.E.U16 R19, desc[UR4][R10.64] ;  /* 0x000000040a137981 */ /* 0x000128000c1e1500 */
[----:B------:R0:W4:Y:S01]  /*5f60*/  LDG.E.U16 R18, desc[UR4][R6.64] ;  /* 0x0000000406127981 */ /* 0x000122000c1e1500 */
[----:B------:R-:W-:-:S02]  /*5f70*/  IMAD R17, R27, 0xb6, RZ ;  /* 0x000000b61b117824 */ /* 0x000fc400078e02ff */
[----:B------:R-:W-:Y:S01]  /*5f80*/  IMAD R25, R27, 0xae, RZ ;  /* 0x000000ae1b197824 */ /* 0x000fe200078e02ff */
[----:B------:R-:W1:Y:S01]  /*5f90*/  LDC R48, c[0x0][0x248] ;  /* 0x00009200ff307b82 */ /* 0x000e620000000800 */
[-C--:B0-----:R-:W-:Y:S02]  /*5fa0*/  IADD3 R10, P1, R207, R122.reuse, RZ ;  /* 0x0000007acf0a7210 */ /* 0x081fe40007f3e0ff */
[----:B------:R-:W-:Y:S02]  /*5fb0*/  IADD3 R6, P0, R205, R122, RZ ;  /* 0x0000007acd067210 */ /* 0x000fe40007f1e0ff */
[-C--:B------:R-:W-:Y:S01]  /*5fc0*/  LEA.HI.X.SX32 R11, R225, R123.reuse, 0x1, P1 ;  /* 0x0000007be10b7211 */ /* 0x080fe200008f0eff */
[C---:B------:R-:W-:Y:S01]  /*5fd0*/  IMAD R14, R27.reuse, 0xd6, RZ ;  /* 0x000000d61b0e7824 */ /* 0x040fe200078e02ff */
[----:B------:R-:W-:Y:S01]  /*5fe0*/  LEA.HI.X.SX32 R7, R222, R123, 0x1, P0 ;  /* 0x0000007bde077211 */ /* 0x000fe200000f0eff */
[C---:B------:R-:W-:Y:S01]  /*5ff0*/  IMAD R16, R27.reuse, 0xce, RZ ;  /* 0x000000ce1b107824 */ /* 0x040fe200078e02ff */
[----:B------:R-:W0:Y:S01]  /*6000*/  LDC R225, c[0x0][0x248] ;  /* 0x00009200ffe17b82 */ /* 0x000e220000000800 */
[----:B------:R1:W4:Y:S04]  /*6010*/  LDG.E.U16 R4, desc[UR4][R10.64] ;  /* 0x000000040a047981 */ /* 0x000328000c1e1500 */
[----:B------:R1:W4:Y:S01]  /*6020*/  LDG.E.U16 R12, desc[UR4][R6.64] ;  /* 0x00000004060c7981 */ /* 0x000322000c1e1500 */
[----:B------:R-:W-:-:S02]  /*6030*/  IMAD R22, R27, 0xee, RZ ;  /* 0x000000ee1b167824 */ /* 0x000fc400078e02ff */
[----:B------:R-:W-:Y:S01]  /*6040*/  IMAD R23, R27, 0xf6, RZ ;  /* 0x000000f61b177824 */ /* 0x000fe200078e02ff */
[----:B------:R-:W0:Y:S01]  /*6050*/  LDC R53, c[0x0][0x248] ;  /* 0x00009200ff357b82 */ /* 0x000e220000000800 */
[-C--:B-1----:R-:W-:Y:S02]  /*6060*/  IADD3 R10, P1, R204, R122.reuse, RZ ;  /* 0x0000007acc0a7210 */ /* 0x082fe40007f3e0ff */
[----:B------:R-:W-:Y:S02]  /*6070*/  IADD3 R6, P0, R203, R122, RZ ;  /* 0x0000007acb067210 */ /* 0x000fe40007f1e0ff */
[-C--:B------:R-:W-:Y:S01]  /*6080*/  LEA.HI.X.SX32 R11, R226, R123.reuse, 0x1, P1 ;  /* 0x0000007be20b7211 */ /* 0x080fe200008f0eff */
[----:B------:R-:W-:Y:S01]  /*6090*/  IMAD R26, R27, 0xfe, RZ ;  /* 0x000000fe1b1a7824 */ /* 0x000fe200078e02ff */
[----:B------:R-:W-:Y:S01]  /*60a0*/  LEA.HI.X.SX32 R7, R227, R123, 0x1, P0 ;  /* 0x0000007be3077211 */ /* 0x000fe200000f0eff */
[----:B------:R-:W1:Y:S04]  /*60b0*/  LDC R64, c[0x0][0x248] ;  /* 0x00009200ff407b82 */ /* 0x000e680000000800 */
[----:B------:R4:W4:Y:S04]  /*60c0*/  LDG.E.U16 R6, desc[UR4][R6.64] ;  /* 0x0000000406067981 */ /* 0x000928000c1e1500 */
        /* <DEDUP_REMOVED lines=23> */
[----:B--2---:R-:W-:Y:S04]  /*6240*/  STL [R1+0x20], R28 ;  /* 0x0000201c01007387 */ /* 0x004fe80000100800 */
[----:B------:R-:W2:Y:S04]  /*6250*/  LDL R213, [R1+0xa8c] ;  /* 0x000a8c0001d57983 */ /* 0x000ea80000100800 */
[----:B-----5:R5:W-:Y:S04]  /*6260*/  STL [R1+0x1c], R8 ;  /* 0x00001c0801007387 */ /* 0x020be80000100800 */
[----:B-----5:R2:W5:Y:S04]  /*6270*/  LDG.E.U16 R8, desc[UR4][R10.64] ;  /* 0x000000040a087981 */ /* 0x020568000c1e1500 */
[----:B---3--:R-:W-:Y:S04]  /*6280*/  STL [R1+0x18], R21 ;  /* 0x0000181501007387 */ /* 0x008fe80000100800 */
[----:B----4-:R-:W-:Y:S04]  /*6290*/  STL [R1+0x14], R19 ;  /* 0x0000141301007387 */ /* 0x010fe80000100800 */
[----:B------:R-:W-:Y:S01]  /*62a0*/  STL [R1+0x10], R18 ;  /* 0x0000101201007387 */ /* 0x000fe20000100800 */
[----:B------:R-:W-:-:S03]  /*62b0*/  IMAD R7, R27, 0x8d, RZ ;  /* 0x0000008d1b077824 */ /* 0x000fc600078e02ff */
[----:B------:R3:W-:Y:S04]  /*62c0*/  STL [R1+0xc], R4 ;  /* 0x00000c0401007387 */ /* 0x0007e80000100800 */
[----:B------:R4:W-:Y:S01]  /*62d0*/  STL [R1+0x8], R12 ;  /* 0x0000080c01007387 */ /* 0x0009e20000100800 */
[----:B---3--:R-:W-:Y:S02]  /*62e0*/  LOP3.LUT R4, R2, 0x10, RZ, 0x3c, !PT ;  /* 0x0000001002047812 */ /* 0x008fe400078e3cff */
[----:B----4-:R-:W-:Y:S01]  /*62f0*/  IADD3 R12, P2, R214, R122, RZ ;  /* 0x0000007ad60c7210 */ /* 0x010fe20007f5e0ff */
[C---:B------:R-:W-:Y:S02]  /*6300*/  IMAD R31, R27.reuse, 0x9e, RZ ;  /* 0x0000009e1b1f7824 */ /* 0x040fe400078e02ff */
[----:B------:R-:W-:-:S02]  /*6310*/  IMAD R21, R27, 0xbe, RZ ;  /* 0x000000be1b157824 */ /* 0x000fc400078e02ff */
[----:B------:R-:W-:Y:S02]  /*6320*/  IMAD R19, R27, 0xe6, RZ ;  /* 0x000000e61b137824 */ /* 0x000fe400078e02ff */
[----:B------:R-:W-:Y:S02]  /*6330*/  IMAD R49, R49, 0x11e, RZ ;  /* 0x0000011e31317824 */ /* 0x000fe400078e02ff */
[----:B------:R-:W-:Y:S02]  /*6340*/  IMAD R48, R48, 0x11c, RZ ;  /* 0x0000011c30307824 */ /* 0x000fe400078e02ff */
[----:B0-----:R-:W-:Y:S02]  /*6350*/  IMAD R53, R53, 0x126, RZ ;  /* 0x0000012635357824 */ /* 0x001fe400078e02ff */
[----:B-1----:R-:W-:Y:S02]  /*6360*/  IMAD R64, R64, 0x136, RZ ;  /* 0x0000013640407824 */ /* 0x002fe400078e02ff */
[----:B------:R-:W-:-:S02]  /*6370*/  IMAD R60, R60, 0x12e, RZ ;  /* 0x0000012e3c3c7824 */ /* 0x000fc400078e02ff */
[----:B------:R-:W-:Y:S02]  /*6380*/  IMAD R57, R57, 0x12c, RZ ;  /* 0x0000012c39397824 */ /* 0x000fe400078e02ff */
[----:B------:R-:W-:Y:S02]  /*6390*/  IMAD R68, R68, 0x13c, RZ ;  /* 0x0000013c44447824 */ /* 0x000fe400078e02ff */
[----:B------:R-:W-:Y:S02]  /*63a0*/  IMAD R73, R73, 0x146, RZ ;  /* 0x0000014649497824 */ /* 0x000fe400078e02ff */
[----:B------:R-:W-:Y:S02]  /*63b0*/  IMAD R69, R69, 0x13e, RZ ;  /* 0x0000013e45457824 */ /* 0x000fe400078e02ff */
[----:B------:R-:W-:Y:S01]  /*63c0*/  IMAD R127, R127, 0x196, RZ ;  /* 0x000001967f7f7824 */ /* 0x000fe200078e02ff */
[----:B--2---:R-:W-:Y:S01]  /*63d0*/  IADD3 R11, R213, R4, RZ ;  /* 0x00000004d50b7210 */ /* 0x004fe20007ffe0ff */
[----:B-----5:R-:W-:Y:S04]  /*63e0*/  STL [R1+0x4], R8 ;  /* 0x0000040801007387 */ /* 0x020fe80000100800 */
[----:B------:R0:W-:Y:S02]  /*63f0*/  STL [R1], R6 ;  /* 0x0000000601007387 */ /* 0x0001e40000100800 */
[----:B0-----:R-:W-:-:S04]  /*6400*/  IADD3 R6, P0, R201, R122, RZ ;  /* 0x0000007ac9067210 */ /* 0x001fc80007f1e0ff */
[----:B------:R-:W-:Y:S01]  /*6410*/  LEA.HI.X.SX32 R7, R7, R123, 0x1, P0 ;  /* 0x0000007b07077211 */ /* 0x000fe200000f0eff */
[----:B------:R-:W-:Y:S01]  /*6420*/  STS.U16 [R11+0x20080], R71 ;  /* 0x020080470b007388 */ /* 0x000fe20000000400 */
[----:B------:R-:W-:-:S03]  /*6430*/  IADD3 R8, P1, R202, R122, RZ ;  /* 0x0000007aca087210 */ /* 0x000fc60007f3e0ff */
        /* <DEDUP_REMOVED lines=63> */
[----:B------:R2:W3:Y:S01]  /*6830*/  LDG.E.U16 R252, desc[UR4][R6.64] ;  /* 0x0000000406fc7981 */ /* 0x0004e2000c1e1500 */
[----:B------:R-:W-:Y:S01]  /*6840*/  LEA.HI.X.SX32 R9, R9, R123, 0x1, P1 ;  /* 0x0000007b09097211 */ /* 0x000fe200008f0eff */
[----:B0-----:R-:W0:Y:S01]  /*6850*/  LDC R77, c[0x0][0x248] ;  /* 0x00009200ff4d7b82 */ /* 0x001e220000000800 */
[----:B-1----:R-:W-:-:S03]  /*6860*/  IMAD R11, R27, 0x9d, RZ ;  /* 0x0000009d1b0b7824 */ /* 0x002fc600078e02ff */
[----:B------:R1:W4:Y:S01]  /*6870*/  LDG.E.U16 R251, desc[UR4][R8.64] ;  /* 0x0000000408fb7981 */ /* 0x000322000c1e1500 */
[----:B--2---:R-:W-:-:S03]  /*6880*/  IADD3 R6, P0, R200, R122, RZ ;  /* 0x0000007ac8067210 */ /* 0x004fc60007f1e0ff */
[----:B------:R-:W2:Y:S01]  /*6890*/  LDC R80, c[0x0][0x248] ;  /* 0x00009200ff507b82 */ /* 0x000ea20000000800 */
[-C--:B------:R-:W-:Y:S01]  /*68a0*/  LEA.HI.X.SX32 R7, R11, R123.reuse, 0x1, P0 ;  /* 0x0000007b0b077211 */ /* 0x080fe200000f0eff */
[C---:B------:R-:W-:Y:S01]  /*68b0*/  IMAD R11, R27.reuse, 0xad, RZ ;  /* 0x000000ad1b0b7824 */ /* 0x040fe200078e02ff */
[-C--:B------:R-:W-:Y:S01]  /*68c0*/  IADD3 R246, P0, R246, R122.reuse, RZ ;  /* 0x0000007af6f67210 */ /* 0x080fe20007f1e0ff */
[----:B-1----:R-:W-:Y:S01]  /*68d0*/  IMAD R9, R27, 0xb5, RZ ;  /* 0x000000b51b097824 */ /* 0x002fe200078e02ff */
[-C--:B------:R-:W-:Y:S01]  /*68e0*/  IADD3 R248, P1, R248, R122.reuse, RZ ;  /* 0x0000007af8f87210 */ /* 0x080fe20007f3e0ff */
[----:B------:R1:W5:Y:S01]  /*68f0*/  LDG.E.U16 R250, desc[UR4][R6.64] ;  /* 0x0000000406fa7981 */ /* 0x000362000c1e1500 */
[-C--:B------:R-:W-:Y:S01]  /*6900*/  LEA.HI.X.SX32 R247, R11, R123.reuse, 0x1, P0 ;  /* 0x0000007b0bf77211 */ /* 0x080fe200000f0eff */
[----:B------:R-:W3:Y:S01]  /*6910*/  LDC R89, c[0x0][0x248] ;  /* 0x00009200ff597b82 */ /* 0x000ee20000000800 */
[-C--:B------:R-:W-:Y:S02]  /*6920*/  IADD3 R244, P0, R244, R122.reuse, RZ ;  /* 0x0000007af4f47210 */ /* 0x080fe40007f1e0ff */
[-C--:B------:R-:W-:Y:S01]  /*6930*/  LEA.HI.X.SX32 R249, R13, R123.reuse, 0x1, P1 ;  /* 0x0000007b0df97211 */ /* 0x080fe200008f0eff */
[----:B-1----:R-:W-:Y:S01]  /*6940*/  IMAD R7, R27, 0xbd, RZ ;  /* 0x000000bd1b077824 */ /* 0x002fe200078e02ff */
[----:B------:R-:W-:Y:S01]  /*6950*/  LEA.HI.X.SX32 R245, R9, R123, 0x1, P0 ;  /* 0x0000007b09f57211 */ /* 0x000fe200000f0eff */
[----:B------:R-:W-:Y:S01]  /*6960*/  IMAD R9, R27, 0xc5, RZ ;  /* 0x000000c51b097824 */ /* 0x000fe200078e02ff */
[----:B------:R-:W-:-:S02]  /*6970*/  IADD3 R242, P1, R242, R122, RZ ;  /* 0x0000007af2f27210 */ /* 0x000fc40007f3e0ff */
[----:B------:R-:W-:Y:S01]  /*6980*/  LOP3.LUT R4, R2, 0x20, RZ, 0x3c, !PT ;  /* 0x0000002002047812 */ /* 0x000fe200078e3cff */
[C---:B------:R-:W-:Y:S01]  /*6990*/  IMAD R13, R27.reuse, 0xec, RZ ;  /* 0x000000ec1b0d7824 */ /* 0x040fe200078e02ff */
[-C--:B------:R-:W-:Y:S01]  /*69a0*/  IADD3 R240, P0, R240, R122.reuse, RZ ;  /* 0x0000007af0f07210 */ /* 0x080fe20007f1e0ff */
[----:B------:R-:W-:Y:S01]  /*69b0*/  IMAD R11, R27, 0x7e, RZ ;  /* 0x0000007e1b0b7824 */ /* 0x000fe200078e02ff */
[-C--:B------:R-:W-:Y:S01]  /*69c0*/  LEA.HI.X.SX32 R243, R7, R123.reuse, 0x1, P1 ;  /* 0x0000007b07f37211 */ /* 0x080fe200008f0eff */
[----:B------:R-:W-:Y:S01]  /*69d0*/  IMAD R7, R27, 0xcd, RZ ;  /* 0x000000cd1b077824 */ /* 0x000fe200078e02ff */
[----:B------:R-:W-:Y:S01]  /*69e0*/  LEA.HI.X.SX32 R241, R9, R123, 0x1, P0 ;  /* 0x0000007b09f17211 */ /* 0x000fe200000f0eff */
[----:B------:R-:W1:Y:S01]  /*69f0*/  LDC R84, c[0x0][0x248] ;  /* 0x00009200ff547b82 */ /* 0x000e620000000800 */
[-C--:B------:R-:W-:Y:S01]  /*6a00*/  IADD3 R238, P0, R238, R122.reuse, RZ ;  /* 0x0000007aeeee7210 */ /* 0x080fe20007f1e0ff */
[----:B------:R-:W-:Y:S01]  /*6a10*/  IMAD R9, R27, 0xd5, RZ ;  /* 0x000000d51b097824 */ /* 0x000fe200078e02ff */
[----:B------:R-:W-:-:S05]  /*6a20*/  IADD3 R236, P1, R236, R122, RZ ;  /* 0x0000007aecec7210 */ /* 0x000fca0007f3e0ff */
[----:B------:R-:W1:Y:S01]  /*6a30*/  LDC R88, c[0x0][0x248] ;  /* 0x00009200ff587b82 */ /* 0x000e620000000800 */
[----:B------:R-:W-:Y:S01]  /*6a40*/  LEA.HI.X.SX32 R239, R7, R123, 0x1, P0 ;  /* 0x0000007b07ef7211 */ /* 0x000fe200000f0eff */
[----:B------:R-:W-:Y:S01]  /*6a50*/  IMAD R7, R27, 0xdd, RZ ;  /* 0x000000dd1b077824 */ /* 0x000fe200078e02ff */
[----:B------:R-:W-:Y:S01]  /*6a60*/  IADD3 R234, P0, R234, R122, RZ ;  /* 0x0000007aeaea7210 */ /* 0x000fe20007f1e0ff */
[----:B0-----:R-:W-:Y:S01]  /*6a70*/  IMAD R77, R77, 0x14c, RZ ;  /* 0x0000014c4d4d7824 */ /* 0x001fe200078e02ff */
[----:B------:R-:W-:-:S03]  /*6a80*/  IADD3 R15, R213, R4, RZ ;  /* 0x00000004d50f7210 */ /* 0x000fc60007ffe0ff */
[----:B------:R-:W0:Y:S01]  /*6a90*/  LDC R93, c[0x0][0x248] ;  /* 0x00009200ff5d7b82 */ /* 0x000e220000000800 */
[-C--:B------:R-:W-:Y:S01]  /*6aa0*/  LEA.HI.X.SX32 R235, R7, R123.reuse, 0x1, P0 ;  /* 0x0000007b07eb7211 */ /* 0x080fe200000f0eff */
[----:B------:R-:W-:Y:S01]  /*6ab0*/  IMAD R7, R27, 0xe5, RZ ;  /* 0x000000e51b077824 */ /* 0x000fe200078e02ff */
[----:B------:R-:W-:Y:S01]  /*6ac0*/  IADD3 R232, P0, R232, R122, RZ ;  /* 0x0000007ae8e87210 */ /* 0x000fe20007f1e0ff */
[----:B--2---:R-:W-:Y:S01]  /*6ad0*/  IMAD R80, R80, 0x14e, RZ ;  /* 0x0000014e50507824 */ /* 0x004fe200078e02ff */
[----:B------:R-:W-:-:S03]  /*6ae0*/  LEA.HI.X.SX32 R237, R9, R123, 0x1, P1 ;  /* 0x0000007b09ed7211 */ /* 0x000fc600008f0eff */
[----:B------:R-:W2:Y:S01]  /*6af0*/  LDC R97, c[0x0][0x248] ;  /* 0x00009200ff617b82 */ /* 0x000ea20000000800 */
[-C--:B------:R-:W-:Y:S01]  /*6b00*/  LEA.HI.X.SX32 R233, R7, R123.reuse, 0x1, P0 ;  /* 0x0000007b07e97211 */ /* 0x080fe200000f0eff */
[C---:B------:R-:W-:Y:S01]  /*6b10*/  IMAD R7, R27.reuse, 0xf5, RZ ;  /* 0x000000f51b077824 */ /* 0x040fe200078e02ff */
[-C--:B------:R-:W-:Y:S01]  /*6b20*/  IADD3 R228, P0, R228, R122.reuse, RZ ;  /* 0x0000007ae4e47210 */ /* 0x080fe20007f1e0ff */
[----:B------:R-:W-:Y:S01]  /*6b30*/  IMAD R9, R27, 0xed, RZ ;  /* 0x000000ed1b097824 */ /* 0x000fe200078e02ff */
[----:B------:R-:W-:Y:S01]  /*6b40*/  LOP3.LUT R4, R2, 0x30, RZ, 0x3c, !PT ;  /* 0x0000003002047812 */ /* 0x000fe200078e3cff */
[----:B------:R-:W-:Y:S01]  /*6b50*/  STS.U16 [R15+0x100], R149 ;  /* 0x000100950f007388 */ /* 0x000fe20000000400 */
[-C--:B------:R-:W-:Y:S01]  /*6b60*/  IADD3 R230, P1, R230, R122.reuse, RZ ;  /* 0x0000007ae6e67210 */ /* 0x080fe20007f3e0ff */
[----:B------:R-:W2:Y:S01]  /*6b70*/  LDC R108, c[0x0][0x248] ;  /* 0x00009200ff6c7b82 */ /* 0x000ea20000000800 */
[-C--:B------:R-:W-:Y:S01]  /*6b80*/  LEA.HI.X.SX32 R229, R7, R123.reuse, 0x1, P0 ;  /* 0x0000007b07e57211 */ /* 0x080fe200000f0eff */
[----:B------:R-:W-:Y:S01]  /*6b90*/  IMAD R7, R27, 0xfd, RZ ;  /* 0x000000fd1b077824 */ /* 0x000fe200078e02ff */
[----:B------:R-:W-:Y:S01]  /*6ba0*/  IADD3 R226, P0, R199, R122, RZ ;  /* 0x0000007ac7e27210 */ /* 0x000fe20007f1e0ff */
[----:B------:R-:W-:Y:S01]  /*6bb0*/  STS.U16 [R15+0x20100], R150 ;  /* 0x020100960f007388 */ /* 0x000fe20000000400 */
[----:B------:R-:W-:Y:S01]  /*6bc0*/  IADD3 R4, R213, R4, RZ ;  /* 0x00000004d5047210 */ /* 0x000fe20007ffe0ff */
[----:B------:R-:W-:Y:S01]  /*6bd0*/  IMAD R213, R27, 0x76, RZ ;  /* 0x000000761bd57824 */ /* 0x000fe200078e02ff */
[-C--:B------:R-:W-:Y:S01]  /*6be0*/  LEA.HI.X.SX32 R231, R9, R123.reuse, 0x1, P1 ;  /* 0x0000007b09e77211 */ /* 0x080fe200008f0eff */
[----:B------:R-:W-:Y:S01]  /*6bf0*/  STS.U16 [R15+0x20500], R151 ;  /* 0x020500970f007388 */ /* 0x000fe20000000400 */
[----:B------:R-:W-:Y:S01]  /*6c00*/  IADD3 R8, P1, R13, R122, RZ ;  /* 0x0000007a0d087210 */ /* 0x000fe20007f3e0ff */
[----:B------:R-:W2:Y:S02]  /*6c10*/  LDC R100, c[0x0][0x248] ;  /* 0x00009200ff647b82 */ /* 0x000ea40000000800 */
[----:B------:R-:W-:Y:S01]  /*6c20*/  STS.U16 [R15+0x20900], R152 ;  /* 0x020900980f007388 */ /* 0x000fe20000000400 */
[----:B------:R-:W-:-:S03]  /*6c30*/  LEA.HI.X.SX32 R227, R7, R123, 0x1, P0 ;  /* 0x0000007b07e37211 */ /* 0x000fc600000f0eff */
[----:B------:R-:W-:Y:S02]  /*6c40*/  STS.U16 [R15+0x20d00], R154 ;  /* 0x020d009a0f007388 */ /* 0x000fe40000000400 */
[----:B------:R-:W2:Y:S02]  /*6c50*/  LDC R104, c[0x0][0x248] ;  /* 0x00009200ff687b82 */ /* 0x000ea40000000800 */
[----:B------:R-:W-:Y:S04]  /*6c60*/  STS.U16 [R15+0x21100], R155 ;  /* 0x0211009b0f007388 */ /* 0x000fe80000000400 */
        /* <DEDUP_REMOVED lines=18> */
[----:B------:R-:W-:Y:S01]  /*6d90*/  STS.U16 [R15+0x24500], R171 ;  /* 0x024500ab0f007388 */ /* 0x000fe20000000400 */
[----:B------:R-:W-:Y:S01]  /*6da0*/  IMAD R55, R55, 0x226, RZ ;  /* 0x0000022637377824 */ /* 0x000fe200078e02ff */
[----:B------:R-:W4:Y:S02]  /*6db0*/  LDC R65, c[0x0][0x248] ;  /* 0x00009200ff417b82 */ /* 0x000f240000000800 */
        /* <DEDUP_REMOVED lines=11> */
[----:B------:R-:W5:Y:S02]  /*6e70*/  LDC R79, c[0x0][0x248] ;  /* 0x00009200ff4f7b82 */ /* 0x000f640000000800 */
        /* <DEDUP_REMOVED lines=21> */
[----:B------:R-:W-:Y:S02]  /*6fd0*/  STS.U16 [R15+0x1500], R42 ;  /* 0x0015002a0f007388 */ /* 0x000fe40000000400 */
[----:B------:R-:W5:Y:S02]  /*6fe0*/  LDC R81, c[0x0][0x248] ;  /* 0x00009200ff517b82 */ /* 0x000f640000000800 */
[----:B------:R1:W-:Y:S04]  /*6ff0*/  STS.U16 [R15+0x1900], R41 ;  /* 0x001900290f007388 */ /* 0x0003e80000000400 */
[----:B------:R-:W-:Y:S02]  /*7000*/  STS.U16 [R15+0x1d00], R40 ;  /* 0x001d00280f007388 */ /* 0x000fe40000000400 */
[----:B------:R-:W5:Y:S02]  /*7010*/  LDC R82, c[0x0][0x248] ;  /* 0x00009200ff527b82 */ /* 0x000f640000000800 */
[----:B------:R0:W-:Y:S04]  /*7020*/  STS.U16 [R15+0x2100], R39 ;  /* 0x002100270f007388 */ /* 0x0001e80000000400 */
[----:B------:R-:W-:Y:S02]  /*7030*/  STS.U16 [R15+0x2500], R38 ;  /* 0x002500260f007388 */ /* 0x000fe40000000400 */
[----:B------:R-:W5:Y:S02]  /*7040*/  LDC R86, c[0x0][0x248] ;  /* 0x00009200ff567b82 */ /* 0x000f640000000800 */
[----:B------:R-:W-:Y:S04]  /*7050*/  STS.U16 [R15+0x2900], R37 ;  /* 0x002900250f007388 */ /* 0x000fe80000000400 */
[----:B------:R-:W-:Y:S02]  /*7060*/  STS.U16 [R15+0x2d00], R36 ;  /* 0x002d00240f007388 */ /* 0x000fe40000000400 */
[----:B------:R-:W5:Y:S02]  /*7070*/  LDC R90, c[0x0][0x248] ;  /* 0x00009200ff5a7b82 */ /* 0x000f640000000800 */
[----:B------:R-:W-:Y:S04]  /*7080*/  STS.U16 [R15+0x3100], R35 ;  /* 0x003100230f007388 */ /* 0x000fe80000000400 */
        /* <DEDUP_REMOVED lines=29> */
[----:B------:R3:W-:Y:S01]  /*7260*/  STS.U16 [R15+0x4100], R5 ;  /* 0x004100050f007388 */ /* 0x0007e20000000400 */
[----:B------:R-:W-:Y:S01]  /*7270*/  IMAD R7, R27, 0x3f, RZ ;  /* 0x0000003f1b077824 */ /* 0x000fe200078e02ff */
[-C--:B------:R-:W-:Y:S01]  /*7280*/  IADD3 R6, P0, R11, R122.reuse, RZ ;  /* 0x0000007a0b067210 */ /* 0x080fe20007f1e0ff */
[----:B-1----:R-:W-:Y:S01]  /*7290*/  IMAD R41, R27, 0x8e, RZ ;  /* 0x0000008e1b297824 */ /* 0x002fe200078e02ff */
[-C--:B------:R-:W-:Y:S01]  /*72a0*/  LEA.HI.X.SX32 R9, R213, R123.reuse, 0x1, P1 ;  /* 0x0000007bd5097211 */ /* 0x080fe200008f0eff */
[----:B0-----:R-:W-:Y:S01]  /*72b0*/  IMAD R39, R27, 0x86, RZ ;  /* 0x000000861b277824 */ /* 0x001fe200078e02ff */
[-C--:B------:R-:W-:Y:S01]  /*72c0*/  LEA.HI.X.SX32 R13, R13, R123.reuse, 0x1, P2 ;  /* 0x0000007b0d0d7211 */ /* 0x080fe200010f0eff */
[C---:B--2---:R-:W-:Y:S01]  /*72d0*/  IMAD R33, R27.reuse, 0x96, RZ ;  /* 0x000000961b217824 */ /* 0x044fe200078e02ff */
[----:B------:R-:W0:Y:S01]  /*72e0*/  LDC R37, c[0x0][0x248] ;  /* 0x00009200ff257b82 */ /* 0x000e220000000800 */
[----:B------:R1:W2:Y:S01]  /*72f0*/  LDG.E.U16 R236, desc[UR4][R236.64] ;  /* 0x00000004ecec7981 */ /* 0x0002a2000c1e1500 */
[----:B---3--:R-:W-:Y:S01]  /*7300*/  IMAD R15, R27, 0xfc, RZ ;  /* 0x000000fc1b0f7824 */ /* 0x008fe200078e02ff */
[-C--:B------:R-:W-:Y:S01]  /*7310*/  LEA.HI.X.SX32 R7, R7, R123.reuse, 0x1, P0 ;  /* 0x0000007b07077211 */ /* 0x080fe200000f0eff */
[----:B------:R-:W-:Y:S01]  /*7320*/  IMAD R89, R89, 0x15e, RZ ;  /* 0x0000015e59597824 */ /* 0x000fe200078e02ff */
[----:B------:R-:W3:Y:S02]  /*7330*/  LDG.E.U16 R234, desc[UR4][R234.64] ;  /* 0x00000004eaea7981 */ /* 0x000ee4000c1e1500 */
[-C--:B------:R-:W-:Y:S01]  /*7340*/  IADD3 R10, P1, R15, R122.reuse, RZ ;  /* 0x0000007a0f0a7210 */ /* 0x080fe20007f3e0ff */
[----:B------:R-:W-:Y:S01]  /*7350*/  IMAD R5, R27, 0x47, RZ ;  /* 0x000000471b057824 */ /* 0x000fe200078e02ff */
[----:B------:R4:W-:Y:S01]  /*7360*/  STS.U16 [R4+0x1980], R3 ;  /* 0x0019800304007388 */ /* 0x0009e20000000400 */
[-C--:B------:R-:W-:Y:S01]  /*7370*/  IADD3 R212, P2, R212, R122.reuse, RZ ;  /* 0x0000007ad4d47210 */ /* 0x080fe20007f5e0ff */
[----:B------:R-:W5:Y:S01]  /*7380*/  LDC R40, c[0x0][0x248] ;  /* 0x00009200ff287b82 */ /* 0x000f620000000800 */
[----:B------:R-:W-:Y:S01]  /*7390*/  LEA.HI.X.SX32 R11, R11, R123, 0x1, P1 ;  /* 0x0000007b0b0b7211 */ /* 0x000fe200008f0eff */
[----:B------:R-:W-:Y:S01]  /*73a0*/  IMAD R84, R84, 0x156, RZ ;  /* 0x0000015654547824 */ /* 0x000fe200078e02ff */
[-C--:B------:R-:W-:Y:S01]  /*73b0*/  IADD3 R218, P1, R41, R122.reuse, RZ ;  /* 0x0000007a29da7210 */ /* 0x080fe20007f3e0ff */
[----:B------:R-:W-:Y:S01]  /*73c0*/  STS.U16 [R4+0x180], R161 ;  /* 0x000180a104007388 */ /* 0x000fe20000000400 */
[----:B------:R-:W-:Y:S01]  /*73d0*/  IADD3 R220, P0, R39, R122, RZ ;  /* 0x0000007a27dc7210 */ /* 0x000fe20007f1e0ff */
[----:B----4-:R-:W-:-:S02]  /*73e0*/  IMAD R3, R27, 0x43, RZ ;  /* 0x000000431b037824 */ /* 0x010fc400078e02ff */
[----:B------:R-:W-:Y:S01]  /*73f0*/  STS.U16 [R4+0x580], R159 ;  /* 0x0005809f04007388 */ /* 0x000fe20000000400 */
[-C--:B------:R-:W-:Y:S01]  /*7400*/  LEA.HI.X.SX32 R213, R15, R123.reuse, 0x1, P2 ;  /* 0x0000007b0fd57211 */ /* 0x080fe200010f0eff */
[----:B------:R-:W4:Y:S02]  /*7410*/  LDC R44, c[0x0][0x248] ;  /* 0x00009200ff2c7b82 */ /* 0x000f240000000800 */
[----:B------:R-:W-:Y:S01]  /*7420*/  STS.U16 [R4+0x980], R157 ;  /* 0x0009809d04007388 */ /* 0x000fe20000000400 */
[----:B------:R-:W-:-:S03]  /*7430*/  LEA.HI.X.SX32 R219, R5, R123, 0x1, P1 ;  /* 0x0000007b05db7211 */ /* 0x000fc600008f0eff */
[----:B------:R-:W-:Y:S01]  /*7440*/  STS.U16 [R4+0xd80], R153 ;  /* 0x000d809904007388 */ /* 0x000fe20000000400 */
[----:B------:R-:W-:Y:S01]  /*7450*/  IADD3 R216, P2, R33, R122, RZ ;  /* 0x0000007a21d87210 */ /* 0x000fe20007f5e0ff */
[----:B------:R-:W-:Y:S01]  /*7460*/  IMAD R35, R27, 0x7b, RZ ;  /* 0x0000007b1b237824 */ /* 0x000fe200078e02ff */
[----:B------:R-:W4:Y:S01]  /*7470*/  LDC R130, c[0x0][0x248] ;  /* 0x00009200ff827b82 */ /* 0x000f220000000800 */
[----:B------:R-:W-:Y:S01]  /*7480*/  STS.U16 [R4+0x1180], R147 ;  /* 0x0011809304007388 */ /* 0x000fe20000000400 */
[----:B------:R-:W-:-:S03]  /*7490*/  LEA.HI.X.SX32 R221, R3, R123, 0x1, P0 ;  /* 0x0000007b03dd7211 */ /* 0x000fc600000f0eff */
[----:B------:R-:W-:Y:S01]  /*74a0*/  STS.U16 [R4+0x1580], R137 ;  /* 0x0015808904007388 */ /* 0x000fe20000000400 */
[----:B------:R-:W-:Y:S02]  /*74b0*/  IMAD R5, R27, 0x4f, RZ ;  /* 0x0000004f1b057824 */ /* 0x000fe400078e02ff */
[----:B------:R-:W-:Y:S01]  /*74c0*/  IMAD R88, R88, 0x15c, RZ ;  /* 0x0000015c58587824 */ /* 0x000fe200078e02ff */
[----:B------:R5:W-:Y:S01]  /*74d0*/  STS.U16 [R4+0x1d80], R0 ;  /* 0x001d800004007388 */ /* 0x000be20000000400 */
[----:B0-----:R-:W-:Y:S01]  /*74e0*/  IMAD R37, R37, 0x10c, RZ ;  /* 0x0000010c25257824 */ /* 0x001fe200078e02ff */
[----:B------:R-:W0:Y:S02]  /*74f0*/  LDC R150, c[0x0][0x248] ;  /* 0x00009200ff967b82 */ /* 0x000e240000000800 */
[----:B------:R5:W3:Y:S04]  /*7500*/  LDG.E.U16 R222, desc[UR4][R6.64] ;  /* 0x0000000406de7981 */ /* 0x000ae8000c1e1500 */
[----:B------:R5:W3:Y:S01]  /*7510*/  LDG.E.U16 R193, desc[UR4][R8.64] ;  /* 0x0000000408c17981 */ /* 0x000ae2000c1e1500 */
[C---:B-1----:R-:W-:Y:S01]  /*7520*/  IMAD R237, R27.reuse, 0x106, RZ ;  /* 0x000001061bed7824 */ /* 0x042fe200078e02ff */
[----:B------:R-:W1:Y:S02]  /*7530*/  LDC R166, c[0x0][0x248] ;  /* 0x00009200ffa67b82 */ /* 0x000e640000000800 */
[----:B------:R5:W2:Y:S02]  /*7540*/  LDG.E.U16 R3, desc[UR4][R212.64] ;  /* 0x00000004d4037981 */ /* 0x000aa4000c1e1500 */
[----:B-----5:R-:W-:Y:S01]  /*7550*/  IMAD R7, R27, 0x4b, RZ ;  /* 0x0000004b1b077824 */ /* 0x020fe200078e02ff */
[----:B------:R-:W-:Y:S01]  /*7560*/  IADD3 R6, P0, R31, R122, RZ ;  /* 0x0000007a1f067210 */ /* 0x000fe20007f1e0ff */
[----:B------:R5:W3:Y:S01]  /*7570*/  LDG.E.U16 R187, desc[UR4][R10.64] ;  /* 0x000000040abb7981 */ /* 0x000ae2000c1e1500 */
[----:B------:R-:W-:-:S02]  /*7580*/  IMAD R9, R27, 0x53, RZ ;  /* 0x000000531b097824 */ /* 0x000fc400078e02ff */
[-C--:B------:R-:W-:Y:S01]  /*7590*/  LEA.HI.X.SX32 R217, R7, R123.reuse, 0x1, P2 ;  /* 0x0000007b07d97211 */ /* 0x080fe200010f0eff */
[----:B------:R4:W2:Y:S01]  /*75a0*/  LDG.E.U16 R0, desc[UR4][R12.64] ;  /* 0x000000040c007981 */ /* 0x0008a2000c1e1500 */
[-C--:B------:R-:W-:Y:S01]  /*75b0*/  LEA.HI.X.SX32 R7, R5, R123.reuse, 0x1, P0 ;  /* 0x0000007b05077211 */ /* 0x080fe200000f0eff */
[----:B------:R-:W-:Y:S01]  /*75c0*/  IMAD R5, R27, 0x5b, RZ ;  /* 0x0000005b1b057824 */ /* 0x000fe200078e02ff */
[-C--:B------:R-:W-:Y:S01]  /*75d0*/  IADD3 R212, P1, R29, R122.reuse, RZ ;  /* 0x0000007a1dd47210 */ /* 0x080fe20007f3e0ff */
[----:B------:R-:W-:Y:S01]  /*75e0*/  IMAD R15, R27, 0xde, RZ ;  /* 0x000000de1b0f7824 */ /* 0x000fe200078e02ff */
[-C--:B------:R-:W-:Y:S01]  /*75f0*/  IADD3 R208, P0, R17, R122.reuse, RZ ;  /* 0x0000007a11d07210 */ /* 0x080fe20007f1e0ff */
[----:B-----5:R-:W-:Y:S01]  /*7600*/  IMAD R11, R27, 0x57, RZ ;  /* 0x000000571b0b7824 */ /* 0x020fe200078e02ff */
[-C--:B------:R-:W-:Y:S01]  /*7610*/  LEA.HI.X.SX32 R213, R9, R123.reuse, 0x1, P1 ;  /* 0x0000007b09d57211 */ /* 0x080fe200008f0eff */
[----:B------:R-:W-:Y:S01]  /*7620*/  IMAD R9, R27, 0x5f, RZ ;  /* 0x0000005f1b097824 */ /* 0x000fe200078e02ff */
[-C--:B------:R-:W-:Y:S01]  /*7630*/  LEA.HI.X.SX32 R209, R5, R123.reuse, 0x1, P0 ;  /* 0x0000007b05d17211 */ /* 0x080fe200000f0eff */
[----:B------:R5:W3:Y:S01]  /*7640*/  LDG.E.U16 R214, desc[UR4][R6.64] ;  /* 0x0000000406d67981 */ /* 0x000ae2000c1e1500 */
[-C--:B------:R-:W-:Y:S01]  /*7650*/  IADD3 R206, P0, R21, R122.reuse, RZ ;  /* 0x0000007a15ce7210 */ /* 0x080fe20007f1e0ff */
[----:B------:R-:W-:Y:S01]  /*7660*/  IMAD R93, R93, 0x166, RZ ;  /* 0x000001665d5d7824 */ /* 0x000fe200078e02ff */
[-C--:B------:R-:W-:Y:S01]  /*7670*/  IADD3 R210, P2, R25, R122.reuse, RZ ;  /* 0x0000007a19d27210 */ /* 0x080fe20007f5e0ff */
[----:B------:R-:W-:Y:S01]  /*7680*/  IMAD R5, R27, 0xc6, RZ ;  /* 0x000000c61b057824 */ /* 0x000fe200078e02ff */
[-C--:B------:R-:W-:Y:S01]  /*7690*/  LEA.HI.X.SX32 R207, R9, R123.reuse, 0x1, P0 ;  /* 0x0000007b09cf7211 */ /* 0x080fe200000f0eff */
[----:B----4-:R-:W-:Y:S01]  /*76a0*/  IMAD R13, R27, 0x67, RZ ;  /* 0x000000671b0d7824 */ /* 0x010fe200078e02ff */
[-C--:B------:R-:W-:Y:S01]  /*76b0*/  LEA.HI.X.SX32 R211, R11, R123.reuse, 0x1, P2 ;  /* 0x0000007b0bd37211 */ /* 0x080fe200010f0eff */
[----:B------:R-:W-:Y:S01]  /*76c0*/  IMAD R40, R40, 0x10e, RZ ;  /* 0x0000010e28287824 */ /* 0x000fe200078e02ff */
[-C--:B------:R-:W-:Y:S01]  /*76d0*/  IADD3 R200, P0, R14, R122.reuse, RZ ;  /* 0x0000007a0ec87210 */ /* 0x080fe20007f1e0ff */
[C---:B-----5:R-:W-:Y:S01]  /*76e0*/  IMAD R7, R27.reuse, 0x6b, RZ ;  /* 0x0000006b1b077824 */ /* 0x060fe200078e02ff */
[-C--:B------:R-:W-:Y:S01]  /*76f0*/  IADD3 R202, P2, R16, R122.reuse, RZ ;  /* 0x0000007a10ca7210 */ /* 0x080fe20007f5e0ff */
[----:B------:R-:W-:Y:S01]  /*7700*/  IMAD R11, R27, 0x63, RZ ;  /* 0x000000631b0b7824 */ /* 0x000fe200078e02ff */
[-C--:B------:R-:W-:Y:S01]  /*7710*/  IADD3 R204, P1, R5, R122.reuse, RZ ;  /* 0x0000007a05cc7210 */ /* 0x080fe20007f3e0ff */
[----:B------:R-:W-:Y:S01]  /*7720*/  IMAD R9, R27, 0x73, RZ ;  /* 0x000000731b097824 */ /* 0x000fe200078e02ff */
[-C--:B------:R-:W-:Y:S01]  /*7730*/  LEA.HI.X.SX32 R201, R7, R123.reuse, 0x1, P0 ;  /* 0x0000007b07c97211 */ /* 0x080fe200000f0eff */
[----:B------:R-:W-:Y:S01]  /*7740*/  IMAD R7, R27, 0x6f, RZ ;  /* 0x0000006f1b077824 */ /* 0x000fe200078e02ff */
[-C--:B------:R-:W-:Y:S01]  /*7750*/  LEA.HI.X.SX32 R203, R13, R123.reuse, 0x1, P2 ;  /* 0x0000007b0dcb7211 */ /* 0x080fe200010f0eff */
[----:B------:R-:W-:Y:S01]  /*7760*/  IMAD R13, R27, 0x77, RZ ;  /* 0x000000771b0d7824 */ /* 0x000fe200078e02ff */
        /* <DEDUP_REMOVED lines=8> */
[-C--:B------:R-:W-:Y:S01]  /*77f0*/  LEA.HI.X.SX32 R7, R13, R123.reuse, 0x1, P2 ;  /* 0x0000007b0d077211 */ /* 0x080fe200010f0eff */
[----:B------:R-:W-:Y:S01]  /*7800*/  IMAD R104, R104, 0x176, RZ ;  /* 0x0000017668687824 */ /* 0x000fe200078e02ff */
[----:B------:R-:W-:Y:S01]  /*7810*/  IADD3 R8, P1, R19, R122, RZ ;  /* 0x0000007a13087210 */ /* 0x000fe20007f3e0ff */
[----:B------:R4:W5:Y:S01]  /*7820*/  LDG.E.U16 R197, desc[UR4][R10.64] ;  /* 0x000000040ac57981 */ /* 0x000962000c1e1500 */
[----:B------:R-:W-:Y:S01]  /*7830*/  IMAD R109, R109, 0x17e, RZ ;  /* 0x0000017e6d6d7824 */ /* 0x000fe200078e02ff */
[----:B------:R-:W1:Y:S02]  /*7840*/  LDC R190, c[0x0][0x248] ;  /* 0x00009200ffbe7b82 */ /* 0x000e640000000800 */
[----:B------:R0:W5:Y:S01]  /*7850*/  LDG.E.U16 R191, desc[UR4][R6.64] ;  /* 0x0000000406bf7981 */ /* 0x000162000c1e1500 */
[----:B------:R-:W-:Y:S01]  /*7860*/  LEA.HI.X.SX32 R9, R9, R123, 0x1, P1 ;  /* 0x0000007b09097211 */ /* 0x000fe200008f0eff */
[----:B------:R-:W-:-:S02]  /*7870*/  IMAD R120, R120, 0x18e, RZ ;  /* 0x0000018e78787824 */ /* 0x000fc400078e02ff */
[----:B------:R-:W-:Y:S01]  /*7880*/  IMAD R113, R113, 0x186, RZ ;  /* 0x0000018671717824 */ /* 0x000fe200078e02ff */
[----:B------:R-:W5:Y:S01]  /*7890*/  LDG.E.U16 R228, desc[UR4][R228.64] ;  /* 0x00000004e4e47981 */ /* 0x000f62000c1e1500 */
[----:B----4-:R-:W-:Y:S01]  /*78a0*/  IMAD R11, R27, 0x7f, RZ ;  /* 0x0000007f1b0b7824 */ /* 0x010fe200078e02ff */
[----:B------:R-:W4:Y:S01]  /*78b0*/  LDC R152, c[0x0][0x248] ;  /* 0x00009200ff987b82 */ /* 0x000f220000000800 */
[----:B------:R-:W-:Y:S01]  /*78c0*/  IMAD R117, R117, 0x18c, RZ ;  /* 0x0000018c75757824 */ /* 0x000fe200078e02ff */
[----:B------:R-:W5:Y:S01]  /*78d0*/  LDG.E.U16 R232, desc[UR4][R232.64] ;  /* 0x00000004e8e87981 */ /* 0x000f62000c1e1500 */
[-C--:B0-----:R-:W-:Y:S02]  /*78e0*/  IADD3 R6, P0, R23, R122.reuse, RZ ;  /* 0x0000007a17067210 */ /* 0x081fe40007f1e0ff */
[-C--:B------:R-:W-:Y:S01]  /*78f0*/  IADD3 R10, P1, R26, R122.reuse, RZ ;  /* 0x0000007a1a0a7210 */ /* 0x080fe20007f3e0ff */
[----:B------:R0:W2:Y:S01]  /*7900*/  LDG.E.U16 R195, desc[UR4][R8.64] ;  /* 0x0000000408c37981 */ /* 0x0000a2000c1e1500 */
[-C--:B------:R-:W-:Y:S01]  /*7910*/  LEA.HI.X.SX32 R7, R35, R123.reuse, 0x1, P0 ;  /* 0x0000007b23077211 */ /* 0x080fe200000f0eff */
[----:B------:R-:W-:Y:S01]  /*7920*/  IMAD R134, R134, 0x19e, RZ ;  /* 0x0000019e86867824 */ /* 0x000fe200078e02ff */
[-C--:B------:R-:W-:Y:S01]  /*7930*/  LEA.HI.X.SX32 R11, R11, R123.reuse, 0x1, P1 ;  /* 0x0000007b0b0b7211 */ /* 0x080fe200008f0eff */
[----:B------:R-:W-:Y:S01]  /*7940*/  IMAD R142, R142, 0x1a6, RZ ;  /* 0x000001a68e8e7824 */ /* 0x000fe200078e02ff */
[----:B------:R-:W-:Y:S01]  /*7950*/  SHF.L.U32 R13, R27, 0x2, RZ ;  /* 0x000000021b0d7819 */ /* 0x000fe200000006ff */
[----:B------:R0:W3:Y:S01]  /*7960*/  LDG.E.U16 R189, desc[UR4][R6.64] ;  /* 0x0000000406bd7981 */ /* 0x0000e2000c1e1500 */
[-C--:B------:R-:W-:Y:S01]  /*7970*/  LEA R224, P0, R225, R122.reuse, 0x3 ;  /* 0x0000007ae1e07211 */ /* 0x080fe200078018ff */
[----:B------:R-:W4:Y:S01]  /*7980*/  LDC R188, c[0x0][0x248] ;  /* 0x00009200ffbc7b82 */ /* 0x000f220000000800 */
[----:B0-----:R-:W-:Y:S01]  /*7990*/  IMAD R9, R27, 0x83, RZ ;  /* 0x000000831b097824 */ /* 0x001fe200078e02ff */
[-C--:B------:R-:W-:Y:S01]  /*79a0*/  IADD3 R8, P2, R237, R122.reuse, RZ ;  /* 0x0000007aed087210 */ /* 0x080fe20007f5e0ff */
[----:B------:R0:W5:Y:S01]  /*79b0*/  LDG.E.U16 R185, desc[UR4][R10.64] ;  /* 0x000000040ab97981 */ /* 0x000162000c1e1500 */
[-C--:B------:R-:W-:Y:S01]  /*79c0*/  IADD3 R6, P1, R37, R122.reuse, RZ ;  /* 0x0000007a25067210 */ /* 0x080fe20007f3e0ff */
[----:B------:R-:W-:Y:S01]  /*79d0*/  IMAD R130, R130, 0x19c, RZ ;  /* 0x0000019c82827824 */ /* 0x000fe200078e02ff */
[-C--:B------:R-:W-:Y:S01]  /*79e0*/  LEA.HI.X.SX32 R225, R13, R123.reuse, 0x1, P0 ;  /* 0x0000007b0de17211 */ /* 0x080fe200000f0eff */
[----:B------:R-:W-:Y:S01]  /*79f0*/  IMAD R13, R27, 0x87, RZ ;  /* 0x000000871b0d7824 */ /* 0x000fe200078e02ff */
[-C--:B------:R-:W-:Y:S01]  /*7a00*/  LEA.HI.X.SX32 R7, R39, R123.reuse, 0x1, P1 ;  /* 0x0000007b27077211 */ /* 0x080fe200008f0eff */
[----:B------:R-:W4:Y:S01]  /*7a10*/  LDC R196, c[0x0][0x248] ;  /* 0x00009200ffc47b82 */ /* 0x000f220000000800 */
[----:B------:R-:W-:Y:S01]  /*7a20*/  IADD3 R12, P0, R40, R122, RZ ;  /* 0x0000007a280c7210 */ /* 0x000fe20007f1e0ff */
[----:B------:R-:W-:Y:S01]  /*7a30*/  IMAD R35, R27, 0x93, RZ ;  /* 0x000000931b237824 */ /* 0x000fe200078e02ff */
[-C--:B------:R-:W-:Y:S01]  /*7a40*/  LEA.HI.X.SX32 R9, R9, R123.reuse, 0x1, P2 ;  /* 0x0000007b09097211 */ /* 0x080fe200010f0eff */
[----:B------:R1:W5:Y:S01]  /*7a50*/  LDG.E.U16 R181, desc[UR4][R6.64] ;  /* 0x0000000406b57981 */ /* 0x000362000c1e1500 */
[----:B------:R-:W-:-:S03]  /*7a60*/  LEA.HI.X.SX32 R13, R13, R123, 0x1, P0 ;  /* 0x0000007b0d0d7211 */ /* 0x000fc600000f0eff */
[----:B------:R1:W5:Y:S01]  /*7a70*/  LDG.E.U16 R183, desc[UR4][R8.64] ;  /* 0x0000000408b77981 */ /* 0x000362000c1e1500 */
[-C--:B0-----:R-:W-:Y:S01]  /*7a80*/  IADD3 R10, P1, R44, R122.reuse, RZ ;  /* 0x0000007a2c0a7210 */ /* 0x081fe20007f3e0ff */
[----:B------:R-:W0:Y:S02]  /*7a90*/  LDC R235, c[0x0][0x248] ;  /* 0x00009200ffeb7b82 */ /* 0x000e240000000800 */
[----:B------:R1:W5:Y:S02]  /*7aa0*/  LDG.E.U16 R179, desc[UR4][R12.64] ;  /* 0x000000040cb37981 */ /* 0x000364000c1e1500 */
[----:B-1----:R-:W-:Y:S01]  /*7ab0*/  IMAD R7, R27, 0x8f, RZ ;  /* 0x0000008f1b077824 */ /* 0x002fe200078e02ff */
[-C--:B------:R-:W-:Y:S01]  /*7ac0*/  IADD3 R6, P0, R49, R122.reuse, RZ ;  /* 0x0000007a31067210 */ /* 0x080fe20007f1e0ff */
[----:B------:R1:W5:Y:S01]  /*7ad0*/  LDG.E.U16 R224, desc[UR4][R224.64] ;  /* 0x00000004e0e07981 */ /* 0x000362000c1e1500 */
[----:B------:R-:W-:Y:S01]  /*7ae0*/  IMAD R9, R27, 0x8b, RZ ;  /* 0x0000008b1b097824 */ /* 0x000fe200078e02ff */
[-C--:B------:R-:W-:Y:S01]  /*7af0*/  IADD3 R8, P2, R48, R122.reuse, RZ ;  /* 0x0000007a30087210 */ /* 0x080fe20007f5e0ff */
[----:B------:R-:W-:Y:S01]  /*7b00*/  IMAD R150, R150, 0x1ac, RZ ;  /* 0x000001ac96967824 */ /* 0x000fe200078e02ff */
[-C--:B------:R-:W-:Y:S01]  /*7b10*/  LEA.HI.X.SX32 R7, R7, R123.reuse, 0x1, P0 ;  /* 0x0000007b07077211 */ /* 0x080fe200000f0eff */
[----:B------:R-:W-:Y:S01]  /*7b20*/  IMAD R166, R166, 0x1b6, RZ ;  /* 0x000001b6a6a67824 */ /* 0x000fe200078e02ff */
[-C--:B------:R-:W-:Y:S01]  /*7b30*/  IADD3 R12, P0, R53, R122.reuse, RZ ;  /* 0x0000007a350c7210 */ /* 0x080fe20007f1e0ff */
[----:B------:R-:W-:Y:S01]  /*7b40*/  IMAD R190, R190, 0x1bc, RZ ;  /* 0x000001bcbebe7824 */ /* 0x000fe200078e02ff */
[-C--:B------:R-:W-:Y:S01]  /*7b50*/  LEA.HI.X.SX32 R11, R9, R123.reuse, 0x1, P1 ;  /* 0x0000007b090b7211 */ /* 0x080fe200008f0eff */
[----:B------:R1:W5:Y:S01]  /*7b60*/  LDG.E.U16 R173, desc[UR4][R6.64] ;  /* 0x0000000406ad7981 */ /* 0x000362000c1e1500 */
[-C--:B------:R-:W-:Y:S01]  /*7b70*/  LEA.HI.X.SX32 R9, R41, R123.reuse, 0x1, P2 ;  /* 0x0000007b29097211 */ /* 0x080fe200010f0eff */
[----:B------:R-:W-:Y:S01]  /*7b80*/  IMAD R39, R27, 0x97, RZ ;  /* 0x000000971b277824 */ /* 0x000fe200078e02ff */
[----:B------:R-:W-:Y:S01]  /*7b90*/  LEA.HI.X.SX32 R13, R35, R123, 0x1, P0 ;  /* 0x0000007b230d7211 */ /* 0x000fe200000f0eff */
[----:B------:R4:W5:Y:S01]  /*7ba0*/  LDG.E.U16 R177, desc[UR4][R10.64] ;  /* 0x000000040ab17981 */ /* 0x000962000c1e1500 */
[----:B-1----:R-:W1:Y:S03]  /*7bb0*/  LDC R225, c[0x0][0x248] ;  /* 0x00009200ffe17b82 */ /* 0x002e660000000800 */
[----:B------:R4:W5:Y:S01]  /*7bc0*/  LDG.E.U16 R175, desc[UR4][R8.64] ;  /* 0x0000000408af7981 */ /* 0x000962000c1e1500 */
[----:B------:R-:W-:Y:S01]  /*7bd0*/  IMAD R7, R27, 0x9b, RZ ;  /* 0x0000009b1b077824 */ /* 0x000fe200078e02ff */
[----:B------:R-:W-:-:S02]  /*7be0*/  IADD3 R6, P0, R64, R122, RZ ;  /* 0x0000007a40067210 */ /* 0x000fc40007f1e0ff */
[----:B------:R4:W5:Y:S01]  /*7bf0*/  LDG.E.U16 R171, desc[UR4][R12.64] ;  /* 0x000000040cab7981 */ /* 0x000962000c1e1500 */
[----:B------:R-:W0:Y:S01]  /*7c00*/  LDC R229, c[0x0][0x248] ;  /* 0x00009200ffe57b82 */ /* 0x000e220000000800 */
[-C--:B----4-:R-:W-:Y:S02]  /*7c10*/  IADD3 R10, P1, R57, R122.reuse, RZ ;  /* 0x0000007a390a7210 */ /* 0x090fe40007f3e0ff */
[-C--:B------:R-:W-:Y:S01]  /*7c20*/  LEA.HI.X.SX32 R7, R7, R123.reuse, 0x1, P0 ;  /* 0x0000007b07077211 */ /* 0x080fe200000f0eff */
[----:B------:R-:W4:Y:S01]  /*7c30*/  LDG.E.U16 R230, desc[UR4][R230.64] ;  /* 0x00000004e6e67981 */ /* 0x000f22000c1e1500 */
[-C--:B------:R-:W-:Y:S02]  /*7c40*/  IADD3 R8, P2, R60, R122.reuse, RZ ;  /* 0x0000007a3c087210 */ /* 0x080fe40007f5e0ff */
[-C--:B------:R-:W-:Y:S01]  /*7c50*/  LEA.HI.X.SX32 R11, R33, R123.reuse, 0x1, P1 ;  /* 0x0000007b210b7211 */ /* 0x080fe200008f0eff */
[----:B------:R1:W4:Y:S01]  /*7c60*/  LDG.E.U16 R165, desc[UR4][R6.64] ;  /* 0x0000000406a57981 */ /* 0x000322000c1e1500 */
[-C--:B------:R-:W-:Y:S01]  /*7c70*/  IADD3 R12, P0, R68, R122.reuse, RZ ;  /* 0x0000007a440c7210 */ /* 0x080fe20007f1e0ff */
[----:B------:R-:W-:Y:S01]  /*7c80*/  IMAD R152, R152, 0x1ae, RZ ;  /* 0x000001ae98987824 */ /* 0x000fe200078e02ff */
[-C--:B------:R-:W-:Y:S01]  /*7c90*/  LEA.HI.X.SX32 R9, R39, R123.reuse, 0x1, P2 ;  /* 0x0000007b27097211 */ /* 0x080fe200010f0eff */
[----:B------:R-:W-:Y:S01]  /*7ca0*/  IMAD R35, R27, 0xa3, RZ ;  /* 0x000000a31b237824 */ /* 0x000fe200078e02ff */
[-C--:B------:R-:W-:Y:S01]  /*7cb0*/  LEA.HI.X.SX32 R13, R31, R123.reuse, 0x1, P0 ;  /* 0x0000007b1f0d7211 */ /* 0x080fe200000f0eff */
[----:B------:R1:W4:Y:S01]  /*7cc0*/  LDG.E.U16 R169, desc[UR4][R10.64] ;  /* 0x000000040aa97981 */ /* 0x000322000c1e1500 */
[----:B------:R-:W-:Y:S01]  /*7cd0*/  IMAD R33, R27, 0x9f, RZ ;  /* 0x0000009f1b217824 */ /* 0x000fe200078e02ff */
[----:B------:R-:W0:Y:S01]  /*7ce0*/  LDC R198, c[0x0][0x248] ;  /* 0x00009200ffc67b82 */ /* 0x000e220000000800 */
[-C--:B-1----:R-:W-:Y:S01]  /*7cf0*/  IADD3 R6, P0, R77, R122.reuse, RZ ;  /* 0x0000007a4d067210 */ /* 0x082fe20007f1e0ff */
[----:B------:R1:W4:Y:S03]  /*7d00*/  LDG.E.U16 R167, desc[UR4][R8.64] ;  /* 0x0000000408a77981 */ /* 0x000326000c1e1500 */
[----:B------:R-:W-:Y:S01]  /*7d10*/  LEA.HI.X.SX32 R7, R29, R123, 0x1, P0 ;  /* 0x0000007b1d077211 */ /* 0x000fe200000f0eff */
[----:B------:R1:W4:Y:S01]  /*7d20*/  LDG.E.U16 R163, desc[UR4][R12.64] ;  /* 0x000000040ca37981 */ /* 0x000322000c1e1500 */
[-C--:B------:R-:W-:Y:S01]  /*7d30*/  IADD3 R10, P1, R69, R122.reuse, RZ ;  /* 0x0000007a450a7210 */ /* 0x080fe20007f3e0ff */
[----:B------:R-:W0:Y:S02]  /*7d40*/  LDC R233, c[0x0][0x248] ;  /* 0x00009200ffe97b82 */ /* 0x000e240000000800 */
[----:B------:R1:W4:Y:S02]  /*7d50*/  LDG.E.U16 R157, desc[UR4][R6.64] ;  /* 0x00000004069d7981 */ /* 0x000324000c1e1500 */
[----:B-1----:R-:W-:-:S02]  /*7d60*/  IADD3 R8, P2, R73, R122, RZ ;  /* 0x0000007a49087210 */ /* 0x002fc40007f5e0ff */
[----:B------:R-:W4:Y:S01]  /*7d70*/  LDG.E.U16 R242, desc[UR4][R242.64] ;  /* 0x00000004f2f27981 */ /* 0x000f22000c1e1500 */
[----:B------:R-:W-:Y:S01]  /*7d80*/  IMAD R13, R27, 0xa7, RZ ;  /* 0x000000a71b0d7824 */ /* 0x000fe200078e02ff */
[-C--:B------:R-:W-:Y:S01]  /*7d90*/  IADD3 R12, P0, R80, R122.reuse, RZ ;  /* 0x0000007a500c7210 */ /* 0x080fe20007f1e0ff */
[----:B------:R-:W1:Y:S01]  /*7da0*/  LDC R231, c[0x0][0x248] ;  /* 0x00009200ffe77b82 */ /* 0x000e620000000800 */
[-C--:B------:R-:W-:Y:S01]  /*7db0*/  LEA.HI.X.SX32 R9, R35, R123.reuse, 0x1, P2 ;  /* 0x0000007b23097211 */ /* 0x080fe200010f0eff */
[----:B------:R-:W4:Y:S01]  /*7dc0*/  LDG.E.U16 R240, desc[UR4][R240.64] ;  /* 0x00000004f0f07981 */ /* 0x000f22000c1e1500 */
[-C--:B------:R-:W-:Y:S01]  /*7dd0*/  LEA.HI.X.SX32 R11, R33, R123.reuse, 0x1, P1 ;  /* 0x0000007b210b7211 */ /* 0x080fe200008f0eff */
[----:B------:R-:W-:Y:S01]  /*7de0*/  IMAD R7, R27, 0xaf, RZ ;  /* 0x000000af1b077824 */ /* 0x000fe200078e02ff */
[-C--:B------:R-:W-:Y:S01]  /*7df0*/  LEA.HI.X.SX32 R13, R13, R123.reuse, 0x1, P0 ;  /* 0x0000007b0d0d7211 */ /* 0x080fe200000f0eff */
[----:B------:R0:W4:Y:S01]  /*7e00*/  LDG.E.U16 R159, desc[UR4][R8.64] ;  /* 0x00000004089f7981 */ /* 0x000122000c1e1500 */
[----:B------:R-:W-:Y:S01]  /*7e10*/  IADD3 R6, P0, R89, R122, RZ ;  /* 0x0000007a59067210 */ /* 0x000fe20007f1e0ff */
[----:B------:R-:W-:Y:S01]  /*7e20*/  IMAD R29, R27, 0xb7, RZ ;  /* 0x000000b71b1d7824 */ /* 0x000fe200078e02ff */
[----:B------:R-:W1:Y:S01]  /*7e30*/  LDC R199, c[0x0][0x248] ;  /* 0x00009200ffc77b82 */ /* 0x000e620000000800 */
[----:B------:R0:W4:Y:S01]  /*7e40*/  LDG.E.U16 R161, desc[UR4][R10.64] ;  /* 0x000000040aa17981 */ /* 0x000122000c1e1500 */
[----:B------:R-:W-:-:S03]  /*7e50*/  LEA.HI.X.SX32 R7, R7, R123, 0x1, P0 ;  /* 0x0000007b07077211 */ /* 0x000fc600000f0eff */
[----:B------:R-:W4:Y:S01]  /*7e60*/  LDG.E.U16 R155, desc[UR4][R12.64] ;  /* 0x000000040c9b7981 */ /* 0x000f22000c1e1500 */
[C---:B0-----:R-:W-:Y:S01]  /*7e70*/  IMAD R9, R27.reuse, 0xab, RZ ;  /* 0x000000ab1b097824 */ /* 0x041fe200078e02ff */
[-C--:B------:R-:W-:Y:S02]  /*7e80*/  IADD3 R8, P2, R88, R122.reuse, RZ ;  /* 0x0000007a58087210 */ /* 0x080fe40007f5e0ff */
[----:B------:R0:W4:Y:S01]  /*7e90*/  LDG.E.U16 R149, desc[UR4][R6.64] ;  /* 0x0000000406957981 */ /* 0x000122000c1e1500 */
[----:B------:R-:W-:Y:S01]  /*7ea0*/  IMAD R31, R27, 0xbb, RZ ;  /* 0x000000bb1b1f7824 */ /* 0x000fe200078e02ff */
[----:B------:R-:W-:Y:S01]  /*7eb0*/  IADD3 R10, P1, R84, R122, RZ ;  /* 0x0000007a540a7210 */ /* 0x000fe20007f3e0ff */
[----:B------:R-:W-:Y:S01]  /*7ec0*/  IMAD R188, R188, 0x1be, RZ ;  /* 0x000001bebcbc7824 */ /* 0x000fe200078e02ff */
[----:B------:R-:W1:Y:S01]  /*7ed0*/  LDC R243, c[0x0][0x248] ;  /* 0x00009200fff37b82 */ /* 0x000e620000000800 */
[----:B------:R-:W4:Y:S01]  /*7ee0*/  LDG.E.U16 R238, desc[UR4][R238.64] ;  /* 0x00000004eeee7981 */ /* 0x000f22000c1e1500 */
[----:B------:R-:W-:-:S02]  /*7ef0*/  LEA.HI.X.SX32 R11, R9, R123, 0x1, P1 ;  /* 0x0000007b090b7211 */ /* 0x000fc400008f0eff */
[-C--:B------:R-:W-:Y:S01]  /*7f00*/  LEA.HI.X.SX32 R9, R25, R123.reuse, 0x1, P2 ;  /* 0x0000007b19097211 */ /* 0x080fe200010f0eff */
[----:B------:R-:W-:Y:S01]  /*7f10*/  IMAD R25, R27, 0xb3, RZ ;  /* 0x000000b31b197824 */ /* 0x000fe200078e02ff */
[-C--:B0-----:R-:W-:Y:S01]  /*7f20*/  IADD3 R6, P0, R93, R122.reuse, RZ ;  /* 0x0000007a5d067210 */ /* 0x081fe20007f1e0ff */
[----:B------:R0:W4:Y:S01]  /*7f30*/  LDG.E.U16 R153, desc[UR4][R10.64] ;  /* 0x000000040a997981 */ /* 0x000122000c1e1500 */
[-C--:B------:R-:W-:Y:S01]  /*7f40*/  IADD3 R12, P1, R97, R122.reuse, RZ ;  /* 0x0000007a610c7210 */ /* 0x080fe20007f3e0ff */
[----:B------:R-:W-:Y:S01]  /*7f50*/  IMAD R225, R225, 0x1c6, RZ ;  /* 0x000001c6e1e17824 */ /* 0x000fe200078e02ff */
[-C--:B------:R-:W-:Y:S01]  /*7f60*/  LEA.HI.X.SX32 R7, R25, R123.reuse, 0x1, P0 ;  /* 0x0000007b19077211 */ /* 0x080fe200000f0eff */
[----:B------:R-:W4:Y:S01]  /*7f70*/  LDG.E.U16 R151, desc[UR4][R8.64] ;  /* 0x0000000408977981 */ /* 0x000f22000c1e1500 */
[----:B------:R-:W-:Y:S01]  /*7f80*/  LEA.HI.X.SX32 R13, R17, R123, 0x1, P1 ;  /* 0x0000007b110d7211 */ /* 0x000fe200008f0eff */
[----:B------:R-:W-:Y:S01]  /*7f90*/  IMAD R196, R196, 0x1cc, RZ ;  /* 0x000001ccc4c47824 */ /* 0x000fe200078e02ff */
[----:B------:R-:W1:Y:S01]  /*7fa0*/  LDC R241, c[0x0][0x248] ;  /* 0x00009200fff17b82 */ /* 0x000e620000000800 */
[----:B------:R0:W4:Y:S02]  /*7fb0*/  LDG.E.U16 R147, desc[UR4][R6.64] ;  /* 0x0000000406937981 */ /* 0x000124000c1e1500 */
[----:B0-----:R-:W-:Y:S01]  /*7fc0*/  IADD3 R10, P0, R100, R122, RZ ;  /* 0x0000007a640a7210 */ /* 0x001fe20007f1e0ff */
[----:B------:R-:W-:Y:S01]  /*7fd0*/  IMAD R17, R27, 0xbf, RZ ;  /* 0x000000bf1b117824 */ /* 0x000fe200078e02ff */
[----:B------:R0:W4:Y:S01]  /*7fe0*/  LDG.E.U16 R145, desc[UR4][R12.64] ;  /* 0x000000040c917981 */ /* 0x000122000c1e1500 */
[----:B------:R-:W-:-:S02]  /*7ff0*/  IMAD R235, R235, 0x1ce, RZ ;  /* 0x000001ceebeb7824 */ /* 0x000fc400078e02ff */
[----:B------:R-:W1:Y:S01]  /*8000*/  LDC R239, c[0x0][0x248] ;  /* 0x00009200ffef7b82 */ /* 0x000e620000000800 */
[----:B------:R0:W2:Y:S01]  /*8010*/  LDG.E.U16 R204, desc[UR4][R204.64] ;  /* 0x00000004cccc7981 */ /* 0x0000a2000c1e1500 */
[-C--:B------:R-:W-:Y:S02]  /*8020*/  IADD3 R6, P1, R108, R122.reuse, RZ ;  /* 0x0000007a6c067210 */ /* 0x080fe40007f3e0ff */
[-C--:B------:R-:W-:Y:S01]  /*8030*/  IADD3 R8, P2, R104, R122.reuse, RZ ;  /* 0x0000007a68087210 */ /* 0x080fe20007f5e0ff */
[----:B------:R-:W-:Y:S01]  /*8040*/  IMAD R65, R65, 0x23e, RZ ;  /* 0x0000023e41417824 */ /* 0x000fe200078e02ff */
[-C--:B------:R-:W-:Y:S01]  /*8050*/  LEA.HI.X.SX32 R7, R21, R123.reuse, 0x1, P1 ;  /* 0x0000007b15077211 */ /* 0x080fe200008f0eff */
[----:B------:R-:W-:Y:S01]  /*8060*/  IMAD R229, R229, 0x1d6, RZ ;  /* 0x000001d6e5e57824 */ /* 0x000fe200078e02ff */
[-C--:B------:R-:W-:Y:S01]  /*8070*/  LEA.HI.X.SX32 R11, R29, R123.reuse, 0x1, P0 ;  /* 0x0000007b1d0b7211 */ /* 0x080fe200000f0eff */
[----:B------:R-:W-:Y:S01]  /*8080*/  IMAD R198, R198, 0x1dc, RZ ;  /* 0x000001dcc6c67824 */ /* 0x000fe200078e02ff */
[-C--:B0-----:R-:W-:Y:S01]  /*8090*/  IADD3 R12, P0, R109, R122.reuse, RZ ;  /* 0x0000007a6d0c7210 */ /* 0x081fe20007f1e0ff */
[----:B------:R0:W4:Y:S01]  /*80a0*/  LDG.E.U16 R139, desc[UR4][R6.64] ;  /* 0x00000004068b7981 */ /* 0x000122000c1e1500 */
[-C--:B------:R-:W-:Y:S01]  /*80b0*/  LEA.HI.X.SX32 R9, R31, R123.reuse, 0x1, P2 ;  /* 0x0000007b1f097211 */ /* 0x080fe200010f0eff */
[----:B------:R-:W-:Y:S01]  /*80c0*/  IMAD R25, R27, 0xe7, RZ ;  /* 0x000000e71b197824 */ /* 0x000fe200078e02ff */
[-C--:B------:R-:W-:Y:S01]  /*80d0*/  LEA.HI.X.SX32 R13, R17, R123.reuse, 0x1, P0 ;  /* 0x0000007b110d7211 */ /* 0x080fe200000f0eff */
[----:B------:R0:W4:Y:S01]  /*80e0*/  LDG.E.U16 R143, desc[UR4][R10.64] ;  /* 0x000000040a8f7981 */ /* 0x000122000c1e1500 */
[----:B------:R-:W1:Y:S03]  /*80f0*/  LDC R205, c[0x0][0x248] ;  /* 0x00009200ffcd7b82 */ /* 0x000e660000000800 */
[----:B------:R1:W4:Y:S01]  /*8100*/  LDG.E.U16 R141, desc[UR4][R8.64] ;  /* 0x00000004088d7981 */ /* 0x000322000c1e1500 */
[C---:B0-----:R-:W-:Y:S01]  /*8110*/  IMAD R7, R27.reuse, 0xc7, RZ ;  /* 0x000000c71b077824 */ /* 0x041fe200078e02ff */
[-C--:B------:R-:W-:Y:S01]  /*8120*/  IADD3 R6, P0, R120, R122.reuse, RZ ;  /* 0x0000007a78067210 */ /* 0x080fe20007f1e0ff */
[C---:B------:R-:W-:Y:S01]  /*8130*/  IMAD R17, R27.reuse, 0xcb, RZ ;  /* 0x000000cb1b117824 */ /* 0x040fe200078e02ff */
[----:B------:R-:W4:Y:S01]  /*8140*/  LDG.E.U16 R137, desc[UR4][R12.64] ;  /* 0x000000040c897981 */ /* 0x000f22000c1e1500 */
[----:B------:R-:W-:Y:S01]  /*8150*/  IMAD R11, R27, 0xc3, RZ ;  /* 0x000000c31b0b7824 */ /* 0x000fe200078e02ff */
[-C--:B------:R-:W-:Y:S01]  /*8160*/  IADD3 R10, P1, R113, R122.reuse, RZ ;  /* 0x0000007a710a7210 */ /* 0x080fe20007f3e0ff */
[----:B------:R-:W-:Y:S01]  /*8170*/  IMAD R233, R233, 0x1de, RZ ;  /* 0x000001dee9e97824 */ /* 0x000fe200078e02ff */
[-C--:B------:R-:W-:Y:S01]  /*8180*/  LEA.HI.X.SX32 R7, R7, R123.reuse, 0x1, P0 ;  /* 0x0000007b07077211 */ /* 0x080fe200000f0eff */
[----:B-1----:R-:W-:Y:S01]  /*8190*/  IMAD R231, R231, 0x1e6, RZ ;  /* 0x000001e6e7e77824 */ /* 0x002fe200078e02ff */
[-C--:B------:R-:W-:Y:S01]  /*81a0*/  IADD3 R8, P2, R117, R122.reuse, RZ ;  /* 0x0000007a75087210 */ /* 0x080fe20007f5e0ff */
[----:B------:R-:W0:Y:S01]  /*81b0*/  LDC R43, c[0x0][0x248] ;  /* 0x00009200ff2b7b82 */ /* 0x000e220000000800 */
[-C--:B------:R-:W-:Y:S01]  /*81c0*/  LEA.HI.X.SX32 R11, R11, R123.reuse, 0x1, P1 ;  /* 0x0000007b0b0b7211 */ /* 0x080fe200008f0eff */
[----:B------:R-:W-:Y:S01]  /*81d0*/  IMAD R71, R71, 0x133, RZ ;  /* 0x0000013347477824 */ /* 0x000fe200078e02ff */
[-C--:B------:R-:W-:Y:S01]  /*81e0*/  LEA.HI.X.SX32 R9, R5, R123.reuse, 0x1, P2 ;  /* 0x0000007b05097211 */ /* 0x080fe200010f0eff */
[----:B------:R-:W-:Y:S01]  /*81f0*/  IMAD R72, R72, 0x12f, RZ ;  /* 0x0000012f48487824 */ /* 0x000fe200078e02ff */
[----:B------:R1:W4:Y:S03]  /*8200*/  LDG.E.U16 R5, desc[UR4][R6.64] ;  /* 0x0000000406057981 */ /* 0x000326000c1e1500 */
[----:B------:R-:W0:Y:S01]  /*8210*/  LDC R34, c[0x0][0x248] ;  /* 0x00009200ff227b82 */ /* 0x000e220000000800 */
[----:B------:R1:W4:Y:S04]  /*8220*/  LDG.E.U16 R135, desc[UR4][R10.64] ;  /* 0x000000040a877981 */ /* 0x000328000c1e1500 */
[----:B------:R1:W4:Y:S02]  /*8230*/  LDG.E.U16 R133, desc[UR4][R8.64] ;  /* 0x0000000408857981 */ /* 0x000324000c1e1500 */
[-C--:B-1----:R-:W-:Y:S01]  /*8240*/  IADD3 R6, P0, R127, R122.reuse, RZ ;  /* 0x0000007a7f067210 */ /* 0x082fe20007f1e0ff */
[----:B------:R-:W1:Y:S01]  /*8250*/  LDC R42, c[0x0][0x248] ;  /* 0x00009200ff2a7b82 */ /* 0x000e620000000800 */
[----:B------:R-:W-:Y:S01]  /*8260*/  IMAD R76, R76, 0x276, RZ ;  /* 0x000002764c4c7824 */ /* 0x000fe200078e02ff */
[----:B------:R-:W4:Y:S01]  /*8270*/  LDG.E.U16 R248, desc[UR4][R248.64] ;  /* 0x00000004f8f87981 */ /* 0x000f22000c1e1500 */
[----:B------:R-:W-:Y:S01]  /*8280*/  IMAD R11, R27, 0xcf, RZ ;  /* 0x000000cf1b0b7824 */ /* 0x000fe200078e02ff */
[-C--:B------:R-:W-:Y:S01]  /*8290*/  LEA.HI.X.SX32 R7, R17, R123.reuse, 0x1, P0 ;  /* 0x0000007b11077211 */ /* 0x080fe200000f0eff */
[----:B------:R-:W-:Y:S01]  /*82a0*/  IMAD R17, R27, 0xd3, RZ ;  /* 0x000000d31b117824 */ /* 0x000fe200078e02ff */
[-C--:B------:R-:W-:Y:S01]  /*82b0*/  IADD3 R10, P0, R142, R122.reuse, RZ ;  /* 0x0000007a8e0a7210 */ /* 0x080fe20007f1e0ff */
[----:B------:R-:W3:Y:S01]  /*82c0*/  LDG.E.U16 R216, desc[UR4][R216.64] ;  /* 0x00000004d8d87981 */ /* 0x000ee2000c1e1500 */
[-C--:B------:R-:W-:Y:S01]  /*82d0*/  IADD3 R8, P2, R134, R122.reuse, RZ ;  /* 0x0000007a86087210 */ /* 0x080fe20007f5e0ff */
[----:B------:R-:W5:Y:S01]  /*82e0*/  LDC R35, c[0x0][0x248] ;  /* 0x00009200ff237b82 */ /* 0x000f620000000800 */
[----:B------:R-:W-:Y:S01]  /*82f0*/  IADD3 R12, P1, R130, R122, RZ ;  /* 0x0000007a820c7210 */ /* 0x000fe20007f3e0ff */
[----:B------:R-:W4:Y:S01]  /*8300*/  LDG.E.U16 R6, desc[UR4][R6.64] ;  /* 0x0000000406067981 */ /* 0x000f22000c1e1500 */
[----:B------:R-:W-:-:S02]  /*8310*/  LEA.HI.X.SX32 R9, R11, R123, 0x1, P2 ;  /* 0x0000007b0b097211 */ /* 0x000fc400010f0eff */
[-C--:B------:R-:W-:Y:S01]  /*8320*/  LEA.HI.X.SX32 R11, R17, R123.reuse, 0x1, P0 ;  /* 0x0000007b110b7211 */ /* 0x080fe200000f0eff */
[----:B------:R-:W2:Y:S01]  /*8330*/  LDG.E.U16 R208, desc[UR4][R208.64] ;  /* 0x00000004d0d07981 */ /* 0x000ea2000c1e1500 */
[----:B------:R-:W-:Y:S01]  /*8340*/  LEA.HI.X.SX32 R13, R16, R123, 0x1, P1 ;  /* 0x0000007b100d7211 */ /* 0x000fe200008f0eff */
[C---:B------:R-:W-:Y:S01]  /*8350*/  IMAD R21, R27.reuse, 0xdb, RZ ;  /* 0x000000db1b157824 */ /* 0x040fe200078e02ff */
[----:B------:R-:W5:Y:S01]  /*8360*/  LDC R41, c[0x0][0x248] ;  /* 0x00009200ff297b82 */ /* 0x000f620000000800 */
[----:B------:R-:W4:Y:S01]  /*8370*/  LDG.E.U16 R8, desc[UR4][R8.64] ;  /* 0x0000000408087981 */ /* 0x000f22000c1e1500 */
[----:B------:R-:W-:-:S03]  /*8380*/  IMAD R17, R27, 0xd7, RZ ;  /* 0x000000d71b117824 */ /* 0x000fc600078e02ff */
[----:B------:R0:W4:Y:S01]  /*8390*/  LDG.E.U16 R7, desc[UR4][R12.64] ;  /* 0x000000040c077981 */ /* 0x000122000c1e1500 */
[C---:B------:R-:W-:Y:S02]  /*83a0*/  IMAD R31, R27.reuse, 0xef, RZ ;  /* 0x000000ef1b1f7824 */ /* 0x040fe400078e02ff */
[----:B------:R-:W-:Y:S01]  /*83b0*/  IMAD R33, R27, 0xf3, RZ ;  /* 0x000000f31b217824 */ /* 0x000fe200078e02ff */
[----:B------:R-:W5:Y:S01]  /*83c0*/  LDC R38, c[0x0][0x248] ;  /* 0x00009200ff267b82 */ /* 0x000f620000000800 */
[----:B------:R-:W4:Y:S04]  /*83d0*/  LDG.E.U16 R210, desc[UR4][R210.64] ;  /* 0x00000004d2d27981 */ /* 0x000f28000c1e1500 */
[----:B------:R1:W4:Y:S01]  /*83e0*/  LDG.E.U16 R9, desc[UR4][R10.64] ;  /* 0x000000040a097981 */ /* 0x000322000c1e1500 */
[----:B0-----:R-:W-:-:S02]  /*83f0*/  IADD3 R12, P2, R166, R122, RZ ;  /* 0x0000007aa60c7210 */ /* 0x001fc40007f5e0ff */
[-C--:B------:R-:W-:Y:S01]  /*8400*/  IADD3 R16, P1, R152, R122.reuse, RZ ;  /* 0x0000007a98107210 */ /* 0x080fe20007f3e0ff */
[----:B------:R-:W-:Y:S01]  /*8410*/  IMAD R199, R199, 0x1ec, RZ ;  /* 0x000001ecc7c77824 */ /* 0x000fe200078e02ff */
[----:B------:R-:W0:Y:S01]  /*8420*/  LDC R36, c[0x0][0x248] ;  /* 0x00009200ff247b82 */ /* 0x000e220000000800 */
[----:B------:R-:W4:Y:S01]  /*8430*/  LDG.E.U16 R202, desc[UR4][R202.64] ;  /* 0x00000004caca7981 */ /* 0x000f22000c1e1500 */
[-C--:B-1----:R-:W-:Y:S01]  /*8440*/  IADD3 R10, P0, R150, R122.reuse, RZ ;  /* 0x0000007a960a7210 */ /* 0x082fe20007f1e0ff */
[----:B------:R-:W-:Y:S02]  /*8450*/  IMAD R243, R243, 0x1ee, RZ ;  /* 0x000001eef3f37824 */ /* 0x000fe400078e02ff */
[----:B------:R-:W4:Y:S01]  /*8460*/  LDG.E.U16 R200, desc[UR4][R200.64] ;  /* 0x00000004c8c87981 */ /* 0x000f22000c1e1500 */
[----:B------:R-:W-:Y:S01]  /*8470*/  IMAD R241, R241, 0x1f6, RZ ;  /* 0x000001f6f1f17824 */ /* 0x000fe200078e02ff */
[-C--:B------:R-:W-:Y:S01]  /*8480*/  LEA.HI.X.SX32 R11, R14, R123.reuse, 0x1, P0 ;  /* 0x0000007b0e0b7211 */ /* 0x080fe200000f0eff */
[----:B------:R-:W-:Y:S01]  /*8490*/  IMAD R239, R239, 0x1fe, RZ ;  /* 0x000001feefef7824 */ /* 0x000fe200078e02ff */
[-C--:B------:R-:W-:Y:S01]  /*84a0*/  IADD3 R14, P0, R190, R122.reuse, RZ ;  /* 0x0000007abe0e7210 */ /* 0x080fe20007f1e0ff */
[----:B------:R-:W-:Y:S01]  /*84b0*/  IMAD R39, R27, 0xff, RZ ;  /* 0x000000ff1b277824 */ /* 0x000fe200078e02ff */
[-C--:B------:R-:W-:Y:S01]  /*84c0*/  LEA.HI.X.SX32 R13, R21, R123.reuse, 0x1, P2 ;  /* 0x0000007b150d7211 */ /* 0x080fe200010f0eff */
[----:B------:R-:W4:Y:S01]  /*84d0*/  LDG.E.U16 R10, desc[UR4][R10.64] ;  /* 0x000000040a0a7981 */ /* 0x000f22000c1e1500 */
[-C--:B------:R-:W-:Y:S01]  /*84e0*/  LEA.HI.X.SX32 R15, R15, R123.reuse, 0x1, P0 ;  /* 0x0000007b0f0f7211 */ /* 0x080fe200000f0eff */
[----:B------:R-:W-:Y:S01]  /*84f0*/  IMAD R205, R205, 0x1fc, RZ ;  /* 0x000001fccdcd7824 */ /* 0x000fe200078e02ff */
[----:B------:R-:W-:Y:S01]  /*8500*/  LEA.HI.X.SX32 R17, R17, R123, 0x1, P1 ;  /* 0x0000007b11117211 */ /* 0x000fe200008f0eff */
[----:B------:R-:W4:Y:S01]  /*8510*/  LDG.E.U16 R12, desc[UR4][R12.64] ;  /* 0x000000040c0c7981 */ /* 0x000f22000c1e1500 */
[----:B------:R-:W-:Y:S01]  /*8520*/  IMAD R21, R27, 0xdf, RZ ;  /* 0x000000df1b157824 */ /* 0x000fe200078e02ff */
[----:B------:R-:W-:Y:S01]  /*8530*/  IADD3 R20, P1, R225, R122, RZ ;  /* 0x0000007ae1147210 */ /* 0x000fe20007f3e0ff */
[----:B------:R-:W-:Y:S01]  /*8540*/  IMAD R43, R43, 0x206, RZ ;  /* 0x000002062b2b7824 */ /* 0x000fe200078e02ff */
[----:B------:R-:W1:Y:S01]  /*8550*/  LDC R46, c[0x0][0x248] ;  /* 0x00009200ff2e7b82 */ /* 0x000e620000000800 */
[----:B------:R-:W4:Y:S04]  /*8560*/  LDG.E.U16 R206, desc[UR4][R206.64] ;  /* 0x00000004cece7981 */ /* 0x000f28000c1e1500 */
[----:B------:R0:W4:Y:S01]  /*8570*/  LDG.E.U16 R11, desc[UR4][R16.64] ;  /* 0x00000004100b7981 */ /* 0x000122000c1e1500 */
[----:B------:R-:W-:-:S02]  /*8580*/  IMAD R47, R34, 0x208, RZ ;  /* 0x00000208222f7824 */ /* 0x000fc400078e02ff */
[----:B------:R-:W-:Y:S01]  /*8590*/  IMAD R51, R42, 0x20a, RZ ;  /* 0x0000020a2a337824 */ /* 0x000fe200078e02ff */
[----:B------:R0:W4:Y:S01]  /*85a0*/  LDG.E.U16 R13, desc[UR4][R14.64] ;  /* 0x000000040e0d7981 */ /* 0x000122000c1e1500 */
[----:B------:R-:W1:Y:S03]  /*85b0*/  LDC R45, c[0x0][0x248] ;  /* 0x00009200ff2d7b82 */ /* 0x000e660000000800 */
[----:B------:R-:W2:Y:S01]  /*85c0*/  LDG.E.U16 R212, desc[UR4][R212.64] ;  /* 0x00000004d4d47981 */ /* 0x000ea2000c1e1500 */
[----:B0-----:R-:W-:Y:S01]  /*85d0*/  IMAD R17, R27, 0xe3, RZ ;  /* 0x000000e31b117824 */ /* 0x001fe200078e02ff */
[-C--:B------:R-:W-:Y:S02]  /*85e0*/  IADD3 R16, P2, R196, R122.reuse, RZ ;  /* 0x0000007ac4107210 */ /* 0x080fe40007f5e0ff */
[----:B------:R-:W4:Y:S01]  /*85f0*/  LDG.E.U16 R218, desc[UR4][R218.64] ;  /* 0x00000004dada7981 */ /* 0x000f22000c1e1500 */
[----:B------:R-:W0:Y:S01]  /*8600*/  LDC R42, c[0x0][0x248] ;  /* 0x00009200ff2a7b82 */ /* 0x000e220000000800 */
[----:B------:R-:W-:-:S02]  /*8610*/  IADD3 R14, P0, R188, R122, RZ ;  /* 0x0000007abc0e7210 */ /* 0x000fc40007f1e0ff */
[----:B------:R-:W3:Y:S02]  /*8620*/  LDG.E.U16 R220, desc[UR4][R220.64] ;  /* 0x00000004dcdc7981 */ /* 0x000ee4000c1e1500 */
[-C--:B------:R-:W-:Y:S02]  /*8630*/  LEA.HI.X.SX32 R15, R21, R123.reuse, 0x1, P0 ;  /* 0x0000007b150f7211 */ /* 0x080fe400000f0eff */
[-C--:B------:R-:W-:Y:S01]  /*8640*/  IADD3 R18, P0, R235, R122.reuse, RZ ;  /* 0x0000007aeb127210 */ /* 0x080fe20007f1e0ff */
[----:B------:R-:W2:Y:S01]  /*8650*/  LDC R111, c[0x0][0x248] ;  /* 0x00009200ff6f7b82 */ /* 0x000ea20000000800 */
[-C--:B------:R-:W-:Y:S01]  /*8660*/  LEA.HI.X.SX32 R21, R17, R123.reuse, 0x1, P1 ;  /* 0x0000007b11157211 */ /* 0x080fe200008f0eff */
[----:B------:R-:W4:Y:S01]  /*8670*/  LDG.E.U16 R14, desc[UR4][R14.64] ;  /* 0x000000040e0e7981 */ /* 0x000f22000c1e1500 */
[-C--:B------:R-:W-:Y:S02]  /*8680*/  LEA.HI.X.SX32 R17, R19, R123.reuse, 0x1, P2 ;  /* 0x0000007b13117211 */ /* 0x080fe400010f0eff */
[----:B------:R-:W-:Y:S01]  /*8690*/  LEA.HI.X.SX32 R19, R25, R123, 0x1, P0 ;  /* 0x0000007b19137211 */ /* 0x000fe200000f0eff */
[----:B------:R-:W-:Y:S01]  /*86a0*/  IMAD R25, R27, 0xeb, RZ ;  /* 0x000000eb1b197824 */ /* 0x000fe200078e02ff */
[----:B------:R-:W4:Y:S01]  /*86b0*/  LDG.E.U16 R246, desc[UR4][R246.64] ;  /* 0x00000004f6f67981 */ /* 0x000f22000c1e1500 */
[----:B-1----:R-:W-:Y:S01]  /*86c0*/  IMAD R45, R45, 0x21c, RZ ;  /* 0x0000021c2d2d7824 */ /* 0x002fe200078e02ff */
[----:B------:R-:W1:Y:S02]  /*86d0*/  LDC R102, c[0x0][0x248] ;  /* 0x00009200ff667b82 */ /* 0x000e640000000800 */
[----:B------:R-:W4:Y:S01]  /*86e0*/  LDG.E.U16 R16, desc[UR4][R16.64] ;  /* 0x0000000410107981 */ /* 0x000f22000c1e1500 */
[----:B------:R-:W-:-:S03]  /*86f0*/  IADD3 R28, P1, R198, R122, RZ ;  /* 0x0000007ac61c7210 */ /* 0x000fc60007f3e0ff */
[----:B------:R-:W4:Y:S01]  /*8700*/  LDG.E.U16 R15, desc[UR4][R20.64] ;  /* 0x00000004140f7981 */ /* 0x000f22000c1e1500 */
[-C--:B------:R-:W-:Y:S01]  /*8710*/  IADD3 R24, P2, R231, R122.reuse, RZ ;  /* 0x0000007ae7187210 */ /* 0x080fe20007f5e0ff */
[----:B------:R-:W1:Y:S02]  /*8720*/  LDC R106, c[0x0][0x248] ;  /* 0x00009200ff6a7b82 */ /* 0x000e640000000800 */
[----:B------:R-:W4:Y:S04]  /*8730*/  LDG.E.U16 R226, desc[UR4][R226.64] ;  /* 0x00000004e2e27981 */ /* 0x000f28000c1e1500 */
[----:B------:R0:W4:Y:S01]  /*8740*/  LDG.E.U16 R17, desc[UR4][R18.64] ;  /* 0x0000000412117981 */ /* 0x000122000c1e1500 */
[----:B------:R-:W-:Y:S01]  /*8750*/  LEA.HI.X.SX32 R29, R22, R123, 0x1, P1 ;  /* 0x0000007b161d7211 */ /* 0x000fe200008f0eff */
[----:B------:R-:W1:Y:S02]  /*8760*/  LDC R110, c[0x0][0x248] ;  /* 0x00009200ff6e7b82 */ /* 0x000e640000000800 */
[----:B------:R-:W4:Y:S01]  /*8770*/  LDG.E.U16 R244, desc[UR4][R244.64] ;  /* 0x00000004f4f47981 */ /* 0x000f22000c1e1500 */
[----:B0-----:R-:W-:-:S05]  /*8780*/  IADD3 R18, P0, R229, R122, RZ ;  /* 0x0000007ae5127210 */ /* 0x001fca0007f1e0ff */
[----:B------:R-:W0:Y:S01]  /*8790*/  LDC R114, c[0x0][0x248] ;  /* 0x00009200ff727b82 */ /* 0x000e220000000800 */
[-C--:B------:R-:W-:Y:S02]  /*87a0*/  LEA.HI.X.SX32 R19, R25, R123.reuse, 0x1, P0 ;  /* 0x0000007b19137211 */ /* 0x080fe400000f0eff */
[-C--:B------:R-:W-:Y:S02]  /*87b0*/  IADD3 R20, P0, R233, R122.reuse, RZ ;  /* 0x0000007ae9147210 */ /* 0x080fe40007f1e0ff */
[-C--:B------:R-:W-:Y:S01]  /*87c0*/  LEA.HI.X.SX32 R25, R33, R123.reuse, 0x1, P2 ;  /* 0x0000007b21197211 */ /* 0x080fe200010f0eff */
[----:B------:R-:W4:Y:S01]  /*87d0*/  LDG.E.U16 R18, desc[UR4][R18.64] ;  /* 0x0000000412127981 */ /* 0x000f22000c1e1500 */
[-C--:B------:R-:W-:Y:S01]  /*87e0*/  LEA.HI.X.SX32 R21, R31, R123.reuse, 0x1, P0 ;  /* 0x0000007b1f157211 */ /* 0x080fe200000f0eff */
[----:B------:R-:W-:Y:S01]  /*87f0*/  IMAD R31, R27, 0xf7, RZ ;  /* 0x000000f71b1f7824 */ /* 0x000fe200078e02ff */
[-C--:B------:R-:W-:Y:S01]  /*8800*/  IADD3 R22, P1, R199, R122.reuse, RZ ;  /* 0x0000007ac7167210 */ /* 0x080fe20007f3e0ff */
[----:B------:R-:W0:Y:S01]  /*8810*/  LDC R107, c[0x0][0x248] ;  /* 0x00009200ff6b7b82 */ /* 0x000e220000000800 */
[----:B------:R-:W-:Y:S01]  /*8820*/  IADD3 R32, P0, R243, R122, RZ ;  /* 0x0000007af3207210 */ /* 0x000fe20007f1e0ff */
[----:B------:R-:W4:Y:S01]  /*8830*/  LDG.E.U16 R20, desc[UR4][R20.64] ;  /* 0x0000000414147981 */ /* 0x000f22000c1e1500 */
[----:B------:R-:W-:-:S03]  /*8840*/  LEA.HI.X.SX32 R23, R23, R123, 0x1, P1 ;  /* 0x0000007b17177211 */ /* 0x000fc600008f0eff */
[----:B------:R5:W4:Y:S01]  /*8850*/  LDG.E.U16 R19, desc[UR4][R28.64] ;  /* 0x000000041c137981 */ /* 0x000b22000c1e1500 */
[-C--:B------:R-:W-:Y:S01]  /*8860*/  LEA.HI.X.SX32 R33, R31, R123.reuse, 0x1, P0 ;  /* 0x0000007b1f217211 */ /* 0x080fe200000f0eff */
[----:B------:R-:W0:Y:S01]  /*8870*/  LDC R112, c[0x0][0x248] ;  /* 0x00009200ff707b82 */ /* 0x000e220000000800 */
[-C--:B------:R-:W-:Y:S01]  /*8880*/  IADD3 R30, P2, R205, R122.reuse, RZ ;  /* 0x0000007acd1e7210 */ /* 0x080fe20007f5e0ff */
[----:B------:R-:W4:Y:S04]  /*8890*/  LDG.E.U16 R22, desc[UR4][R22.64] ;  /* 0x0000000416167981 */ /* 0x000f28000c1e1500 */
[----:B------:R1:W4:Y:S01]  /*88a0*/  LDG.E.U16 R21, desc[UR4][R24.64] ;  /* 0x0000000418157981 */ /* 0x000322000c1e1500 */
[----:B-----5:R-:W-:Y:S01]  /*88b0*/  IMAD R29, R27, 0xfb, RZ ;  /* 0x000000fb1b1d7824 */ /* 0x020fe200078e02ff */
[-C--:B------:R-:W-:Y:S01]  /*88c0*/  IADD3 R28, P0, R239, R122.reuse, RZ ;  /* 0x0000007aef1c7210 */ /* 0x080fe20007f1e0ff */
[----:B------:R-:W5:Y:S01]  /*88d0*/  LDC R115, c[0x0][0x248] ;  /* 0x00009200ff737b82 */ /* 0x000f620000000800 */
[----:B------:R-:W-:Y:S01]  /*88e0*/  LEA.HI.X.SX32 R31, R26, R123, 0x1, P2 ;  /* 0x0000007b1a1f7211 */ /* 0x000fe200010f0eff */
[----:B------:R1:W4:Y:S02]  /*88f0*/  LDG.E.U16 R23, desc[UR4][R32.64] ;  /* 0x0000000420177981 */ /* 0x000324000c1e1500 */
[----:B-1----:R-:W-:-:S04]  /*8900*/  IADD3 R24, P1, R241, R122, RZ ;  /* 0x0000007af1187210 */ /* 0x002fc80007f3e0ff */
[----:B------:R-:W1:Y:S01]  /*8910*/  LDC R118, c[0x0][0x248] ;  /* 0x00009200ff767b82 */ /* 0x000e620000000800 */
[-C--:B------:R-:W-:Y:S02]  /*8920*/  LEA.HI.X.SX32 R25, R29, R123.reuse, 0x1, P1 ;  /* 0x0000007b1d197211 */ /* 0x080fe400008f0eff */
[----:B------:R-:W-:Y:S01]  /*8930*/  LEA.HI.X.SX32 R29, R39, R123, 0x1, P0 ;  /* 0x0000007b271d7211 */ /* 0x000fe200000f0eff */
[----:B------:R-:W-:Y:S02]  /*8940*/  IMAD R33, R27, 0x103, RZ ;  /* 0x000001031b217824 */ /* 0x000fe400078e02ff */
[----:B------:R-:W4:Y:S02]  /*8950*/  LDG.E.U16 R24, desc[UR4][R24.64] ;  /* 0x0000000418187981 */ /* 0x000f24000c1e1500 */
[----:B------:R-:W0:Y:S01]  /*8960*/  LDC R39, c[0x0][0x248] ;  /* 0x00009200ff277b82 */ /* 0x000e220000000800 */
[-C--:B------:R-:W-:Y:S01]  /*8970*/  IADD3 R34, P0, R43, R122.reuse, RZ ;  /* 0x0000007a2b227210 */ /* 0x080fe20007f1e0ff */
[----:B------:R5:W4:Y:S06]  /*8980*/  LDG.E.U16 R26, desc[UR4][R28.64] ;  /* 0x000000041c1a7981 */ /* 0x000b2c000c1e1500 */
[----:B------:R-:W1:Y:S01]  /*8990*/  LDC R43, c[0x0][0x248] ;  /* 0x00009200ff2b7b82 */ /* 0x000e620000000800 */
[----:B------:R5:W4:Y:S02]  /*89a0*/  LDG.E.U16 R25, desc[UR4][R30.64] ;  /* 0x000000041e197981 */ /* 0x000b24000c1e1500 */
[----:B-----5:R-:W-:Y:S01]  /*89b0*/  IMAD R29, R35, 0x20e, RZ ;  /* 0x0000020e231d7824 */ /* 0x020fe200078e02ff */
[----:B------:R-:W-:-:S02]  /*89c0*/  IADD3 R28, P1, R47, R122, RZ ;  /* 0x0000007a2f1c7210 */ /* 0x000fc40007f3e0ff */
[-C--:B------:R-:W-:Y:S01]  /*89d0*/  LEA.HI.X.SX32 R35, R33, R123.reuse, 0x1, P0 ;  /* 0x0000007b21237211 */ /* 0x080fe200000f0eff */
[C---:B------:R-:W-:Y:S01]  /*89e0*/  IMAD R33, R27.reuse, 0x107, RZ ;  /* 0x000001071b217824 */ /* 0x040fe200078e02ff */
[----:B------:R-:W5:Y:S01]  /*89f0*/  LDC R121, c[0x0][0x248] ;  /* 0x00009200ff797b82 */ /* 0x000f620000000800 */
[----:B------:R-:W-:Y:S01]  /*8a00*/  IMAD R31, R27, 0x105, RZ ;  /* 0x000001051b1f7824 */ /* 0x000fe200078e02ff */
[-C--:B------:R-:W-:Y:S01]  /*8a10*/  IADD3 R30, P2, R51, R122.reuse, RZ ;  /* 0x0000007a331e7210 */ /* 0x080fe20007f5e0ff */
[----:B------:R-:W-:Y:S01]  /*8a20*/  IMAD R47, R41, 0x216, RZ ;  /* 0x00000216292f7824 */ /* 0x000fe200078e02ff */
[-C--:B------:R-:W-:Y:S01]  /*8a30*/  IADD3 R32, P0, R29, R122.reuse, RZ ;  /* 0x0000007a1d207210 */ /* 0x080fe20007f1e0ff */
[----:B------:R0:W4:Y:S01]  /*8a40*/  LDG.E.U16 R27, desc[UR4][R34.64] ;  /* 0x00000004221b7981 */ /* 0x000122000c1e1500 */
[-C--:B------:R-:W-:Y:S02]  /*8a50*/  LEA.HI.X.SX32 R29, R129, R123.reuse, 0x1, P1 ;  /* 0x0000007b811d7211 */ /* 0x080fe400008f0eff */
[-C--:B------:R-:W-:Y:S01]  /*8a60*/  LEA.HI.X.SX32 R31, R31, R123.reuse, 0x1, P2 ;  /* 0x0000007b1f1f7211 */ /* 0x080fe200010f0eff */
[----:B------:R-:W5:Y:S01]  /*8a70*/  LDC R41, c[0x0][0x248] ;  /* 0x00009200ff297b82 */ /* 0x000f620000000800 */
[----:B------:R-:W-:Y:S01]  /*8a80*/  LEA.HI.X.SX32 R33, R33, R123, 0x1, P0 ;  /* 0x0000007b21217211 */ /* 0x000fe200000f0eff */
[----:B------:R-:W4:Y:S01]  /*8a90*/  LDG.E.U16 R28, desc[UR4][R28.64] ;  /* 0x000000041c1c7981 */ /* 0x000f22000c1e1500 */
[----:B0-----:R-:W-:Y:S01]  /*8aa0*/  IMAD R35, R38, 0x10b, RZ ;  /* 0x0000010b26237824 */ /* 0x001fe200078e02ff */
[----:B------:R-:W-:Y:S01]  /*8ab0*/  IADD3 R38, P0, R47, R122, RZ ;  /* 0x0000007a2f267210 */ /* 0x000fe20007f1e0ff */
[----:B------:R-:W-:-:S03]  /*8ac0*/  IMAD R51, R46, 0x218, RZ ;  /* 0x000002182e337824 */ /* 0x000fc600078e02ff */
[----:B------:R-:W0:Y:S01]  /*8ad0*/  LDC R47, c[0x0][0x248] ;  /* 0x00009200ff2f7b82 */ /* 0x000e220000000800 */
[----:B------:R1:W4:Y:S02]  /*8ae0*/  LDG.E.U16 R29, desc[UR4][R30.64] ;  /* 0x000000041e1d7981 */ /* 0x000324000c1e1500 */
[----:B-1----:R-:W-:-:S05]  /*8af0*/  IMAD R43, R43, 0x21e, RZ ;  /* 0x0000021e2b2b7824 */ /* 0x002fca00078e02ff */
[----:B------:R-:W1:Y:S01]  /*8b00*/  LDC R46, c[0x0][0x248] ;  /* 0x00009200ff2e7b82 */ /* 0x000e620000000800 */
[----:B------:R-:W-:Y:S01]  /*8b10*/  IMAD R31, R39, 0x21a, RZ ;  /* 0x0000021a271f7824 */ /* 0x000fe200078e02ff */
[----:B------:R-:W-:Y:S01]  /*8b20*/  LEA.HI.X.SX32 R39, R35, R123, 0x1, P0 ;  /* 0x0000007b23277211 */ /* 0x000fe200000f0eff */
[----:B------:R-:W-:Y:S01]  /*8b30*/  IMAD R35, R36, 0x10d, RZ ;  /* 0x0000010d24237824 */ /* 0x000fe200078e02ff */
[----:B------:R5:W4:Y:S04]  /*8b40*/  LDG.E.U16 R30, desc[UR4][R32.64] ;  /* 0x00000004201e7981 */ /* 0x000b28000c1e1500 */
[----:B------:R-:W2:Y:S01]  /*8b50*/  LDC R129, c[0x0][0x248] ;  /* 0x00009200ff817b82 */ /* 0x000ea20000000800 */
[-C--:B------:R-:W-:Y:S02]  /*8b60*/  IADD3 R36, P0, R31, R122.reuse, RZ ;  /* 0x0000007a1f247210 */ /* 0x080fe40007f1e0ff */
[----:B------:R0:W4:Y:S05]  /*8b70*/  LDG.E.U16 R31, desc[UR4][R38.64] ;  /* 0x00000004261f7981 */ /* 0x00012a000c1e1500 */
[----:B------:R-:W3:Y:S01]  /*8b80*/  LDC R119, c[0x0][0x248] ;  /* 0x00009200ff777b82 */ /* 0x000ee20000000800 */
[----:B-----5:R-:W-:-:S07]  /*8b90*/  IADD3 R32, P1, R51, R122, RZ ;  /* 0x0000007a33207210 */ /* 0x020fce0007f3e0ff */
[----:B0-----:R-:W0:Y:S08]  /*8ba0*/  LDC R38, c[0x0][0x248] ;  /* 0x00009200ff267b82 */ /* 0x001e300000000800 */
[----:B------:R-:W5:Y:S01]  /*8bb0*/  LDC R51, c[0x0][0x248] ;  /* 0x00009200ff337b82 */ /* 0x000f620000000800 */
[-C--:B------:R-:W-:Y:S02]  /*8bc0*/  IADD3 R34, P2, R45, R122.reuse, RZ ;  /* 0x0000007a2d227210 */ /* 0x080fe40007f5e0ff */
[-C--:B------:R-:W-:Y:S01]  /*8bd0*/  LEA.HI.X.SX32 R33, R37, R123.reuse, 0x1, P1 ;  /* 0x0000007b25217211 */ /* 0x080fe200008f0eff */
[----:B------:R-:W-:Y:S01]  /*8be0*/  IMAD R39, R42, 0x10f, RZ ;  /* 0x0000010f2a277824 */ /* 0x000fe200078e02ff */
[-C--:B------:R-:W-:Y:S01]  /*8bf0*/  LEA.HI.X.SX32 R37, R35, R123.reuse, 0x1, P0 ;  /* 0x0000007b23257211 */ /* 0x080fe200000f0eff */
[----:B------:R-:W-:Y:S01]  /*8c00*/  IMAD R41, R41, 0x22a, RZ ;  /* 0x0000022a29297824 */ /* 0x000fe200078e02ff */
[----:B------:R-:W-:Y:S01]  /*8c10*/  IADD3 R42, P0, R43, R122, RZ ;  /* 0x0000007a2b2a7210 */ /* 0x000fe20007f1e0ff */
[----:B------:R-:W4:Y:S01]  /*8c20*/  LDG.E.U16 R32, desc[UR4][R32.64] ;  /* 0x0000000420207981 */ /* 0x000f22000c1e1500 */
[-C--:B------:R-:W-:Y:S01]  /*8c30*/  LEA.HI.X.SX32 R35, R40, R123.reuse, 0x1, P2 ;  /* 0x0000007b28237211 */ /* 0x080fe200010f0eff */
[----:B------:R-:W1:Y:S01]  /*8c40*/  LDC R45, c[0x0][0x248] ;  /* 0x00009200ff2d7b82 */ /* 0x000e620000000800 */
[----:B------:R-:W-:-:S03]  /*8c50*/  LEA.HI.X.SX32 R43, R39, R123, 0x1, P0 ;  /* 0x0000007b272b7211 */ /* 0x000fc600000f0eff */
[----:B------:R0:W4:Y:S02]  /*8c60*/  LDG.E.U16 R34, desc[UR4][R34.64] ;  /* 0x0000000422227981 */ /* 0x000124000c1e1500 */
[----:B0-----:R-:W-:Y:S02]  /*8c70*/  IMAD R39, R38, 0x115, RZ ;  /* 0x0000011526277824 */ /* 0x001fe400078e02ff */
[----:B------:R0:W4:Y:S01]  /*8c80*/  LDG.E.U16 R33, desc[UR4][R36.64] ;  /* 0x0000000424217981 */ /* 0x000122000c1e1500 */
[-C--:B------:R-:W-:Y:S01]  /*8c90*/  IADD3 R38, P0, R41, R122.reuse, RZ ;  /* 0x0000007a29267210 */ /* 0x080fe20007f1e0ff */
[----:B------:R-:W3:Y:S01]  /*8ca0*/  LDC R116, c[0x0][0x248] ;  /* 0x00009200ff747b82 */ /* 0x000ee20000000800 */
[----:B------:R-:W-:Y:S02]  /*8cb0*/  IMAD R35, R50, 0x113, RZ ;  /* 0x0000011332237824 */ /* 0x000fe400078e02ff */
[----:B0-----:R-:W-:Y:S01]  /*8cc0*/  IMAD R37, R56, 0x228, RZ ;  /* 0x0000022838257824 */ /* 0x001fe200078e02ff */
[----:B------:R-:W-:Y:S01]  /*8cd0*/  IADD3 R36, P1, R55, R122, RZ ;  /* 0x0000007a37247210 */ /* 0x000fe20007f3e0ff */
[----:B-----5:R-:W-:Y:S01]  /*8ce0*/  IMAD R61, R51, 0x22c, RZ ;  /* 0x0000022c333d7824 */ /* 0x020fe200078e02ff */
[----:B------:R-:W-:-:S02]  /*8cf0*/  LEA.HI.X.SX32 R39, R39, R123, 0x1, P0 ;  /* 0x0000007b27277211 */ /* 0x000fc400000f0eff */
[----:B------:R-:W0:Y:S01]  /*8d00*/  LDC R56, c[0x0][0x248] ;  /* 0x00009200ff387b82 */ /* 0x000e220000000800 */
[-C--:B------:R-:W-:Y:S02]  /*8d10*/  IADD3 R40, P2, R37, R122.reuse, RZ ;  /* 0x0000007a25287210 */ /* 0x080fe40007f5e0ff */
[-C--:B------:R-:W-:Y:S01]  /*8d20*/  LEA.HI.X.SX32 R37, R35, R123.reuse, 0x1, P1 ;  /* 0x0000007b23257211 */ /* 0x080fe200008f0eff */
[----:B------:R1:W5:Y:S01]  /*8d30*/  LDG.E.U16 R38, desc[UR4][R38.64] ;  /* 0x0000000426267981 */ /* 0x000362000c1e1500 */
[----:B------:R-:W-:Y:S01]  /*8d40*/  LEA.HI.X.SX32 R41, R215, R123, 0x1, P2 ;  /* 0x0000007bd7297211 */ /* 0x000fe200010f0eff */
[----:B------:R-:W-:Y:S02]  /*8d50*/  IMAD R55, R54, 0x22e, RZ ;  /* 0x0000022e36377824 */ /* 0x000fe400078e02ff */
[----:B------:R-:W5:Y:S01]  /*8d60*/  LDG.E.U16 R36, desc[UR4][R36.64] ;  /* 0x0000000424247981 */ /* 0x000f62000c1e1500 */
[----:B------:R-:W2:Y:S03]  /*8d70*/  LDC R50, c[0x0][0x248] ;  /* 0x00009200ff327b82 */ /* 0x000ea60000000800 */
[----:B------:R1:W5:Y:S02]  /*8d80*/  LDG.E.U16 R35, desc[UR4][R42.64] ;  /* 0x000000042a237981 */ /* 0x000364000c1e1500 */
[----:B-1----:R-:W-:Y:S01]  /*8d90*/  IMAD R39, R46, 0x117, RZ ;  /* 0x000001172e277824 */ /* 0x002fe200078e02ff */
[----:B------:R-:W-:-:S02]  /*8da0*/  IADD3 R46, P0, R61, R122, RZ ;  /* 0x0000007a3d2e7210 */ /* 0x000fc40007f1e0ff */
[----:B------:R-:W1:Y:S01]  /*8db0*/  LDC R51, c[0x0][0x248] ;  /* 0x00009200ff337b82 */ /* 0x000e620000000800 */
[----:B------:R3:W5:Y:S01]  /*8dc0*/  LDG.E.U16 R37, desc[UR4][R40.64] ;  /* 0x0000000428257981 */ /* 0x000762000c1e1500 */
[----:B------:R-:W-:Y:S02]  /*8dd0*/  IMAD R43, R52, 0x238, RZ ;  /* 0x00000238342b7824 */ /* 0x000fe400078e02ff */
[----:B------:R-:W-:-:S04]  /*8de0*/  IMAD R45, R45, 0x11b, RZ ;  /* 0x0000011b2d2d7824 */ /* 0x000fc800078e02ff */
[----:B------:R-:W2:Y:S01]  /*8df0*/  LDC R54, c[0x0][0x248] ;  /* 0x00009200ff367b82 */ /* 0x000ea20000000800 */
[----:B---3--:R-:W-:Y:S01]  /*8e00*/  IMAD R41, R47, 0x236, RZ ;  /* 0x000002362f297824 */ /* 0x008fe200078e02ff */
[-C--:B------:R-:W-:Y:S02]  /*8e10*/  IADD3 R40, P1, R55, R122.reuse, RZ ;  /* 0x0000007a37287210 */ /* 0x080fe40007f3e0ff */
[-C--:B------:R-:W-:Y:S02]  /*8e20*/  LEA.HI.X.SX32 R47, R44, R123.reuse, 0x1, P0 ;  /* 0x0000007b2c2f7211 */ /* 0x080fe400000f0eff */
[-C--:B------:R-:W-:Y:S01]  /*8e30*/  IADD3 R44, P0, R41, R122.reuse, RZ ;  /* 0x0000007a292c7210 */ /* 0x080fe20007f1e0ff */
[----:B0-----:R-:W-:Y:S01]  /*8e40*/  IMAD R56, R56, 0x23a, RZ ;  /* 0x0000023a38387824 */ /* 0x001fe200078e02ff */
[----:B------:R-:W-:Y:S01]  /*8e50*/  LEA.HI.X.SX32 R41, R39, R123, 0x1, P1 ;  /* 0x0000007b27297211 */ /* 0x000fe200008f0eff */
[----:B------:R-:W0:Y:S01]  /*8e60*/  LDC R55, c[0x0][0x248] ;  /* 0x00009200ff377b82 */ /* 0x000e220000000800 */
[----:B------:R3:W5:Y:S01]  /*8e70*/  LDG.E.U16 R39, desc[UR4][R46.64] ;  /* 0x000000042e277981 */ /* 0x000762000c1e1500 */
[----:B------:R-:W-:-:S02]  /*8e80*/  IADD3 R42, P2, R43, R122, RZ ;  /* 0x0000007a2b2a7210 */ /* 0x000fc40007f5e0ff */
[-C--:B------:R-:W-:Y:S01]  /*8e90*/  LEA.HI.X.SX32 R45, R45, R123.reuse, 0x1, P0 ;  /* 0x0000007b2d2d7211 */ /* 0x080fe200000f0eff */
[----:B------:R-:W5:Y:S03]  /*8ea0*/  LDG.E.U16 R40, desc[UR4][R40.64] ;  /* 0x0000000428287981 */ /* 0x000f66000c1e1500 */
[----:B------:R-:W0:Y:S08]  /*8eb0*/  LDC R52, c[0x0][0x248] ;  /* 0x00009200ff347b82 */ /* 0x000e300000000800 */
[----:B---3--:R-:W3:Y:S01]  /*8ec0*/  LDC R46, c[0x0][0x248] ;  /* 0x00009200ff2e7b82 */ /* 0x008ee20000000800 */
[----:B------:R-:W-:Y:S01]  /*8ed0*/  LEA.HI.X.SX32 R43, R48, R123, 0x1, P2 ;  /* 0x0000007b302b7211 */ /* 0x000fe200010f0eff */
[----:B------:R1:W5:Y:S04]  /*8ee0*/  LDG.E.U16 R41, desc[UR4][R44.64] ;  /* 0x000000042c297981 */ /* 0x000368000c1e1500 */
[----:B------:R2:W5:Y:S01]  /*8ef0*/  LDG.E.U16 R42, desc[UR4][R42.64] ;  /* 0x000000042a2a7981 */ /* 0x000562000c1e1500 */
[-C--:B------:R-:W-:Y:S01]  /*8f00*/  IADD3 R48, P2, R65, R122.reuse, RZ ;  /* 0x0000007a41307210 */ /* 0x080fe20007f5e0ff */
[----:B------:R-:W0:Y:S01]  /*8f10*/  LDC R61, c[0x0][0x248] ;  /* 0x00009200ff3d7b82 */ /* 0x000e220000000800 */
[----:B-1----:R-:W-:Y:S01]  /*8f20*/  IMAD R45, R51, 0x246, RZ ;  /* 0x00000246332d7824 */ /* 0x002fe200078e02ff */
[-C--:B------:R-:W-:Y:S01]  /*8f30*/  IADD3 R44, P1, R59, R122.reuse, RZ ;  /* 0x0000007a3b2c7210 */ /* 0x080fe20007f3e0ff */
[----:B--2---:R-:W-:Y:S01]  /*8f40*/  IMAD R43, R50, 0x11d, RZ ;  /* 0x0000011d322b7824 */ /* 0x004fe200078e02ff */
[----:B------:R-:W-:-:S04]  /*8f50*/  IADD3 R50, P0, R56, R122, RZ ;  /* 0x0000007a38327210 */ /* 0x000fc80007f1e0ff */
[----:B------:R-:W1:Y:S01]  /*8f60*/  LDC R65, c[0x0][0x248] ;  /* 0x00009200ff417b82 */ /* 0x000e620000000800 */
[----:B------:R-:W-:Y:S01]  /*8f70*/  LEA.HI.X.SX32 R51, R43, R123, 0x1, P0 ;  /* 0x0000007b2b337211 */ /* 0x000fe200000f0eff */
[----:B---3--:R-:W-:Y:S01]  /*8f80*/  IMAD R47, R46, 0x123, RZ ;  /* 0x000001232e2f7824 */ /* 0x008fe200078e02ff */
[----:B------:R-:W-:-:S05]  /*8f90*/  IADD3 R46, P0, R45, R122, RZ ;  /* 0x0000007a2d2e7210 */ /* 0x000fca0007f1e0ff */
[----:B------:R-:W2:Y:S01]  /*8fa0*/  LDC R59, c[0x0][0x248] ;  /* 0x00009200ff3b7b82 */ /* 0x000ea20000000800 */
[-C--:B------:R-:W-:Y:S01]  /*8fb0*/  LEA.HI.X.SX32 R45, R49, R123.reuse, 0x1, P1 ;  /* 0x0000007b312d7211 */ /* 0x080fe200008f0eff */
[----:B0-----:R-:W-:Y:S01]  /*8fc0*/  IMAD R55, R55, 0x24a, RZ ;  /* 0x0000024a37377824 */ /* 0x001fe200078e02ff */
[-C--:B------:R-:W-:Y:S01]  /*8fd0*/  LEA.HI.X.SX32 R49, R62, R123.reuse, 0x1, P2 ;  /* 0x0000007b3e317211 */ /* 0x080fe200010f0eff */
[----:B------:R0:W3:Y:S04]  /*8fe0*/  LDG.E.U16 R43, desc[UR4][R50.64] ;  /* 0x00000004322b7981 */ /* 0x0000e8000c1e1500 */
[----:B------:R-:W1:Y:S01]  /*8ff0*/  LDC R62, c[0x0][0x248] ;  /* 0x00009200ff3e7b82 */ /* 0x000e620000000800 */
[----:B------:R-:W-:Y:S01]  /*9000*/  LEA.HI.X.SX32 R47, R47, R123, 0x1, P0 ;  /* 0x0000007b2f2f7211 */ /* 0x000fe200000f0eff */
[----:B------:R-:W3:Y:S04]  /*9010*/  LDG.E.U16 R44, desc[UR4][R44.64] ;  /* 0x000000042c2c7981 */ /* 0x000ee8000c1e1500 */
[----:B------:R0:W3:Y:S02]  /*9020*/  LDG.E.U16 R46, desc[UR4][R46.64] ;  /* 0x000000042e2e7981 */ /* 0x0000e4000c1e1500 */
[----:B------:R-:W2:Y:S02]  /*9030*/  LDC R56, c[0x0][0x248] ;  /* 0x00009200ff387b82 */ /* 0x000ea40000000800 */
[----:B------:R0:W3:Y:S02]  /*9040*/  LDG.E.U16 R45, desc[UR4][R48.64] ;  /* 0x00000004302d7981 */ /* 0x0000e4000c1e1500 */
[----:B0-----:R-:W-:-:S02]  /*9050*/  IMAD R50, R52, 0x24e, RZ ;  /* 0x0000024e34327824 */ /* 0x001fc400078e02ff */
[----:B------:R-:W-:Y:S02]  /*9060*/  IMAD R47, R54, 0x125, RZ ;  /* 0x00000125362f7824 */ /* 0x000fe400078e02ff */
[----:B------:R-:W0:Y:S01]  /*9070*/  LDC R138, c[0x0][0x248] ;  /* 0x00009200ff8a7b82 */ /* 0x000e220000000800 */
[----:B------:R-:W-:-:S07]  /*9080*/  IMAD R48, R63, 0x248, RZ ;  /* 0x000002483f307824 */ /* 0x000fce00078e02ff */
[----:B------:R-:W0:Y:S01]  /*9090*/  LDC R63, c[0x0][0x248] ;  /* 0x00009200ff3f7b82 */ /* 0x000e220000000800 */
[-C--:B------:R-:W-:Y:S02]  /*90a0*/  IADD3 R54, P0, R48, R122.reuse, RZ ;  /* 0x0000007a30367210 */ /* 0x080fe40007f1e0ff */
[-C--:B------:R-:W-:Y:S02]  /*90b0*/  IADD3 R48, P1, R55, R122.reuse, RZ ;  /* 0x0000007a37307210 */ /* 0x080fe40007f3e0ff */
[-C--:B------:R-:W-:Y:S02]  /*90c0*/  LEA.HI.X.SX32 R55, R223, R123.reuse, 0x1, P0 ;  /* 0x0000007bdf377211 */ /* 0x080fe400000f0eff */
[-C--:B------:R-:W-:Y:S01]  /*90d0*/  IADD3 R50, P0, R50, R122.reuse, RZ ;  /* 0x0000007a32327210 */ /* 0x080fe20007f1e0ff */
[----:B------:R-:W-:Y:S01]  /*90e0*/  IMAD R61, R61, 0x24c, RZ ;  /* 0x0000024c3d3d7824 */ /* 0x000fe200078e02ff */
[----:B------:R-:W4:Y:S02]  /*90f0*/  LDC R136, c[0x0][0x248] ;  /* 0x00009200ff887b82 */ /* 0x000f240000000800 */
[----:B------:R-:W-:Y:S01]  /*9100*/  LEA.HI.X.SX32 R51, R58, R123, 0x1, P0 ;  /* 0x0000007b3a337211 */ /* 0x000fe200000f0eff */
[----:B-1----:R-:W-:Y:S01]  /*9110*/  IMAD R58, R62, 0x256, RZ ;  /* 0x000002563e3a7824 */ /* 0x002fe200078e02ff */
[----:B------:R-:W-:Y:S01]  /*9120*/  IADD3 R52, P2, R61, R122, RZ ;  /* 0x0000007a3d347210 */ /* 0x000fe20007f5e0ff */
[----:B------:R-:W-:-:S02]  /*9130*/  IMAD R65, R65, 0x12b, RZ ;  /* 0x0000012b41417824 */ /* 0x000fc400078e02ff */
[----:B------:R2:W3:Y:S01]  /*9140*/  LDG.E.U16 R50, desc[UR4][R50.64] ;  /* 0x0000000432327981 */ /* 0x0004e2000c1e1500 */
[----:B------:R-:W1:Y:S01]  /*9150*/  LDC R61, c[0x0][0x248] ;  /* 0x00009200ff3d7b82 */ /* 0x000e620000000800 */
[-C--:B------:R-:W-:Y:S02]  /*9160*/  IADD3 R58, P0, R58, R122.reuse, RZ ;  /* 0x0000007a3a3a7210 */ /* 0x080fe40007f1e0ff */
[-C--:B------:R-:W-:Y:S02]  /*9170*/  LEA.HI.X.SX32 R49, R47, R123.reuse, 0x1, P1 ;  /* 0x0000007b2f317211 */ /* 0x080fe400008f0eff */
[----:B------:R2:W3:Y:S03]  /*9180*/  LDG.E.U16 R47, desc[UR4][R54.64] ;  /* 0x00000004362f7981 */ /* 0x0004e6000c1e1500 */
[----:B------:R-:W1:Y:S01]  /*9190*/  LDC R62, c[0x0][0x248] ;  /* 0x00009200ff3e7b82 */ /* 0x000e620000000800 */
[----:B--2---:R-:W-:Y:S01]  /*91a0*/  IMAD R51, R59, 0x25a, RZ ;  /* 0x0000025a3b337824 */ /* 0x004fe200078e02ff */
[-C--:B------:R-:W-:Y:S01]  /*91b0*/  LEA.HI.X.SX32 R59, R65, R123.reuse, 0x1, P0 ;  /* 0x0000007b413b7211 */ /* 0x080fe200000f0eff */
[----:B------:R-:W2:Y:S01]  /*91c0*/  LDG.E.U16 R48, desc[UR4][R48.64] ;  /* 0x0000000430307981 */ /* 0x000ea2000c1e1500 */
[----:B------:R-:W-:Y:S01]  /*91d0*/  LEA.HI.X.SX32 R53, R53, R123, 0x1, P2 ;  /* 0x0000007b35357211 */ /* 0x000fe200010f0eff */
[----:B------:R-:W-:Y:S01]  /*91e0*/  IMAD R55, R56, 0x12d, RZ ;  /* 0x0000012d38377824 */ /* 0x000fe200078e02ff */
[-C--:B------:R-:W-:Y:S01]  /*91f0*/  IADD3 R56, P0, R51, R122.reuse, RZ ;  /* 0x0000007a33387210 */ /* 0x080fe20007f1e0ff */
[----:B0-----:R-:W-:Y:S01]  /*9200*/  IMAD R63, R63, 0x25c, RZ ;  /* 0x0000025c3f3f7824 */ /* 0x001fe200078e02ff */
[----:B------:R0:W2:Y:S01]  /*9210*/  LDG.E.U16 R51, desc[UR4][R58.64] ;  /* 0x000000043a337981 */ /* 0x0000a2000c1e1500 */
[----:B------:R-:W-:Y:S01]  /*9220*/  IMAD R129, R129, 0x134, RZ ;  /* 0x0000013481817824 */ /* 0x000fe200078e02ff */
[----:B------:R-:W4:Y:S02]  /*9230*/  LDC R65, c[0x0][0x248] ;  /* 0x00009200ff417b82 */ /* 0x000f240000000800 */
[----:B------:R0:W2:Y:S06]  /*9240*/  LDG.E.U16 R49, desc[UR4][R52.64] ;  /* 0x0000000434317981 */ /* 0x0000ac000c1e1500 */
[----:B0-----:R-:W0:Y:S01]  /*9250*/  LDC R58, c[0x0][0x248] ;  /* 0x00009200ff3a7b82 */ /* 0x001e220000000800 */
[----:B------:R-:W-:-:S07]  /*9260*/  IADD3 R52, P1, R66, R122, RZ ;  /* 0x0000007a42347210 */ /* 0x000fce0007f3e0ff */
[----:B------:R-:W4:Y:S01]  /*9270*/  LDC R66, c[0x0][0x248] ;  /* 0x00009200ff427b82 */ /* 0x000f220000000800 */
[-C--:B------:R-:W-:Y:S02]  /*9280*/  IADD3 R54, P2, R63, R122.reuse, RZ ;  /* 0x0000007a3f367210 */ /* 0x080fe40007f5e0ff */
[-C--:B------:R-:W-:Y:S01]  /*9290*/  LEA.HI.X.SX32 R53, R57, R123.reuse, 0x1, P1 ;  /* 0x0000007b39357211 */ /* 0x080fe200008f0eff */
[----:B-1----:R-:W-:Y:S01]  /*92a0*/  IMAD R61, R61, 0x266, RZ ;  /* 0x000002663d3d7824 */ /* 0x002fe200078e02ff */
[-C--:B------:R-:W-:Y:S02]  /*92b0*/  LEA.HI.X.SX32 R57, R55, R123.reuse, 0x1, P0 ;  /* 0x0000007b37397211 */ /* 0x080fe400000f0eff */
[-C--:B------:R-:W-:Y:S01]  /*92c0*/  LEA.HI.X.SX32 R55, R60, R123.reuse, 0x1, P2 ;  /* 0x0000007b3c377211 */ /* 0x080fe200010f0eff */
[----:B------:R-:W-:Y:S01]  /*92d0*/  IMAD R60, R62, 0x268, RZ ;  /* 0x000002683e3c7824 */ /* 0x000fe200078e02ff */
[----:B------:R-:W2:Y:S01]  /*92e0*/  LDG.E.U16 R52, desc[UR4][R52.64] ;  /* 0x0000000434347981 */ /* 0x000ea2000c1e1500 */
[-C--:B------:R-:W-:Y:S01]  /*92f0*/  IADD3 R62, P0, R70, R122.reuse, RZ ;  /* 0x0000007a463e7210 */ /* 0x080fe20007f1e0ff */
[----:B------:R-:W-:Y:S01]  /*9300*/  IMAD R138, R138, 0x184, RZ ;  /* 0x000001848a8a7824 */ /* 0x000fe200078e02ff */
[----:B------:R-:W1:Y:S01]  /*9310*/  LDC R70, c[0x0][0x248] ;  /* 0x00009200ff467b82 */ /* 0x000e620000000800 */
[-C--:B------:R-:W-:Y:S01]  /*9320*/  IADD3 R60, P2, R60, R122.reuse, RZ ;  /* 0x0000007a3c3c7210 */ /* 0x080fe20007f5e0ff */
[----:B------:R-:W2:Y:S04]  /*9330*/  LDG.E.U16 R54, desc[UR4][R54.64] ;  /* 0x0000000436367981 */ /* 0x000ea8000c1e1500 */
[----:B------:R0:W2:Y:S01]  /*9340*/  LDG.E.U16 R53, desc[UR4][R56.64] ;  /* 0x0000000438357981 */ /* 0x0000a2000c1e1500 */
[----:B------:R-:W-:Y:S01]  /*9350*/  LEA.HI.X.SX32 R63, R72, R123, 0x1, P0 ;  /* 0x0000007b483f7211 */ /* 0x000fe200000f0eff */
[----:B0-----:R-:W-:Y:S01]  /*9360*/  IMAD R59, R58, 0x135, RZ ;  /* 0x000001353a3b7824 */ /* 0x001fe200078e02ff */
[-C--:B------:R-:W-:Y:S01]  /*9370*/  IADD3 R58, P0, R74, R122.reuse, RZ ;  /* 0x0000007a4a3a7210 */ /* 0x080fe20007f1e0ff */
[----:B------:R-:W0:Y:S02]  /*9380*/  LDC R72, c[0x0][0x248] ;  /* 0x00009200ff487b82 */ /* 0x000e240000000800 */
[----:B------:R4:W2:Y:S01]  /*9390*/  LDG.E.U16 R55, desc[UR4][R62.64] ;  /* 0x000000043e377981 */ /* 0x0008a2000c1e1500 */
[----:B------:R-:W-:-:S02]  /*93a0*/  IADD3 R56, P1, R61, R122, RZ ;  /* 0x0000007a3d387210 */ /* 0x000fc40007f3e0ff */
[----:B------:R-:W-:-:S03]  /*93b0*/  LEA.HI.X.SX32 R61, R129, R123, 0x1, P2 ;  /* 0x0000007b813d7211 */ /* 0x000fc600010f0eff */
[----:B------:R-:W1:Y:S01]  /*93c0*/  LDC R74, c[0x0][0x248] ;  /* 0x00009200ff4a7b82 */ /* 0x000e620000000800 */
[-C--:B------:R-:W-:Y:S02]  /*93d0*/  LEA.HI.X.SX32 R57, R71, R123.reuse, 0x1, P1 ;  /* 0x0000007b47397211 */ /* 0x080fe400008f0eff */
[----:B------:R-:W-:-:S03]  /*93e0*/  LEA.HI.X.SX32 R59, R59, R123, 0x1, P0 ;  /* 0x0000007b3b3b7211 */ /* 0x000fc600000f0eff */
[----:B------:R-:W2:Y:S02]  /*93f0*/  LDG.E.U16 R56, desc[UR4][R56.64] ;  /* 0x0000000438387981 */ /* 0x000ea4000c1e1500 */
[----:B------:R-:W1:Y:S02]  /*9400*/  LDC R71, c[0x0][0x248] ;  /* 0x00009200ff477b82 */ /* 0x000e640000000800 */
[----:B------:R-:W2:Y:S04]  /*9410*/  LDG.E.U16 R58, desc[UR4][R58.64] ;  /* 0x000000043a3a7981 */ /* 0x000ea8000c1e1500 */
[----:B------:R4:W2:Y:S02]  /*9420*/  LDG.E.U16 R57, desc[UR4][R60.64] ;  /* 0x000000043c397981 */ /* 0x0008a4000c1e1500 */
[----:B----4-:R-:W-:Y:S01]  /*9430*/  IMAD R63, R79, 0x13b, RZ ;  /* 0x0000013b4f3f7824 */ /* 0x010fe200078e02ff */
[----:B------:R-:W4:Y:S01]  /*9440*/  LDC R129, c[0x0][0x248] ;  /* 0x00009200ff817b82 */ /* 0x000f220000000800 */
[----:B------:R-:W-:Y:S01]  /*9450*/  IMAD R60, R66, 0x26e, RZ ;  /* 0x0000026e423c7824 */ /* 0x000fe200078e02ff */
[----:B------:R-:W-:-:S06]  /*9460*/  IADD3 R66, P0, R67, R122, RZ ;  /* 0x0000007a43427210 */ /* 0x000fcc0007f1e0ff */
[----:B------:R-:W4:Y:S01]  /*9470*/  LDC R79, c[0x0][0x248] ;  /* 0x00009200ff4f7b82 */ /* 0x000f220000000800 */
[----:B------:R-:W-:Y:S01]  /*9480*/  LEA.HI.X.SX32 R67, R64, R123, 0x1, P0 ;  /* 0x0000007b40437211 */ /* 0x000fe200000f0eff */
[----:B------:R-:W-:-:S04]  /*9490*/  IMAD R65, R65, 0x137, RZ ;  /* 0x0000013741417824 */ /* 0x000fc800078e02ff */
[----:B------:R0:W2:Y:S01]  /*94a0*/  LDG.E.U16 R59, desc[UR4][R66.64] ;  /* 0x00000004423b7981 */ /* 0x0000a2000c1e1500 */
[-C--:B------:R-:W-:Y:S01]  /*94b0*/  IADD3 R62, P2, R75, R122.reuse, RZ ;  /* 0x0000007a4b3e7210 */ /* 0x080fe20007f5e0ff */
[----:B------:R-:W5:Y:S01]  /*94c0*/  LDC R131, c[0x0][0x248] ;  /* 0x00009200ff837b82 */ /* 0x000f620000000800 */
[-C--:B------:R-:W-:Y:S02]  /*94d0*/  IADD3 R60, P1, R60, R122.reuse, RZ ;  /* 0x0000007a3c3c7210 */ /* 0x080fe40007f3e0ff */
[----:B------:R-:W-:-:S05]  /*94e0*/  IADD3 R64, P0, R76, R122, RZ ;  /* 0x0000007a4c407210 */ /* 0x000fca0007f1e0ff */
[----:B0-----:R-:W0:Y:S01]  /*94f0*/  LDC R66, c[0x0][0x248] ;  /* 0x00009200ff427b82 */ /* 0x001e220000000800 */
[-C--:B------:R-:W-:Y:S02]  /*9500*/  LEA.HI.X.SX32 R61, R65, R123.reuse, 0x1, P1 ;  /* 0x0000007b413d7211 */ /* 0x080fe400008f0eff */
[----:B------:R-:W-:-:S05]  /*9510*/  LEA.HI.X.SX32 R65, R63, R123, 0x1, P0 ;  /* 0x0000007b3f417211 */ /* 0x000fca00000f0eff */
[----:B------:R-:W5:Y:S01]  /*9520*/  LDC R75, c[0x0][0x248] ;  /* 0x00009200ff4b7b82 */ /* 0x000f620000000800 */
[----:B------:R-:W-:Y:S01]  /*9530*/  LEA.HI.X.SX32 R63, R68, R123, 0x1, P2 ;  /* 0x0000007b443f7211 */ /* 0x000fe200010f0eff */
[----:B------:R-:W-:Y:S01]  /*9540*/  IMAD R72, R72, 0x27a, RZ ;  /* 0x0000027a48487824 */ /* 0x000fe200078e02ff */
[----:B------:R-:W2:Y:S01]  /*9550*/  LDG.E.U16 R60, desc[UR4][R60.64] ;  /* 0x000000043c3c7981 */ /* 0x000ea2000c1e1500 */
[----:B-1----:R-:W-:-:S03]  /*9560*/  IMAD R71, R71, 0x27c, RZ ;  /* 0x0000027c47477824 */ /* 0x002fc600078e02ff */
[----:B------:R1:W2:Y:S01]  /*9570*/  LDG.E.U16 R62, desc[UR4][R62.64] ;  /* 0x000000043e3e7981 */ /* 0x0002a2000c1e1500 */
[----:B------:R-:W-:Y:S01]  /*9580*/  IMAD R68, R70, 0x27e, RZ ;  /* 0x0000027e46447824 */ /* 0x000fe200078e02ff */
[----:B------:R-:W-:Y:S01]  /*9590*/  IADD3 R70, P0, R72, R122, RZ ;  /* 0x0000007a48467210 */ /* 0x000fe20007f1e0ff */
[----:B------:R-:W-:Y:S01]  /*95a0*/  IMAD R74, R74, 0x13d, RZ ;  /* 0x0000013d4a4a7824 */ /* 0x000fe200078e02ff */
[----:B------:R-:W5:Y:S01]  /*95b0*/  LDC R76, c[0x0][0x248] ;  /* 0x00009200ff4c7b82 */ /* 0x000f620000000800 */
[----:B------:R4:W2:Y:S01]  /*95c0*/  LDG.E.U16 R61, desc[UR4][R64.64] ;  /* 0x00000004403d7981 */ /* 0x0008a2000c1e1500 */
[----:B-1----:R-:W-:-:S06]  /*95d0*/  IMAD R63, R78, 0x13f, RZ ;  /* 0x0000013f4e3f7824 */ /* 0x002fcc00078e02ff */
[----:B------:R-:W1:Y:S01]  /*95e0*/  LDC R78, c[0x0][0x248] ;  /* 0x00009200ff4e7b82 */ /* 0x000e620000000800 */
[-C--:B------:R-:W-:Y:S01]  /*95f0*/  IADD3 R68, P2, R68, R122.reuse, RZ ;  /* 0x0000007a44447210 */ /* 0x080fe20007f5e0ff */
[----:B----4-:R-:W-:Y:S01]  /*9600*/  IMAD R65, R83, 0x286, RZ ;  /* 0x0000028653417824 */ /* 0x010fe200078e02ff */
[-C--:B------:R-:W-:Y:S01]  /*9610*/  IADD3 R64, P1, R71, R122.reuse, RZ ;  /* 0x0000007a47407210 */ /* 0x080fe20007f3e0ff */
[----:B0-----:R-:W-:Y:S01]  /*9620*/  IMAD R67, R66, 0x143, RZ ;  /* 0x0000014342437824 */ /* 0x001fe200078e02ff */
[-C--:B------:R-:W-:Y:S01]  /*9630*/  LEA.HI.X.SX32 R71, R74, R123.reuse, 0x1, P0 ;  /* 0x0000007b4a477211 */ /* 0x080fe200000f0eff */
[----:B------:R-:W-:Y:S01]  /*9640*/  IMAD R79, R79, 0x288, RZ ;  /* 0x000002884f4f7824 */ /* 0x000fe200078e02ff */
[-C--:B------:R-:W-:Y:S01]  /*9650*/  IADD3 R66, P0, R65, R122.reuse, RZ ;  /* 0x0000007a41427210 */ /* 0x080fe20007f1e0ff */
[----:B-----5:R-:W-:Y:S01]  /*9660*/  IMAD R75, R75, 0x28a, RZ ;  /* 0x0000028a4b4b7824 */ /* 0x020fe200078e02ff */
[-C--:B------:R-:W-:Y:S01]  /*9670*/  LEA.HI.X.SX32 R65, R69, R123.reuse, 0x1, P1 ;  /* 0x0000007b45417211 */ /* 0x080fe200008f0eff */
[----:B------:R-:W-:Y:S01]  /*9680*/  IMAD R129, R129, 0x144, RZ ;  /* 0x0000014481817824 */ /* 0x000fe200078e02ff */
[-C--:B------:R-:W-:Y:S01]  /*9690*/  LEA.HI.X.SX32 R69, R63, R123.reuse, 0x1, P2 ;  /* 0x0000007b3f457211 */ /* 0x080fe200010f0eff */
[----:B------:R-:W-:Y:S01]  /*96a0*/  IMAD R72, R81, 0x28c, RZ ;  /* 0x0000028c51487824 */ /* 0x000fe200078e02ff */
[----:B------:R0:W4:Y:S01]  /*96b0*/  LDG.E.U16 R63, desc[UR4][R70.64] ;  /* 0x00000004463f7981 */ /* 0x000122000c1e1500 */
[----:B------:R-:W-:Y:S01]  /*96c0*/  LEA.HI.X.SX32 R67, R67, R123, 0x1, P0 ;  /* 0x0000007b43437211 */ /* 0x000fe200000f0eff */
[----:B------:R-:W5:Y:S01]  /*96d0*/  LDC R83, c[0x0][0x248] ;  /* 0x00009200ff537b82 */ /* 0x000f620000000800 */
[-C--:B------:R-:W-:Y:S01]  /*96e0*/  IADD3 R74, P0, R79, R122.reuse, RZ ;  /* 0x0000007a4f4a7210 */ /* 0x080fe20007f1e0ff */
[----:B------:R-:W4:Y:S01]  /*96f0*/  LDG.E.U16 R64, desc[UR4][R64.64] ;  /* 0x0000000440407981 */ /* 0x000f22000c1e1500 */
[----:B------:R-:W-:-:S03]  /*9700*/  IADD3 R72, P2, R72, R122, RZ ;  /* 0x0000007a48487210 */ /* 0x000fc60007f5e0ff */
[----:B------:R1:W4:Y:S01]  /*9710*/  LDG.E.U16 R66, desc[UR4][R66.64] ;  /* 0x0000000442427981 */ /* 0x000322000c1e1500 */
[----:B0-----:R-:W-:Y:S01]  /*9720*/  IMAD R70, R85, 0x28e, RZ ;  /* 0x0000028e55467824 */ /* 0x001fe200078e02ff */
[----:B------:R-:W0:Y:S01]  /*9730*/  LDC R81, c[0x0][0x248] ;  /* 0x00009200ff517b82 */ /* 0x000e220000000800 */
[----:B------:R-:W-:Y:S01]  /*9740*/  IMAD R71, R91, 0x147, RZ ;  /* 0x000001475b477824 */ /* 0x000fe200078e02ff */
[----:B------:R1:W4:Y:S02]  /*9750*/  LDG.E.U16 R65, desc[UR4][R68.64] ;  /* 0x0000000444417981 */ /* 0x000324000c1e1500 */
[----:B-1----:R-:W-:Y:S02]  /*9760*/  IMAD R78, R78, 0x296, RZ ;  /* 0x000002964e4e7824 */ /* 0x002fe400078e02ff */
[----:B------:R-:W-:Y:S02]  /*9770*/  IMAD R67, R82, 0x145, RZ ;  /* 0x0000014552437824 */ /* 0x000fe400078e02ff */
[----:B------:R-:W1:Y:S01]  /*9780*/  LDC R85, c[0x0][0x248] ;  /* 0x00009200ff557b82 */ /* 0x000e620000000800 */
[----:B------:R-:W-:-:S02]  /*9790*/  IADD3 R68, P1, R75, R122, RZ ;  /* 0x0000007a4b447210 */ /* 0x000fc40007f3e0ff */
[----:B------:R-:W-:-:S05]  /*97a0*/  LEA.HI.X.SX32 R75, R129, R123, 0x1, P0 ;  /* 0x0000007b814b7211 */ /* 0x000fca00000f0eff */
[----:B------:R-:W5:Y:S01]  /*97b0*/  LDC R82, c[0x0][0x248] ;  /* 0x00009200ff527b82 */ /* 0x000f620000000800 */
[----:B------:R-:W-:-:S04]  /*97c0*/  IADD3 R70, P0, R70, R122, RZ ;  /* 0x0000007a46467210 */ /* 0x000fc80007f1e0ff */
[-C--:B------:R-:W-:Y:S02]  /*97d0*/  LEA.HI.X.SX32 R71, R71, R123.reuse, 0x1, P0 ;  /* 0x0000007b47477211 */ /* 0x080fe400000f0eff */
[----:B------:R-:W-:Y:S01]  /*97e0*/  IADD3 R78, P0, R78, R122, RZ ;  /* 0x0000007a4e4e7210 */ /* 0x000fe20007f1e0ff */
[----:B------:R-:W0:Y:S02]  /*97f0*/  LDC R91, c[0x0][0x248] ;  /* 0x00009200ff5b7b82 */ /* 0x000e240000000800 */
[----:B------:R1:W4:Y:S01]  /*9800*/  LDG.E.U16 R70, desc[UR4][R70.64] ;  /* 0x0000000446467981 */ /* 0x000322000c1e1500 */
[-C--:B------:R-:W-:Y:S02]  /*9810*/  LEA.HI.X.SX32 R69, R67, R123.reuse, 0x1, P1 ;  /* 0x0000007b43457211 */ /* 0x080fe400008f0eff */
[----:B------:R-:W-:Y:S01]  /*9820*/  LEA.HI.X.SX32 R73, R73, R123, 0x1, P2 ;  /* 0x0000007b49497211 */ /* 0x000fe200010f0eff */
[----:B------:R1:W4:Y:S02]  /*9830*/  LDG.E.U16 R67, desc[UR4][R74.64] ;  /* 0x000000044a437981 */ /* 0x000324000c1e1500 */
[----:B------:R-:W0:Y:S02]  /*9840*/  LDC R129, c[0x0][0x248] ;  /* 0x00009200ff817b82 */ /* 0x000e240000000800 */
[----:B------:R-:W4:Y:S01]  /*9850*/  LDG.E.U16 R68, desc[UR4][R68.64] ;  /* 0x0000000444447981 */ /* 0x000f22000c1e1500 */
[----:B-1----:R-:W-:-:S05]  /*9860*/  IMAD R71, R86, 0x14b, RZ ;  /* 0x0000014b56477824 */ /* 0x002fca00078e02ff */
[----:B------:R-:W1:Y:S01]  /*9870*/  LDC R86, c[0x0][0x248] ;  /* 0x00009200ff567b82 */ /* 0x000e620000000800 */
[----:B------:R-:W-:Y:S01]  /*9880*/  LEA.HI.X.SX32 R79, R71, R123, 0x1, P0 ;  /* 0x0000007b474f7211 */ /* 0x000fe200000f0eff */
[----:B------:R5:W4:Y:S04]  /*9890*/  LDG.E.U16 R69, desc[UR4][R72.64] ;  /* 0x0000000448457981 */ /* 0x000b28000c1e1500 */
[----:B------:R5:W4:Y:S01]  /*98a0*/  LDG.E.U16 R71, desc[UR4][R78.64] ;  /* 0x000000044e477981 */ /* 0x000b22000c1e1500 */
[----:B------:R-:W-:Y:S01]  /*98b0*/  IMAD R74, R87, 0x29c, RZ ;  /* 0x0000029c574a7824 */ /* 0x000fe200078e02ff */
[----:B------:R-:W3:Y:S01]  /*98c0*/  LDC R132, c[0x0][0x248] ;  /* 0x00009200ff847b82 */ /* 0x000ee20000000800 */
[----:B-----5:R-:W-:Y:S02]  /*98d0*/  IMAD R72, R76, 0x298, RZ ;  /* 0x000002984c487824 */ /* 0x020fe400078e02ff */
[----:B------:R-:W-:-:S05]  /*98e0*/  IMAD R76, R90, 0x29a, RZ ;  /* 0x0000029a5a4c7824 */ /* 0x000fca00078e02ff */
[----:B------:R-:W5:Y:S01]  /*98f0*/  LDC R79, c[0x0][0x248] ;  /* 0x00009200ff4f7b82 */ /* 0x000f620000000800 */
[-C--:B------:R-:W-:Y:S01]  /*9900*/  IADD3 R72, P1, R72, R122.reuse, RZ ;  /* 0x0000007a48487210 */ /* 0x080fe20007f3e0ff */
[----:B------:R-:W-:Y:S01]  /*9910*/  IMAD R75, R94, 0x14d, RZ ;  /* 0x0000014d5e4b7824 */ /* 0x000fe200078e02ff */
[----:B------:R-:W-:Y:S02]  /*9920*/  IADD3 R76, P0, R76, R122, RZ ;  /* 0x0000007a4c4c7210 */ /* 0x000fe40007f1e0ff */
[----:B------:R-:W-:-:S03]  /*9930*/  LEA.HI.X.SX32 R73, R77, R123, 0x1, P1 ;  /* 0x0000007b4d497211 */ /* 0x000fc600008f0eff */
[----:B------:R-:W3:Y:S01]  /*9940*/  LDC R87, c[0x0][0x248] ;  /* 0x00009200ff577b82 */ /* 0x000ee20000000800 */
[-C--:B------:R-:W-:Y:S01]  /*9950*/  IADD3 R74, P2, R74, R122.reuse, RZ ;  /* 0x0000007a4a4a7210 */ /* 0x080fe20007f5e0ff */
[----:B------:R-:W4:Y:S01]  /*9960*/  LDG.E.U16 R72, desc[UR4][R72.64] ;  /* 0x0000000448487981 */ /* 0x000f22000c1e1500 */
[-C--:B------:R-:W-:Y:S01]  /*9970*/  LEA.HI.X.SX32 R77, R75, R123.reuse, 0x1, P0 ;  /* 0x0000007b4b4d7211 */ /* 0x080fe200000f0eff */
[----:B------:R-:W-:Y:S01]  /*9980*/  IMAD R82, R82, 0x29e, RZ ;  /* 0x0000029e52527824 */ /* 0x000fe200078e02ff */
[----:B------:R-:W-:Y:S01]  /*9990*/  LEA.HI.X.SX32 R75, R80, R123, 0x1, P2 ;  /* 0x0000007b504b7211 */ /* 0x000fe200010f0eff */
[----:B------:R-:W-:Y:S02]  /*99a0*/  IMAD R80, R83, 0x2a8, RZ ;  /* 0x000002a853507824 */ /* 0x000fe400078e02ff */
[----:B------:R-:W-:Y:S01]  /*99b0*/  IMAD R78, R92, 0x2aa, RZ ;  /* 0x000002aa5c4e7824 */ /* 0x000fe200078e02ff */
[----:B------:R-:W3:Y:S01]  /*99c0*/  LDC R90, c[0x0][0x248] ;  /* 0x00009200ff5a7b82 */ /* 0x000ee20000000800 */
[----:B------:R1:W4:Y:S04]  /*99d0*/  LDG.E.U16 R74, desc[UR4][R74.64] ;  /* 0x000000044a4a7981 */ /* 0x000328000c1e1500 */
[----:B------:R1:W4:Y:S01]  /*99e0*/  LDG.E.U16 R73, desc[UR4][R76.64] ;  /* 0x000000044c497981 */ /* 0x000322000c1e1500 */
[-C--:B------:R-:W-:Y:S01]  /*99f0*/  IADD3 R82, P0, R82, R122.reuse, RZ ;  /* 0x0000007a52527210 */ /* 0x080fe20007f1e0ff */
[----:B0-----:R-:W-:Y:S01]  /*9a00*/  IMAD R129, R129, 0x154, RZ ;  /* 0x0000015481817824 */ /* 0x001fe200078e02ff */
[----:B------:R-:W-:Y:S01]  /*9a10*/  IADD3 R80, P2, R80, R122, RZ ;  /* 0x0000007a50507210 */ /* 0x000fe20007f5e0ff */
[----:B-----5:R-:W-:Y:S01]  /*9a20*/  IMAD R79, R79, 0x155, RZ ;  /* 0x000001554f4f7824 */ /* 0x020fe200078e02ff */
[----:B------:R-:W0:Y:S01]  /*9a30*/  LDC R92, c[0x0][0x248] ;  /* 0x00009200ff5c7b82 */ /* 0x000e220000000800 */
[----:B-1----:R-:W-:-:S02]  /*9a40*/  IMAD R75, R91, 0x153, RZ ;  /* 0x000001535b4b7824 */ /* 0x002fc400078e02ff */
[----:B------:R-:W-:Y:S02]  /*9a50*/  IMAD R76, R85, 0x2a6, RZ ;  /* 0x000002a6554c7824 */ /* 0x000fe400078e02ff */
[----:B------:R-:W-:-:S03]  /*9a60*/  IMAD R77, R81, 0x14f, RZ ;  /* 0x0000014f514d7824 */ /* 0x000fc600078e02ff */
[----:B------:R-:W1:Y:S01]  /*9a70*/  LDC R91, c[0x0][0x248] ;  /* 0x00009200ff5b7b82 */ /* 0x000e620000000800 */
[-C--:B------:R-:W-:Y:S02]  /*9a80*/  IADD3 R76, P1, R76, R122.reuse, RZ ;  /* 0x0000007a4c4c7210 */ /* 0x080fe40007f3e0ff */
[-C--:B------:R-:W-:Y:S02]  /*9a90*/  LEA.HI.X.SX32 R83, R77, R123.reuse, 0x1, P0 ;  /* 0x0000007b4d537211 */ /* 0x080fe400000f0eff */
[-C--:B------:R-:W-:Y:S02]  /*9aa0*/  LEA.HI.X.SX32 R77, R75, R123.reuse, 0x1, P1 ;  /* 0x0000007b4b4d7211 */ /* 0x080fe400008f0eff */
[-C--:B------:R-:W-:Y:S01]  /*9ab0*/  IADD3 R78, P0, R78, R122.reuse, RZ ;  /* 0x0000007a4e4e7210 */ /* 0x080fe20007f1e0ff */
[----:B------:R-:W-:Y:S01]  /*9ac0*/  IMAD R86, R86, 0x2ac, RZ ;  /* 0x000002ac56567824 */ /* 0x000fe200078e02ff */
[-C--:B------:R-:W-:Y:S01]  /*9ad0*/  LEA.HI.X.SX32 R81, R129, R123.reuse, 0x1, P2 ;  /* 0x0000007b81517211 */ /* 0x080fe200010f0eff */
[----:B------:R-:W5:Y:S01]  /*9ae0*/  LDG.E.U16 R76, desc[UR4][R76.64] ;  /* 0x000000044c4c7981 */ /* 0x000f62000c1e1500 */
[----:B------:R-:W-:Y:S01]  /*9af0*/  LEA.HI.X.SX32 R79, R79, R123, 0x1, P0 ;  /* 0x0000007b4f4f7211 */ /* 0x000fe200000f0eff */
[----:B------:R-:W0:Y:S01]  /*9b00*/  LDC R94, c[0x0][0x248] ;  /* 0x00009200ff5e7b82 */ /* 0x000e220000000800 */
[----:B------:R-:W-:Y:S01]  /*9b10*/  IADD3 R86, P0, R86, R122, RZ ;  /* 0x0000007a56567210 */ /* 0x000fe20007f1e0ff */
[----:B------:R-:W-:Y:S01]  /*9b20*/  IMAD R85, R98, 0x2b6, RZ ;  /* 0x000002b662557824 */ /* 0x000fe200078e02ff */
[----:B------:R-:W5:Y:S04]  /*9b30*/  LDG.E.U16 R75, desc[UR4][R82.64] ;  /* 0x00000004524b7981 */ /* 0x000f68000c1e1500 */
[----:B------:R3:W5:Y:S01]  /*9b40*/  LDG.E.U16 R78, desc[UR4][R78.64] ;  /* 0x000000044e4e7981 */ /* 0x000762000c1e1500 */
[----:B------:R-:W1:Y:S03]  /*9b50*/  LDC R129, c[0x0][0x248] ;  /* 0x00009200ff817b82 */ /* 0x000e660000000800 */
[----:B------:R3:W5:Y:S02]  /*9b60*/  LDG.E.U16 R77, desc[UR4][R80.64] ;  /* 0x00000004504d7981 */ /* 0x000764000c1e1500 */
[----:B---3--:R-:W-:-:S03]  /*9b70*/  IMAD R90, R90, 0x2ba, RZ ;  /* 0x000002ba5a5a7824 */ /* 0x008fc600078e02ff */
[----:B------:R-:W3:Y:S01]  /*9b80*/  LDC R98, c[0x0][0x248] ;  /* 0x00009200ff627b82 */ /* 0x000ee20000000800 */
[----:B------:R-:W-:Y:S02]  /*9b90*/  IMAD R79, R95, 0x157, RZ ;  /* 0x000001575f4f7824 */ /* 0x000fe400078e02ff */
[----:B------:R-:W-:Y:S01]  /*9ba0*/  IMAD R80, R87, 0x2ae, RZ ;  /* 0x000002ae57507824 */ /* 0x000fe200078e02ff */
[----:B------:R-:W-:-:S04]  /*9bb0*/  LEA.HI.X.SX32 R87, R84, R123, 0x1, P0 ;  /* 0x0000007b54577211 */ /* 0x000fc800000f0eff */
[----:B------:R-:W3:Y:S01]  /*9bc0*/  LDC R95, c[0x0][0x248] ;  /* 0x00009200ff5f7b82 */ /* 0x000ee20000000800 */
[----:B------:R-:W-:-:S04]  /*9bd0*/  IADD3 R80, P1, R80, R122, RZ ;  /* 0x0000007a50507210 */ /* 0x000fc80007f3e0ff */
[-C--:B------:R-:W-:Y:S02]  /*9be0*/  LEA.HI.X.SX32 R81, R79, R123.reuse, 0x1, P1 ;  /* 0x0000007b4f517211 */ /* 0x080fe400008f0eff */
[----:B------:R0:W5:Y:S01]  /*9bf0*/  LDG.E.U16 R79, desc[UR4][R86.64] ;  /* 0x00000004564f7981 */ /* 0x000162000c1e1500 */
[----:B------:R-:W-:Y:S01]  /*9c00*/  IMAD R83, R101, 0x15b, RZ ;  /* 0x0000015b65537824 */ /* 0x000fe200078e02ff */
[----:B------:R-:W-:Y:S01]  /*9c10*/  IADD3 R84, P0, R85, R122, RZ ;  /* 0x0000007a55547210 */ /* 0x000fe20007f1e0ff */
[----:B------:R-:W-:Y:S01]  /*9c20*/  IMAD R82, R99, 0x2b8, RZ ;  /* 0x000002b863527824 */ /* 0x000fe200078e02ff */
[----:B------:R-:W5:Y:S01]  /*9c30*/  LDG.E.U16 R80, desc[UR4][R80.64] ;  /* 0x0000000450507981 */ /* 0x000f62000c1e1500 */
[----:B------:R-:W2:Y:S08]  /*9c40*/  LDC R99, c[0x0][0x248] ;  /* 0x00009200ff637b82 */ /* 0x000eb00000000800 */
[----:B0-----:R-:W0:Y:S01]  /*9c50*/  LDC R87, c[0x0][0x248] ;  /* 0x00009200ff577b82 */ /* 0x001e220000000800 */
[----:B------:R-:W-:-:S02]  /*9c60*/  LEA.HI.X.SX32 R85, R83, R123, 0x1, P0 ;  /* 0x0000007b53557211 */ /* 0x000fc400000f0eff */
[----:B------:R-:W-:-:S03]  /*9c70*/  IADD3 R82, P2, R82, R122, RZ ;  /* 0x0000007a52527210 */ /* 0x000fc60007f5e0ff */
[----:B------:R1:W5:Y:S01]  /*9c80*/  LDG.E.U16 R81, desc[UR4][R84.64] ;  /* 0x0000000454517981 */ /* 0x000362000c1e1500 */
[----:B------:R-:W-:Y:S01]  /*9c90*/  LEA.HI.X.SX32 R83, R88, R123, 0x1, P2 ;  /* 0x0000007b58537211 */ /* 0x000fe200010f0eff */
[----:B------:R-:W2:Y:S01]  /*9ca0*/  LDC R101, c[0x0][0x248] ;  /* 0x00009200ff657b82 */ /* 0x000ea20000000800 */
[----:B------:R-:W-:Y:S01]  /*9cb0*/  IMAD R88, R94, 0x2be, RZ ;  /* 0x000002be5e587824 */ /* 0x000fe200078e02ff */
[----:B------:R-:W-:Y:S01]  /*9cc0*/  IADD3 R90, P0, R90, R122, RZ ;  /* 0x0000007a5a5a7210 */ /* 0x000fe20007f1e0ff */
[----:B------:R-:W-:Y:S01]  /*9cd0*/  IMAD R86, R103, 0x2c6, RZ ;  /* 0x000002c667567824 */ /* 0x000fe200078e02ff */
[----:B------:R3:W5:Y:S01]  /*9ce0*/  LDG.E.U16 R82, desc[UR4][R82.64] ;  /* 0x0000000452527981 */ /* 0x000762000c1e1500 */
[----:B-1----:R-:W-:-:S03]  /*9cf0*/  IMAD R84, R92, 0x2bc, RZ ;  /* 0x000002bc5c547824 */ /* 0x002fc600078e02ff */
[----:B------:R-:W1:Y:S01]  /*9d00*/  LDC R140, c[0x0][0x248] ;  /* 0x00009200ff8c7b82 */ /* 0x000e620000000800 */
[----:B------:R-:W-:Y:S01]  /*9d10*/  IMAD R85, R91, 0x15d, RZ ;  /* 0x0000015d5b557824 */ /* 0x000fe200078e02ff */
[-C--:B------:R-:W-:Y:S02]  /*9d20*/  IADD3 R88, P2, R88, R122.reuse, RZ ;  /* 0x0000007a58587210 */ /* 0x080fe40007f5e0ff */
[-C--:B------:R-:W-:Y:S01]  /*9d30*/  IADD3 R84, P1, R84, R122.reuse, RZ ;  /* 0x0000007a54547210 */ /* 0x080fe20007f3e0ff */
[----:B---3--:R-:W-:Y:S01]  /*9d40*/  IMAD R83, R96, 0x15f, RZ ;  /* 0x0000015f60537824 */ /* 0x008fe200078e02ff */
[-C--:B------:R-:W-:Y:S01]  /*9d50*/  LEA.HI.X.SX32 R91, R85, R123.reuse, 0x1, P0 ;  /* 0x0000007b555b7211 */ /* 0x080fe200000f0eff */
[----:B0-----:R-:W-:Y:S01]  /*9d60*/  IMAD R87, R87, 0x163, RZ ;  /* 0x0000016357577824 */ /* 0x001fe200078e02ff */
[----:B------:R-:W-:Y:S01]  /*9d70*/  IADD3 R86, P0, R86, R122, RZ ;  /* 0x0000007a56567210 */ /* 0x000fe20007f1e0ff */
[----:B------:R-:W-:Y:S01]  /*9d80*/  IMAD R94, R95, 0x2c8, RZ ;  /* 0x000002c85f5e7824 */ /* 0x000fe200078e02ff */
[-C--:B------:R-:W-:Y:S01]  /*9d90*/  LEA.HI.X.SX32 R85, R89, R123.reuse, 0x1, P1 ;  /* 0x0000007b59557211 */ /* 0x080fe200008f0eff */
[----:B------:R-:W-:Y:S01]  /*9da0*/  IMAD R129, R129, 0x164, RZ ;  /* 0x0000016481817824 */ /* 0x000fe200078e02ff */
[-C--:B------:R-:W-:Y:S01]  /*9db0*/  LEA.HI.X.SX32 R89, R83, R123.reuse, 0x1, P2 ;  /* 0x0000007b53597211 */ /* 0x080fe200010f0eff */
[----:B------:R-:W0:Y:S01]  /*9dc0*/  LDC R96, c[0x0][0x248] ;  /* 0x00009200ff607b82 */ /* 0x000e220000000800 */
[----:B------:R3:W5:Y:S01]  /*9dd0*/  LDG.E.U16 R83, desc[UR4][R90.64] ;  /* 0x000000045a537981 */ /* 0x000762000c1e1500 */
[----:B------:R-:W-:-:S02]  /*9de0*/  LEA.HI.X.SX32 R87, R87, R123, 0x1, P0 ;  /* 0x0000007b57577211 */ /* 0x000fc400000f0eff */
[-C--:B------:R-:W-:Y:S01]  /*9df0*/  IADD3 R94, P0, R94, R122.reuse, RZ ;  /* 0x0000007a5e5e7210 */ /* 0x080fe20007f1e0ff */
[----:B------:R-:W5:Y:S01]  /*9e00*/  LDG.E.U16 R84, desc[UR4][R84.64] ;  /* 0x0000000454547981 */ /* 0x000f62000c1e1500 */
[----:B------:R-:W-:Y:S02]  /*9e10*/  IMAD R98, R98, 0x2d6, RZ ;  /* 0x000002d662627824 */ /* 0x000fe400078e02ff */
[----:B------:R-:W1:Y:S01]  /*9e20*/  LDC R103, c[0x0][0x248] ;  /* 0x00009200ff677b82 */ /* 0x000e620000000800 */
[----:B---3--:R-:W-:Y:S01]  /*9e30*/  IMAD R90, R105, 0x2ce, RZ ;  /* 0x000002ce695a7824 */ /* 0x008fe200078e02ff */
[-C--:B------:R-:W-:Y:S01]  /*9e40*/  LEA.HI.X.SX32 R95, R129, R123.reuse, 0x1, P0 ;  /* 0x0000007b815f7211 */ /* 0x080fe200000f0eff */
[----:B------:R-:W-:Y:S01]  /*9e50*/  IMAD R91, R111, 0x167, RZ ;  /* 0x000001676f5b7824 */ /* 0x000fe200078e02ff */
[----:B------:R3:W5:Y:S02]  /*9e60*/  LDG.E.U16 R86, desc[UR4][R86.64] ;  /* 0x0000000456567981 */ /* 0x000764000c1e1500 */
[----:B------:R-:W-:Y:S01]  /*9e70*/  IADD3 R90, P0, R90, R122, RZ ;  /* 0x0000007a5a5a7210 */ /* 0x000fe20007f1e0ff */
[----:B--2---:R-:W-:Y:S01]  /*9e80*/  IMAD R92, R101, 0x2cc, RZ ;  /* 0x000002cc655c7824 */ /* 0x004fe200078e02ff */
[----:B------:R2:W5:Y:S01]  /*9e90*/  LDG.E.U16 R85, desc[UR4][R88.64] ;  /* 0x0000000458557981 */ /* 0x000562000c1e1500 */
[----:B------:R-:W1:Y:S01]  /*9ea0*/  LDC R105, c[0x0][0x248] ;  /* 0x00009200ff697b82 */ /* 0x000e620000000800 */
[----:B------:R-:W-:-:S02]  /*9eb0*/  LEA.HI.X.SX32 R91, R91, R123, 0x1, P0 ;  /* 0x0000007b5b5b7211 */ /* 0x000fc400000f0eff */
[-C--:B------:R-:W-:Y:S01]  /*9ec0*/  IADD3 R92, P2, R92, R122.reuse, RZ ;  /* 0x0000007a5c5c7210 */ /* 0x080fe20007f5e0ff */
[----:B---3--:R-:W-:Y:S02]  /*9ed0*/  IMAD R87, R102, 0x165, RZ ;  /* 0x0000016566577824 */ /* 0x008fe400078e02ff */
[----:B------:R3:W5:Y:S02]  /*9ee0*/  LDG.E.U16 R90, desc[UR4][R90.64] ;  /* 0x000000045a5a7981 */ /* 0x000764000c1e1500 */
[----:B------:R-:W1:Y:S01]  /*9ef0*/  LDC R101, c[0x0][0x248] ;  /* 0x00009200ff657b82 */ /* 0x000e620000000800 */
[----:B--2---:R-:W-:Y:S01]  /*9f00*/  IMAD R88, R99, 0x2ca, RZ ;  /* 0x000002ca63587824 */ /* 0x004fe200078e02ff */
[----:B------:R-:W-:-:S04]  /*9f10*/  IADD3 R98, P0, R98, R122, RZ ;  /* 0x0000007a62627210 */ /* 0x000fc80007f1e0ff */
[----:B------:R-:W-:Y:S01]  /*9f20*/  IADD3 R88, P1, R88, R122, RZ ;  /* 0x0000007a58587210 */ /* 0x000fe20007f3e0ff */
[----:B---3--:R-:W-:Y:S01]  /*9f30*/  IMAD R91, R106, 0x16b, RZ ;  /* 0x0000016b6a5b7824 */ /* 0x008fe200078e02ff */
[----:B------:R-:W2:Y:S02]  /*9f40*/  LDC R102, c[0x0][0x248] ;  /* 0x00009200ff667b82 */ /* 0x000ea40000000800 */
[-C--:B------:R-:W-:Y:S02]  /*9f50*/  LEA.HI.X.SX32 R89, R87, R123.reuse, 0x1, P1 ;  /* 0x0000007b57597211 */ /* 0x080fe400008f0eff */
[-C--:B------:R-:W-:Y:S01]  /*9f60*/  LEA.HI.X.SX32 R93, R93, R123.reuse, 0x1, P2 ;  /* 0x0000007b5d5d7211 */ /* 0x080fe200010f0eff */
[----:B------:R3:W5:Y:S01]  /*9f70*/  LDG.E.U16 R87, desc[UR4][R94.64] ;  /* 0x000000045e577981 */ /* 0x000762000c1e1500 */
[----:B------:R-:W-:Y:S02]  /*9f80*/  LEA.HI.X.SX32 R99, R91, R123, 0x1, P0 ;  /* 0x0000007b5b637211 */ /* 0x000fe400000f0eff */
[----:B------:R-:W1:Y:S01]  /*9f90*/  LDC R111, c[0x0][0x248] ;  /* 0x00009200ff6f7b82 */ /* 0x000e620000000800 */
[----:B------:R-:W5:Y:S04]  /*9fa0*/  LDG.E.U16 R88, desc[UR4][R88.64] ;  /* 0x0000000458587981 */ /* 0x000f68000c1e1500 */
[----:B------:R0:W5:Y:S03]  /*9fb0*/  LDG.E.U16 R91, desc[UR4][R98.64] ;  /* 0x00000004625b7981 */ /* 0x000166000c1e1500 */
[----:B------:R-:W1:Y:S01]  /*9fc0*/  LDC R129, c[0x0][0x248] ;  /* 0x00009200ff817b82 */ /* 0x000e620000000800 */
[----:B------:R0:W5:Y:S01]  /*9fd0*/  LDG.E.U16 R89, desc[UR4][R92.64] ;  /* 0x000000045c597981 */ /* 0x000162000c1e1500 */
[----:B---3--:R-:W-:-:S06]  /*9fe0*/  IMAD R94, R107, 0x2dc, RZ ;  /* 0x000002dc6b5e7824 */ /* 0x008fcc00078e02ff */
[----:B0-----:R-:W0:Y:S01]  /*9ff0*/  LDC R99, c[0x0][0x248] ;  /* 0x00009200ff637b82 */ /* 0x001e220000000800 */
[----:B------:R-:W-:Y:S02]  /*a000*/  IMAD R92, R96, 0x2d8, RZ ;  /* 0x000002d8605c7824 */ /* 0x000fe400078e02ff */
[----:B------:R-:W-:-:S05]  /*a010*/  IMAD R96, R110, 0x2da, RZ ;  /* 0x000002da6e607824 */ /* 0x000fca00078e02ff */
[----:B------:R-:W3:Y:S01]  /*a020*/  LDC R106, c[0x0][0x248] ;  /* 0x00009200ff6a7b82 */ /* 0x000ee20000000800 */
[----:B------:R-:W-:Y:S01]  /*a030*/  IMAD R95, R114, 0x16d, RZ ;  /* 0x0000016d725f7824 */ /* 0x000fe200078e02ff */
[-C--:B------:R-:W-:Y:S02]  /*a040*/  IADD3 R92, P1, R92, R122.reuse, RZ ;  /* 0x0000007a5c5c7210 */ /* 0x080fe40007f3e0ff */
[-C--:B------:R-:W-:Y:S02]  /*a050*/  IADD3 R96, P0, R96, R122.reuse, RZ ;  /* 0x0000007a60607210 */ /* 0x080fe40007f1e0ff */
[-C--:B------:R-:W-:Y:S02]  /*a060*/  LEA.HI.X.SX32 R93, R97, R123.reuse, 0x1, P1 ;  /* 0x0000007b615d7211 */ /* 0x080fe400008f0eff */
[----:B------:R-:W4:Y:S01]  /*a070*/  LDC R107, c[0x0][0x248] ;  /* 0x00009200ff6b7b82 */ /* 0x000f220000000800 */
[----:B------:R-:W-:Y:S02]  /*a080*/  IADD3 R94, P2, R94, R122, RZ ;  /* 0x0000007a5e5e7210 */ /* 0x000fe40007f5e0ff */
[-C--:B------:R-:W-:Y:S01]  /*a090*/  LEA.HI.X.SX32 R97, R95, R123.reuse, 0x1, P0 ;  /* 0x0000007b5f617211 */ /* 0x080fe200000f0eff */
[----:B------:R-:W5:Y:S01]  /*a0a0*/  LDG.E.U16 R92, desc[UR4][R92.64] ;  /* 0x000000045c5c7981 */ /* 0x000f62000c1e1500 */
[----:B------:R-:W-:Y:S01]  /*a0b0*/  LEA.HI.X.SX32 R95, R100, R123, 0x1, P2 ;  /* 0x0000007b645f7211 */ /* 0x000fe200010f0eff */
[----:B--2---:R-:W-:-:S02]  /*a0c0*/  IMAD R102, R102, 0x2de, RZ ;  /* 0x000002de66667824 */ /* 0x004fc400078e02ff */
[----:B-1----:R-:W-:Y:S01]  /*a0d0*/  IMAD R100, R103, 0x2e8, RZ ;  /* 0x000002e867647824 */ /* 0x002fe200078e02ff */
[----:B------:R-:W1:Y:S01]  /*a0e0*/  LDC R110, c[0x0][0x248] ;  /* 0x00009200ff6e7b82 */ /* 0x000e620000000800 */
[----:B------:R2:W5:Y:S04]  /*a0f0*/  LDG.E.U16 R94, desc[UR4][R94.64] ;  /* 0x000000045e5e7981 */ /* 0x000568000c1e1500 */
[----:B------:R2:W5:Y:S01]  /*a100*/  LDG.E.U16 R93, desc[UR4][R96.64] ;  /* 0x00000004605d7981 */ /* 0x000562000c1e1500 */
[-C--:B------:R-:W-:Y:S01]  /*a110*/  IADD3 R102, P0, R102, R122.reuse, RZ ;  /* 0x0000007a66667210 */ /* 0x080fe20007f1e0ff */
[----:B------:R-:W-:Y:S01]  /*a120*/  IMAD R98, R112, 0x2ea, RZ ;  /* 0x000002ea70627824 */ /* 0x000fe200078e02ff */
[----:B------:R-:W-:Y:S01]  /*a130*/  IADD3 R100, P2, R100, R122, RZ ;  /* 0x0000007a64647210 */ /* 0x000fe20007f5e0ff */
[----:B------:R-:W-:Y:S01]  /*a140*/  IMAD R129, R129, 0x174, RZ ;  /* 0x0000017481817824 */ /* 0x000fe200078e02ff */
[----:B------:R-:W4:Y:S01]  /*a150*/  LDC R112, c[0x0][0x248] ;  /* 0x00009200ff707b82 */ /* 0x000f220000000800 */
[----:B--2---:R-:W-:-:S02]  /*a160*/  IMAD R95, R111, 0x173, RZ ;  /* 0x000001736f5f7824 */ /* 0x004fc400078e02ff */
[----:B------:R-:W-:Y:S02]  /*a170*/  IMAD R96, R105, 0x2e6, RZ ;  /* 0x000002e669607824 */ /* 0x000fe400078e02ff */
[----:B------:R-:W-:-:S03]  /*a180*/  IMAD R97, R101, 0x16f, RZ ;  /* 0x0000016f65617824 */ /* 0x000fc600078e02ff */
[----:B------:R-:W2:Y:S01]  /*a190*/  LDC R111, c[0x0][0x248] ;  /* 0x00009200ff6f7b82 */ /* 0x000ea20000000800 */
[-C--:B------:R-:W-:Y:S01]  /*a1a0*/  IADD3 R96, P1, R96, R122.reuse, RZ ;  /* 0x0000007a60607210 */ /* 0x080fe20007f3e0ff */
[----:B0-----:R-:W-:Y:S01]  /*a1b0*/  IMAD R99, R99, 0x175, RZ ;  /* 0x0000017563637824 */ /* 0x001fe200078e02ff */
[-C--:B------:R-:W-:Y:S02]  /*a1c0*/  LEA.HI.X.SX32 R103, R97, R123.reuse, 0x1, P0 ;  /* 0x0000007b61677211 */ /* 0x080fe400000f0eff */
[-C--:B------:R-:W-:Y:S02]  /*a1d0*/  LEA.HI.X.SX32 R97, R95, R123.reuse, 0x1, P1 ;  /* 0x0000007b5f617211 */ /* 0x080fe400008f0eff */
[-C--:B------:R-:W-:Y:S01]  /*a1e0*/  IADD3 R98, P0, R98, R122.reuse, RZ ;  /* 0x0000007a62627210 */ /* 0x080fe20007f1e0ff */
[----:B---3--:R-:W-:Y:S01]  /*a1f0*/  IMAD R106, R106, 0x2ec, RZ ;  /* 0x000002ec6a6a7824 */ /* 0x008fe200078e02ff */
[-C--:B------:R-:W-:Y:S01]  /*a200*/  LEA.HI.X.SX32 R101, R129, R123.reuse, 0x1, P2 ;  /* 0x0000007b81657211 */ /* 0x080fe200010f0eff */
[----:B------:R-:W3:Y:S01]  /*a210*/  LDG.E.U16 R96, desc[UR4][R96.64] ;  /* 0x0000000460607981 */ /* 0x000ee2000c1e1500 */
[----:B------:R-:W-:Y:S01]  /*a220*/  LEA.HI.X.SX32 R99, R99, R123, 0x1, P0 ;  /* 0x0000007b63637211 */ /* 0x000fe200000f0eff */
[----:B------:R-:W0:Y:S01]  /*a230*/  LDC R114, c[0x0][0x248] ;  /* 0x00009200ff727b82 */ /* 0x000e220000000800 */
[----:B------:R-:W-:Y:S01]  /*a240*/  IADD3 R106, P0, R106, R122, RZ ;  /* 0x0000007a6a6a7210 */ /* 0x000fe20007f1e0ff */
[----:B------:R-:W-:Y:S01]  /*a250*/  IMAD R105, R118, 0x2f6, RZ ;  /* 0x000002f676697824 */ /* 0x000fe200078e02ff */
[----:B------:R-:W3:Y:S04]  /*a260*/  LDG.E.U16 R95, desc[UR4][R102.64] ;  /* 0x00000004665f7981 */ /* 0x000ee8000c1e1500 */
[----:B------:R1:W3:Y:S02]  /*a270*/  LDG.E.U16 R98, desc[UR4][R98.64] ;  /* 0x0000000462627981 */ /* 0x0002e4000c1e1500 */
[----:B-1----:R-:W-:Y:S01]  /*a280*/  IMAD R110, R110, 0x2fa, RZ ;  /* 0x000002fa6e6e7824 */ /* 0x002fe200078e02ff */
[----:B------:R-:W1:Y:S01]  /*a290*/  LDC R118, c[0x0][0x248] ;  /* 0x00009200ff767b82 */ /* 0x000e620000000800 */
[----:B------:R4:W3:Y:S01]  /*a2a0*/  LDG.E.U16 R97, desc[UR4][R100.64] ;  /* 0x0000000464617981 */ /* 0x0008e2000c1e1500 */
[----:B------:R-:W-:-:S06]  /*a2b0*/  IMAD R99, R115, 0x177, RZ ;  /* 0x0000017773637824 */ /* 0x000fcc00078e02ff */
[----:B------:R-:W1:Y:S01]  /*a2c0*/  LDC R129, c[0x0][0x248] ;  /* 0x00009200ff817b82 */ /* 0x000e620000000800 */
[----:B----4-:R-:W-:Y:S01]  /*a2d0*/  IMAD R100, R107, 0x2ee, RZ ;  /* 0x000002ee6b647824 */ /* 0x010fe200078e02ff */
[----:B------:R-:W-:-:S04]  /*a2e0*/  LEA.HI.X.SX32 R107, R104, R123, 0x1, P0 ;  /* 0x0000007b686b7211 */ /* 0x000fc800000f0eff */
[-C--:B------:R-:W-:Y:S02]  /*a2f0*/  IADD3 R100, P1, R100, R122.reuse, RZ ;  /* 0x0000007a64647210 */ /* 0x080fe40007f3e0ff */
[----:B------:R-:W4:Y:S02]  /*a300*/  LDC R115, c[0x0][0x248] ;  /* 0x00009200ff737b82 */ /* 0x000f240000000800 */
[-C--:B------:R-:W-:Y:S02]  /*a310*/  LEA.HI.X.SX32 R101, R99, R123.reuse, 0x1, P1 ;  /* 0x0000007b63657211 */ /* 0x080fe400008f0eff */
[----:B------:R2:W3:Y:S01]  /*a320*/  LDG.E.U16 R99, desc[UR4][R106.64] ;  /* 0x000000046a637981 */ /* 0x0004e2000c1e1500 */
[----:B------:R-:W-:Y:S01]  /*a330*/  IMAD R103, R121, 0x17b, RZ ;  /* 0x0000017b79677824 */ /* 0x000fe200078e02ff */
[----:B------:R-:W-:Y:S01]  /*a340*/  IADD3 R104, P0, R105, R122, RZ ;  /* 0x0000007a69687210 */ /* 0x000fe20007f1e0ff */
[----:B------:R-:W-:Y:S01]  /*a350*/  IMAD R102, R119, 0x2f8, RZ ;  /* 0x000002f877667824 */ /* 0x000fe200078e02ff */
[----:B------:R-:W3:Y:S01]  /*a360*/  LDG.E.U16 R100, desc[UR4][R100.64] ;  /* 0x0000000464647981 */ /* 0x000ee2000c1e1500 */
[----:B------:R-:W1:Y:S08]  /*a370*/  LDC R119, c[0x0][0x248] ;  /* 0x00009200ff777b82 */ /* 0x000e700000000800 */
[----:B--2---:R-:W2:Y:S01]  /*a380*/  LDC R107, c[0x0][0x248] ;  /* 0x00009200ff6b7b82 */ /* 0x004ea20000000800 */
[----:B------:R-:W-:-:S02]  /*a390*/  LEA.HI.X.SX32 R105, R103, R123, 0x1, P0 ;  /* 0x0000007b67697211 */ /* 0x000fc400000f0eff */
[----:B------:R-:W-:-:S03]  /*a3a0*/  IADD3 R102, P2, R102, R122, RZ ;  /* 0x0000007a66667210 */ /* 0x000fc60007f5e0ff */
[----:B------:R0:W3:Y:S01]  /*a3b0*/  LDG.E.U16 R101, desc[UR4][R104.64] ;  /* 0x0000000468657981 */ /* 0x0000e2000c1e1500 */
[----:B------:R-:W-:Y:S01]  /*a3c0*/  LEA.HI.X.SX32 R103, R108, R123, 0x1, P2 ;  /* 0x0000007b6c677211 */ /* 0x000fe200010f0eff */
[----:B------:R-:W1:Y:S01]  /*a3d0*/  LDC R121, c[0x0][0x248] ;  /* 0x00009200ff797b82 */ /* 0x000e620000000800 */
[----:B0-----:R-:W-:Y:S01]  /*a3e0*/  IMAD R108, R114, 0x2fe, RZ ;  /* 0x000002fe726c7824 */ /* 0x001fe200078e02ff */
[----:B------:R-:W-:Y:S01]  /*a3f0*/  IADD3 R110, P0, R110, R122, RZ ;  /* 0x0000007a6e6e7210 */ /* 0x000fe20007f1e0ff */
[----:B------:R-:W-:Y:S01]  /*a400*/  IMAD R106, R125, 0x306, RZ ;  /* 0x000003067d6a7824 */ /* 0x000fe200078e02ff */
[----:B------:R0:W3:Y:S01]  /*a410*/  LDG.E.U16 R102, desc[UR4][R102.64] ;  /* 0x0000000466667981 */ /* 0x0000e2000c1e1500 */
[----:B------:R-:W-:-:S03]  /*a420*/  IMAD R104, R112, 0x2fc, RZ ;  /* 0x000002fc70687824 */ /* 0x000fc600078e02ff */
[----:B------:R-:W1:Y:S01]  /*a430*/  LDC R144, c[0x0][0x248] ;  /* 0x00009200ff907b82 */ /* 0x000e620000000800 */
[----:B------:R-:W-:Y:S01]  /*a440*/  IMAD R105, R111, 0x17d, RZ ;  /* 0x0000017d6f697824 */ /* 0x000fe200078e02ff */
[-C--:B------:R-:W-:Y:S02]  /*a450*/  IADD3 R108, P2, R108, R122.reuse, RZ ;  /* 0x0000007a6c6c7210 */ /* 0x080fe40007f5e0ff */
[-C--:B------:R-:W-:Y:S01]  /*a460*/  IADD3 R104, P1, R104, R122.reuse, RZ ;  /* 0x0000007a68687210 */ /* 0x080fe20007f3e0ff */
[----:B0-----:R-:W-:Y:S01]  /*a470*/  IMAD R103, R116, 0x17f, RZ ;  /* 0x0000017f74677824 */ /* 0x001fe200078e02ff */
[-C--:B------:R-:W-:Y:S01]  /*a480*/  LEA.HI.X.SX32 R111, R105, R123.reuse, 0x1, P0 ;  /* 0x0000007b696f7211 */ /* 0x080fe200000f0eff */
[----:B--2---:R-:W-:Y:S01]  /*a490*/  IMAD R107, R107, 0x183, RZ ;  /* 0x000001836b6b7824 */ /* 0x004fe200078e02ff */
[----:B------:R-:W-:Y:S01]  /*a4a0*/  IADD3 R106, P0, R106, R122, RZ ;  /* 0x0000007a6a6a7210 */ /* 0x000fe20007f1e0ff */
[----:B----4-:R-:W-:Y:S01]  /*a4b0*/  IMAD R114, R115, 0x308, RZ ;  /* 0x0000030873727824 */ /* 0x010fe200078e02ff */
[-C--:B------:R-:W-:Y:S01]  /*a4c0*/  LEA.HI.X.SX32 R105, R109, R123.reuse, 0x1, P1 ;  /* 0x0000007b6d697211 */ /* 0x080fe200008f0eff */
[----:B------:R-:W0:Y:S01]  /*a4d0*/  LDC R116, c[0x0][0x248] ;  /* 0x00009200ff747b82 */ /* 0x000e220000000800 */
[----:B------:R-:W-:-:S02]  /*a4e0*/  LEA.HI.X.SX32 R109, R103, R123, 0x1, P2 ;  /* 0x0000007b676d7211 */ /* 0x000fc400010f0eff */
[----:B------:R2:W4:Y:S01]  /*a4f0*/  LDG.E.U16 R103, desc[UR4][R110.64] ;  /* 0x000000046e677981 */ /* 0x000522000c1e1500 */
[-C--:B------:R-:W-:Y:S02]  /*a500*/  LEA.HI.X.SX32 R107, R107, R123.reuse, 0x1, P0 ;  /* 0x0000007b6b6b7211 */ /* 0x080fe400000f0eff */
[-C--:B------:R-:W-:Y:S01]  /*a510*/  IADD3 R114, P0, R114, R122.reuse, RZ ;  /* 0x0000007a72727210 */ /* 0x080fe20007f1e0ff */
[----:B------:R-:W4:Y:S01]  /*a520*/  LDG.E.U16 R104, desc[UR4][R104.64] ;  /* 0x0000000468687981 */ /* 0x000f22000c1e1500 */
[----:B-1----:R-:W-:Y:S01]  /*a530*/  IMAD R118, R118, 0x316, RZ ;  /* 0x0000031676767824 */ /* 0x002fe200078e02ff */
[----:B------:R-:W1:Y:S01]  /*a540*/  LDC R125, c[0x0][0x248] ;  /* 0x00009200ff7d7b82 */ /* 0x000e620000000800 */
[----:B--2---:R-:W-:Y:S01]  /*a550*/  IMAD R110, R126, 0x30e, RZ ;  /* 0x0000030e7e6e7824 */ /* 0x004fe200078e02ff */
[----:B------:R-:W-:Y:S01]  /*a560*/  LEA.HI.X.SX32 R115, R138, R123, 0x1, P0 ;  /* 0x0000007b8a737211 */ /* 0x000fe200000f0eff */
[----:B------:R-:W-:Y:S01]  /*a570*/  IMAD R111, R136, 0x187, RZ ;  /* 0x00000187886f7824 */ /* 0x000fe200078e02ff */
[----:B------:R2:W4:Y:S01]  /*a580*/  LDG.E.U16 R106, desc[UR4][R106.64] ;  /* 0x000000046a6a7981 */ /* 0x000522000c1e1500 */
[----:B------:R-:W-:Y:S01]  /*a590*/  IMAD R112, R121, 0x30c, RZ ;  /* 0x0000030c79707824 */ /* 0x000fe200078e02ff */
[----:B------:R-:W-:-:S02]  /*a5a0*/  IADD3 R110, P0, R110, R122, RZ ;  /* 0x0000007a6e6e7210 */ /* 0x000fc40007f1e0ff */
[----:B------:R-:W1:Y:S01]  /*a5b0*/  LDC R126, c[0x0][0x248] ;  /* 0x00009200ff7e7b82 */ /* 0x000e620000000800 */
[----:B------:R2:W4:Y:S01]  /*a5c0*/  LDG.E.U16 R105, desc[UR4][R108.64] ;  /* 0x000000046c697981 */ /* 0x000522000c1e1500 */
[----:B------:R-:W-:Y:S02]  /*a5d0*/  LEA.HI.X.SX32 R111, R111, R123, 0x1, P0 ;  /* 0x0000007b6f6f7211 */ /* 0x000fe400000f0eff */
[-C--:B------:R-:W-:Y:S01]  /*a5e0*/  IADD3 R112, P2, R112, R122.reuse, RZ ;  /* 0x0000007a70707210 */ /* 0x080fe20007f5e0ff */
[----:B--2---:R-:W-:Y:S02]  /*a5f0*/  IMAD R107, R124, 0x185, RZ ;  /* 0x000001857c6b7824 */ /* 0x004fe400078e02ff */
[----:B------:R2:W4:Y:S01]  /*a600*/  LDG.E.U16 R110, desc[UR4][R110.64] ;  /* 0x000000046e6e7981 */ /* 0x000522000c1e1500 */
[----:B------:R-:W1:Y:S01]  /*a610*/  LDC R121, c[0x0][0x248] ;  /* 0x00009200ff797b82 */ /* 0x000e620000000800 */
[----:B------:R-:W-:Y:S01]  /*a620*/  IMAD R108, R119, 0x30a, RZ ;  /* 0x0000030a776c7824 */ /* 0x000fe200078e02ff */
[----:B------:R-:W-:-:S04]  /*a630*/  IADD3 R118, P0, R118, R122, RZ ;  /* 0x0000007a76767210 */ /* 0x000fc80007f1e0ff */
[----:B------:R-:W-:Y:S02]  /*a640*/  IADD3 R108, P1, R108, R122, RZ ;  /* 0x0000007a6c6c7210 */ /* 0x000fe40007f3e0ff */
[----:B------:R-:W1:Y:S01]  /*a650*/  LDC R124, c[0x0][0x248] ;  /* 0x00009200ff7c7b82 */ /* 0x000e620000000800 */
[----:B--2---:R-:W-:Y:S01]  /*a660*/  IMAD R111, R128, 0x18b, RZ ;  /* 0x0000018b806f7824 */ /* 0x004fe200078e02ff */
[-C--:B------:R-:W-:Y:S02]  /*a670*/  LEA.HI.X.SX32 R113, R113, R123.reuse, 0x1, P2 ;  /* 0x0000007b71717211 */ /* 0x080fe400010f0eff */
[-C--:B------:R-:W-:Y:S02]  /*a680*/  LEA.HI.X.SX32 R109, R107, R123.reuse, 0x1, P1 ;  /* 0x0000007b6b6d7211 */ /* 0x080fe400008f0eff */
[----:B------:R-:W-:Y:S01]  /*a690*/  LEA.HI.X.SX32 R119, R111, R123, 0x1, P0 ;  /* 0x0000007b6f777211 */ /* 0x000fe200000f0eff */
[----:B------:R2:W4:Y:S01]  /*a6a0*/  LDG.E.U16 R107, desc[UR4][R114.64] ;  /* 0x00000004726b7981 */ /* 0x000522000c1e1500 */
[----:B------:R-:W1:Y:S03]  /*a6b0*/  LDC R136, c[0x0][0x248] ;  /* 0x00009200ff887b82 */ /* 0x000e660000000800 */
[----:B------:R-:W4:Y:S04]  /*a6c0*/  LDG.E.U16 R108, desc[UR4][R108.64] ;  /* 0x000000046c6c7981 */ /* 0x000f28000c1e1500 */
[----:B------:R-:W4:Y:S01]  /*a6d0*/  LDG.E.U16 R111, desc[UR4][R118.64] ;  /* 0x00000004766f7981 */ /* 0x000f22000c1e1500 */
[----:B------:R-:W1:Y:S03]  /*a6e0*/  LDC R138, c[0x0][0x248] ;  /* 0x00009200ff8a7b82 */ /* 0x000e660000000800 */
[----:B------:R0:W4:Y:S05]  /*a6f0*/  LDG.E.U16 R109, desc[UR4][R112.64] ;  /* 0x00000004706d7981 */ /* 0x00012a000c1e1500 */
[----:B------:R-:W1:Y:S01]  /*a700*/  LDC R128, c[0x0][0x248] ;  /* 0x00009200ff807b82 */ /* 0x000e620000000800 */
[----:B--2---:R-:W-:-:S02]  /*a710*/  IMAD R114, R129, 0x31c, RZ ;  /* 0x0000031c81727824 */ /* 0x004fc400078e02ff */
[----:B0-----:R-:W-:-:S05]  /*a720*/  IMAD R112, R116, 0x318, RZ ;  /* 0x0000031874707824 */ /* 0x001fca00078e02ff */
[----:B------:R-:W0:Y:S01]  /*a730*/  LDC R119, c[0x0][0x248] ;  /* 0x00009200ff777b82 */ /* 0x000e220000000800 */
[----:B------:R-:W-:Y:S02]  /*a740*/  IMAD R116, R131, 0x31a, RZ ;  /* 0x0000031a83747824 */ /* 0x000fe400078e02ff */
[----:B------:R-:W-:Y:S01]  /*a750*/  IMAD R115, R132, 0x18d, RZ ;  /* 0x0000018d84737824 */ /* 0x000fe200078e02ff */
[-C--:B------:R-:W-:Y:S02]  /*a760*/  IADD3 R112, P1, R112, R122.reuse, RZ ;  /* 0x0000007a70707210 */ /* 0x080fe40007f3e0ff */
[-C--:B------:R-:W-:Y:S02]  /*a770*/  IADD3 R116, P0, R116, R122.reuse, RZ ;  /* 0x0000007a74747210 */ /* 0x080fe40007f1e0ff */
[----:B------:R-:W2:Y:S01]  /*a780*/  LDC R129, c[0x0][0x248] ;  /* 0x00009200ff817b82 */ /* 0x000ea20000000800 */
[----:B------:R-:W-:Y:S02]  /*a790*/  LEA.HI.X.SX32 R113, R117, R123, 0x1, P1 ;  /* 0x0000007b75717211 */ /* 0x000fe400008f0eff */
[----:B------:R-:W-:-:S02]  /*a7a0*/  IADD3 R114, P2, R114, R122, RZ ;  /* 0x0000007a72727210 */ /* 0x000fc40007f5e0ff */
[-C--:B------:R-:W-:Y:S01]  /*a7b0*/  LEA.HI.X.SX32 R117, R115, R123.reuse, 0x1, P0 ;  /* 0x0000007b73757211 */ /* 0x080fe200000f0eff */
[----:B------:R-:W4:Y:S02]  /*a7c0*/  LDG.E.U16 R112, desc[UR4][R112.64] ;  /* 0x0000000470707981 */ /* 0x000f24000c1e1500 */
[----:B------:R-:W2:Y:S01]  /*a7d0*/  LDC R132, c[0x0][0x248] ;  /* 0x00009200ff847b82 */ /* 0x000ea20000000800 */
[----:B------:R-:W-:Y:S01]  /*a7e0*/  LEA.HI.X.SX32 R115, R120, R123, 0x1, P2 ;  /* 0x0000007b78737211 */ /* 0x000fe200010f0eff */
[----:B-1----:R-:W-:Y:S02]  /*a7f0*/  IMAD R124, R124, 0x31e, RZ ;  /* 0x0000031e7c7c7824 */ /* 0x002fe400078e02ff */
[----:B------:R-:W-:Y:S02]  /*a800*/  IMAD R120, R125, 0x328, RZ ;  /* 0x000003287d787824 */ /* 0x000fe400078e02ff */
[----:B------:R-:W4:Y:S02]  /*a810*/  LDG.E.U16 R114, desc[UR4][R114.64] ;  /* 0x0000000472727981 */ /* 0x000f24000c1e1500 */
[----:B------:R-:W1:Y:S02]  /*a820*/  LDC R148, c[0x0][0x248] ;  /* 0x00009200ff947b82 */ /* 0x000e640000000800 */
[----:B------:R0:W4:Y:S06]  /*a830*/  LDG.E.U16 R113, desc[UR4][R116.64] ;  /* 0x0000000474717981 */ /* 0x00012c000c1e1500 */
[----:B------:R-:W1:Y:S01]  /*a840*/  LDC R146, c[0x0][0x248] ;  /* 0x00009200ff927b82 */ /* 0x000e620000000800 */
[----:B0-----:R-:W-:Y:S01]  /*a850*/  IMAD R116, R126, 0x326, RZ ;  /* 0x000003267e747824 */ /* 0x001fe200078e02ff */
[----:B------:R-:W-:Y:S01]  /*a860*/  IADD3 R124, P0, R124, R122, RZ ;  /* 0x0000007a7c7c7210 */ /* 0x000fe20007f1e0ff */
[----:B------:R-:W-:-:S02]  /*a870*/  IMAD R115, R121, 0x18f, RZ ;  /* 0x0000018f79737824 */ /* 0x000fc400078e02ff */
[----:B------:R-:W-:Y:S01]  /*a880*/  IMAD R117, R136, 0x193, RZ ;  /* 0x0000019388757824 */ /* 0x000fe200078e02ff */
[-C--:B------:R-:W-:Y:S01]  /*a890*/  IADD3 R116, P1, R116, R122.reuse, RZ ;  /* 0x0000007a74747210 */ /* 0x080fe20007f3e0ff */
[----:B------:R-:W-:Y:S01]  /*a8a0*/  IMAD R118, R138, 0x32a, RZ ;  /* 0x0000032a8a767824 */ /* 0x000fe200078e02ff */
[-C--:B------:R-:W-:Y:S01]  /*a8b0*/  IADD3 R120, P2, R120, R122.reuse, RZ ;  /* 0x0000007a78787210 */ /* 0x080fe20007f5e0ff */
[----:B------:R-:W-:Y:S01]  /*a8c0*/  IMAD R140, R140, 0x194, RZ ;  /* 0x000001948c8c7824 */ /* 0x000fe200078e02ff */
[----:B------:R-:W0:Y:S01]  /*a8d0*/  LDC R138, c[0x0][0x248] ;  /* 0x00009200ff8a7b82 */ /* 0x000e220000000800 */
[-C--:B------:R-:W-:Y:S01]  /*a8e0*/  LEA.HI.X.SX32 R125, R115, R123.reuse, 0x1, P0 ;  /* 0x0000007b737d7211 */ /* 0x080fe200000f0eff */
[----:B------:R-:W-:Y:S01]  /*a8f0*/  IMAD R119, R119, 0x195, RZ ;  /* 0x0000019577777824 */ /* 0x000fe200078e02ff */
[-C--:B------:R-:W-:Y:S02]  /*a900*/  LEA.HI.X.SX32 R117, R117, R123.reuse, 0x1, P1 ;  /* 0x0000007b75757211 */ /* 0x080fe400008f0eff */
[-C--:B------:R-:W-:Y:S01]  /*a910*/  IADD3 R118, P0, R118, R122.reuse, RZ ;  /* 0x0000007a76767210 */ /* 0x080fe20007f1e0ff */
[----:B------:R-:W-:Y:S01]  /*a920*/  IMAD R128, R128, 0x32c, RZ ;  /* 0x0000032c80807824 */ /* 0x000fe200078e02ff */
[-C--:B------:R-:W-:Y:S01]  /*a930*/  LEA.HI.X.SX32 R121, R140, R123.reuse, 0x1, P2 ;  /* 0x0000007b8c797211 */ /* 0x080fe200010f0eff */
[----:B------:R-:W5:Y:S01]  /*a940*/  LDC R131, c[0x0][0x248] ;  /* 0x00009200ff837b82 */ /* 0x000f620000000800 */
[----:B------:R-:W-:Y:S01]  /*a950*/  LEA.HI.X.SX32 R119, R119, R123, 0x1, P0 ;  /* 0x0000007b77777211 */ /* 0x000fe200000f0eff */
[----:B------:R-:W4:Y:S01]  /*a960*/  LDG.E.U16 R116, desc[UR4][R116.64] ;  /* 0x0000000474747981 */ /* 0x000f22000c1e1500 */
[----:B------:R-:W-:Y:S01]  /*a970*/  IADD3 R128, P0, R128, R122, RZ ;  /* 0x0000007a80807210 */ /* 0x000fe20007f1e0ff */
[----:B------:R-:W-:-:S02]  /*a980*/  IMAD R126, R144, 0x336, RZ ;  /* 0x00000336907e7824 */ /* 0x000fc400078e02ff */
[----:B------:R2:W4:Y:S02]  /*a990*/  LDG.E.U16 R118, desc[UR4][R118.64] ;  /* 0x0000000476767981 */ /* 0x000524000c1e1500 */
[----:B------:R-:W5:Y:S02]  /*a9a0*/  LDC R136, c[0x0][0x248] ;  /* 0x00009200ff887b82 */ /* 0x000f640000000800 */
[----:B------:R-:W4:Y:S04]  /*a9b0*/  LDG.E.U16 R115, desc[UR4][R124.64] ;  /* 0x000000047c737981 */ /* 0x000f28000c1e1500 */
[----:B------:R1:W4:Y:S02]  /*a9c0*/  LDG.E.U16 R117, desc[UR4][R120.64] ;  /* 0x0000000478757981 */ /* 0x000324000c1e1500 */
[----:B------:R-:W5:Y:S01]  /*a9d0*/  LDC R140, c[0x0][0x248] ;  /* 0x00009200ff8c7b82 */ /* 0x000f620000000800 */
[----:B--2---:R-:W-:-:S02]  /*a9e0*/  IMAD R119, R132, 0x197, RZ ;  /* 0x0000019784777824 */ /* 0x004fc400078e02ff */
[----:B-1----:R-:W-:-:S05]  /*a9f0*/  IMAD R120, R129, 0x32e, RZ ;  /* 0x0000032e81787824 */ /* 0x002fca00078e02ff */
[----:B------:R-:W1:Y:S01]  /*aa00*/  LDC R154, c[0x0][0x248] ;  /* 0x00009200ff9a7b82 */ /* 0x000e620000000800 */
[----:B------:R-:W-:Y:S01]  /*aa10*/  LEA.HI.X.SX32 R129, R127, R123, 0x1, P0 ;  /* 0x0000007b7f817211 */ /* 0x000fe200000f0eff */
[----:B------:R-:W-:Y:S01]  /*aa20*/  IMAD R125, R148, 0x19b, RZ ;  /* 0x0000019b947d7824 */ /* 0x000fe200078e02ff */
[-C--:B------:R-:W-:Y:S01]  /*aa30*/  IADD3 R126, P0, R126, R122.reuse, RZ ;  /* 0x0000007a7e7e7210 */ /* 0x080fe20007f1e0ff */
[----:B------:R-:W-:Y:S01]  /*aa40*/  IMAD R124, R146, 0x338, RZ ;  /* 0x00000338927c7824 */ /* 0x000fe200078e02ff */
[----:B------:R-:W-:-:S03]  /*aa50*/  IADD3 R120, P1, R120, R122, RZ ;  /* 0x0000007a78787210 */ /* 0x000fc60007f3e0ff */
[----:B------:R-:W2:Y:S01]  /*aa60*/  LDC R156, c[0x0][0x248] ;  /* 0x00009200ff9c7b82 */ /* 0x000ea20000000800 */
[-C--:B------:R-:W-:Y:S02]  /*aa70*/  LEA.HI.X.SX32 R121, R119, R123.reuse, 0x1, P1 ;  /* 0x0000007b77797211 */ /* 0x080fe400008f0eff */
[-C--:B------:R-:W-:Y:S01]  /*aa80*/  LEA.HI.X.SX32 R127, R125, R123.reuse, 0x1, P0 ;  /* 0x0000007b7d7f7211 */ /* 0x080fe200000f0eff */
[----:B------:R-:W4:Y:S04]  /*aa90*/  LDG.E.U16 R119, desc[UR4][R128.64] ;  /* 0x0000000480777981 */ /* 0x000f28000c1e1500 */
[----:B------:R-:W2:Y:S01]  /*aaa0*/  LDC R144, c[0x0][0x248] ;  /* 0x00009200ff907b82 */ /* 0x000ea20000000800 */
[----:B------:R-:W-:Y:S01]  /*aab0*/  IADD3 R124, P2, R124, R122, RZ ;  /* 0x0000007a7c7c7210 */ /* 0x000fe20007f5e0ff */
[----:B------:R-:W4:Y:S06]  /*aac0*/  LDG.E.U16 R120, desc[UR4][R120.64] ;  /* 0x0000000478787981 */ /* 0x000f2c000c1e1500 */
[----:B------:R-:W2:Y:S01]  /*aad0*/  LDC R148, c[0x0][0x248] ;  /* 0x00009200ff947b82 */ /* 0x000ea20000000800 */
[----:B------:R-:W-:Y:S01]  /*aae0*/  LEA.HI.X.SX32 R125, R130, R123, 0x1, P2 ;  /* 0x0000007b827d7211 */ /* 0x000fe200010f0eff */
[----:B------:R0:W4:Y:S06]  /*aaf0*/  LDG.E.U16 R121, desc[UR4][R126.64] ;  /* 0x000000047e797981 */ /* 0x00012c000c1e1500 */
[----:B------:R-:W3:Y:S01]  /*ab00*/  LDC R162, c[0x0][0x248] ;  /* 0x00009200ffa27b82 */ /* 0x000ee20000000800 */
[----:B------:R5:W4:Y:S07]  /*ab10*/  LDG.E.U16 R132, desc[UR4][R124.64] ;  /* 0x000000047c847981 */ /* 0x000b2e000c1e1500 */
[----:B------:R-:W3:Y:S01]  /*ab20*/  LDC R146, c[0x0][0x248] ;  /* 0x00009200ff927b82 */ /* 0x000ee20000000800 */
[----:B0-----:R-:W-:-:S02]  /*ab30*/  IMAD R126, R138, 0x33c, RZ ;  /* 0x0000033c8a7e7824 */ /* 0x001fc400078e02ff */
[----:B-----5:R-:W-:-:S05]  /*ab40*/  IMAD R124, R131, 0x33a, RZ ;  /* 0x0000033a837c7824 */ /* 0x020fca00078e02ff */
[----:B------:R-:W0:Y:S01]  /*ab50*/  LDC R160, c[0x0][0x248] ;  /* 0x00009200ffa07b82 */ /* 0x000e220000000800 */
[----:B------:R-:W-:-:S07]  /*ab60*/  IADD3 R126, P1, R126, R122, RZ ;  /* 0x0000007a7e7e7210 */ /* 0x000fce0007f3e0ff */
[----:B------:R-:W5:Y:S08]  /*ab70*/  LDC R249, c[0x0][0x248] ;  /* 0x00009200fff97b82 */ /* 0x000f700000000800 */
[----:B------:R-:W5:Y:S01]  /*ab80*/  LDC R164, c[0x0][0x248] ;  /* 0x00009200ffa47b82 */ /* 0x000f620000000800 */
[----:B------:R-:W-:Y:S01]  /*ab90*/  IMAD R125, R136, 0x19d, RZ ;  /* 0x0000019d887d7824 */ /* 0x000fe200078e02ff */
[----:B------:R-:W-:Y:S01]  /*aba0*/  LEA.HI.X.SX32 R127, R134, R123, 0x1, P1 ;  /* 0x0000007b867f7211 */ /* 0x000fe200008f0eff */
[----:B------:R-:W-:-:S05]  /*abb0*/  IMAD R128, R140, 0x33e, RZ ;  /* 0x0000033e8c807824 */ /* 0x000fca00078e02ff */
[----:B------:R-:W5:Y:S01]  /*abc0*/  LDC R168, c[0x0][0x248] ;  /* 0x00009200ffa87b82 */ /* 0x000f620000000800 */
[----:B-1----:R-:W-:Y:S01]  /*abd0*/  IMAD R129, R154, 0x19f, RZ ;  /* 0x0000019f9a817824 */ /* 0x002fe200078e02ff */
[----:B------:R-:W-:Y:S01]  /*abe0*/  IADD3 R124, P0, R124, R122, RZ ;  /* 0x0000007a7c7c7210 */ /* 0x000fe20007f1e0ff */
[----:B--2---:R-:W-:-:S05]  /*abf0*/  IMAD R130, R156, 0x346, RZ ;  /* 0x000003469c827824 */ /* 0x004fca00078e02ff */
[----:B------:R-:W1:Y:S01]  /*ac00*/  LDC R158, c[0x0][0x248] ;  /* 0x00009200ff9e7b82 */ /* 0x000e620000000800 */
[-C--:B------:R-:W-:Y:S01]  /*ac10*/  IADD3 R128, P2, R128, R122.reuse, RZ ;  /* 0x0000007a80807210 */ /* 0x080fe20007f5e0ff */
[----:B------:R-:W-:Y:S01]  /*ac20*/  IMAD R131, R144, 0x1a3, RZ ;  /* 0x000001a390837824 */ /* 0x000fe200078e02ff */
[-C--:B------:R-:W-:Y:S01]  /*ac30*/  LEA.HI.X.SX32 R125, R125, R123.reuse, 0x1, P0 ;  /* 0x0000007b7d7d7211 */ /* 0x080fe200000f0eff */
[----:B------:R2:W4:Y:S04]  /*ac40*/  LDG.E.U16 R136, desc[UR4][R126.64] ;  /* 0x000000047e887981 */ /* 0x000528000c1e1500 */
[----:B------:R-:W1:Y:S01]  /*ac50*/  LDC R154, c[0x0][0x248] ;  /* 0x00009200ff9a7b82 */ /* 0x000e620000000800 */
[----:B------:R-:W-:Y:S01]  /*ac60*/  IADD3 R130, P0, R130, R122, RZ ;  /* 0x0000007a82827210 */ /* 0x000fe20007f1e0ff */
[----:B------:R0:W4:Y:S01]  /*ac70*/  LDG.E.U16 R134, desc[UR4][R124.64] ;  /* 0x000000047c867981 */ /* 0x000122000c1e1500 */
[----:B------:R-:W-:Y:S01]  /*ac80*/  LEA.HI.X.SX32 R129, R129, R123, 0x1, P2 ;  /* 0x0000007b81817211 */ /* 0x000fe200010f0eff */
[----:B--2---:R-:W-:-:S04]  /*ac90*/  IMAD R126, R148, 0x34a, RZ ;  /* 0x0000034a947e7824 */ /* 0x004fc800078e02ff */
[----:B------:R-:W2:Y:S01]  /*aca0*/  LDC R156, c[0x0][0x248] ;  /* 0x00009200ff9c7b82 */ /* 0x000ea20000000800 */
[-C--:B------:R-:W-:Y:S01]  /*acb0*/  LEA.HI.X.SX32 R131, R131, R123.reuse, 0x1, P0 ;  /* 0x0000007b83837211 */ /* 0x080fe200000f0eff */
[----:B---3--:R-:W-:Y:S01]  /*acc0*/  IMAD R127, R162, 0x1a5, RZ ;  /* 0x000001a5a27f7824 */ /* 0x008fe200078e02ff */
[----:B------:R-:W-:Y:S01]  /*acd0*/  IADD3 R126, P1, R126, R122, RZ ;  /* 0x0000007a7e7e7210 */ /* 0x000fe20007f3e0ff */
[----:B0-----:R-:W-:Y:S01]  /*ace0*/  IMAD R124, R146, 0x348, RZ ;  /* 0x00000348927c7824 */ /* 0x001fe200078e02ff */
[----:B------:R0:W3:Y:S03]  /*acf0*/  LDG.E.U16 R138, desc[UR4][R128.64] ;  /* 0x00000004808a7981 */ /* 0x0000e6000c1e1500 */
[----:B------:R-:W2:Y:S01]  /*ad00*/  LDC R170, c[0x0][0x248] ;  /* 0x00009200ffaa7b82 */ /* 0x000ea20000000800 */
[----:B------:R5:W3:Y:S07]  /*ad10*/  LDG.E.U16 R140, desc[UR4][R130.64] ;  /* 0x00000004828c7981 */ /* 0x000aee000c1e1500 */
[----:B------:R-:W2:Y:S01]  /*ad20*/  LDC R176, c[0x0][0x248] ;  /* 0x00009200ffb07b82 */ /* 0x000ea20000000800 */
[----:B0-----:R-:W-:Y:S01]  /*ad30*/  IMAD R128, R160, 0x34c, RZ ;  /* 0x0000034ca0807824 */ /* 0x001fe200078e02ff */
[----:B------:R-:W-:Y:S01]  /*ad40*/  LEA.HI.X.SX32 R127, R127, R123, 0x1, P1 ;  /* 0x0000007b7f7f7211 */ /* 0x000fe200008f0eff */
[----:B-----5:R-:W-:-:S05]  /*ad50*/  IMAD R249, R249, 0x1a4, RZ ;  /* 0x000001a4f9f97824 */ /* 0x020fca00078e02ff */
[----:B------:R-:W0:Y:S01]  /*ad60*/  LDC R174, c[0x0][0x248] ;  /* 0x00009200ffae7b82 */ /* 0x000e220000000800 */
[-C--:B------:R-:W-:Y:S01]  /*ad70*/  IADD3 R124, P0, R124, R122.reuse, RZ ;  /* 0x0000007a7c7c7210 */ /* 0x080fe20007f1e0ff */
[----:B------:R-:W-:Y:S01]  /*ad80*/  IMAD R130, R164, 0x34e, RZ ;  /* 0x0000034ea4827824 */ /* 0x000fe200078e02ff */
[-C--:B------:R-:W-:Y:S01]  /*ad90*/  IADD3 R128, P2, R128, R122.reuse, RZ ;  /* 0x0000007a80807210 */ /* 0x080fe20007f5e0ff */
[----:B------:R-:W-:Y:S01]  /*ada0*/  IMAD R131, R168, 0x1a7, RZ ;  /* 0x000001a7a8837824 */ /* 0x000fe200078e02ff */
[-C--:B------:R-:W-:Y:S01]  /*adb0*/  LEA.HI.X.SX32 R125, R249, R123.reuse, 0x1, P0 ;  /* 0x0000007bf97d7211 */ /* 0x080fe200000f0eff */
[----:B------:R1:W5:Y:S02]  /*adc0*/  LDG.E.U16 R144, desc[UR4][R126.64] ;  /* 0x000000047e907981 */ /* 0x000364000c1e1500 */
[----:B------:R-:W0:Y:S01]  /*add0*/  LDC R160, c[0x0][0x248] ;  /* 0x00009200ffa07b82 */ /* 0x000e220000000800 */
[----:B------:R-:W-:Y:S02]  /*ade0*/  IADD3 R130, P0, R130, R122, RZ ;  /* 0x0000007a82827210 */ /* 0x000fe40007f1e0ff */
[----:B------:R-:W-:-:S02]  /*adf0*/  LEA.HI.X.SX32 R129, R142, R123, 0x1, P2 ;  /* 0x0000007b8e817211 */ /* 0x000fc400010f0eff */
[----:B------:R1:W5:Y:S03]  /*ae00*/  LDG.E.U16 R142, desc[UR4][R124.64] ;  /* 0x000000047c8e7981 */ /* 0x000366000c1e1500 */
[----:B------:R-:W0:Y:S01]  /*ae10*/  LDC R162, c[0x0][0x248] ;  /* 0x00009200ffa27b82 */ /* 0x000e220000000800 */
[----:B-1----:R-:W-:Y:S01]  /*ae20*/  IMAD R126, R158, 0x358, RZ ;  /* 0x000003589e7e7824 */ /* 0x002fe200078e02ff */
[----:B------:R-:W-:Y:S01]  /*ae30*/  LEA.HI.X.SX32 R131, R131, R123, 0x1, P0 ;  /* 0x0000007b83837211 */ /* 0x000fe200000f0eff */
[----:B------:R1:W5:Y:S05]  /*ae40*/  LDG.E.U16 R146, desc[UR4][R128.64] ;  /* 0x0000000480927981 */ /* 0x00036a000c1e1500 */
[----:B------:R-:W0:Y:S01]  /*ae50*/  LDC R168, c[0x0][0x248] ;  /* 0x00009200ffa87b82 */ /* 0x000e220000000800 */
[----:B------:R-:W-:Y:S01]  /*ae60*/  IMAD R124, R154, 0x356, RZ ;  /* 0x000003569a7c7824 */ /* 0x000fe200078e02ff */
[----:B------:R1:W5:Y:S06]  /*ae70*/  LDG.E.U16 R148, desc[UR4][R130.64] ;  /* 0x0000000482947981 */ /* 0x00036c000c1e1500 */
[----:B------:R-:W0:Y:S01]  /*ae80*/  LDC R158, c[0x0][0x248] ;  /* 0x00009200ff9e7b82 */ /* 0x000e220000000800 */
[----:B--2---:R-:W-:Y:S01]  /*ae90*/  IMAD R125, R156, 0x1ab, RZ ;  /* 0x000001ab9c7d7824 */ /* 0x004fe200078e02ff */
[----:B------:R-:W-:Y:S01]  /*aea0*/  IADD3 R124, P0, R124, R122, RZ ;  /* 0x0000007a7c7c7210 */ /* 0x000fe20007f1e0ff */
[----:B-1----:R-:W-:-:S05]  /*aeb0*/  IMAD R128, R170, 0x35a, RZ ;  /* 0x0000035aaa807824 */ /* 0x002fca00078e02ff */
[----:B------:R-:W1:Y:S01]  /*aec0*/  LDC R178, c[0x0][0x248] ;  /* 0x00009200ffb27b82 */ /* 0x000e620000000800 */
[----:B------:R-:W-:-:S07]  /*aed0*/  IMAD R130, R176, 0x35c, RZ ;  /* 0x0000035cb0827824 */ /* 0x000fce00078e02ff */
[----:B------:R-:W2:Y:S01]  /*aee0*/  LDC R249, c[0x0][0x248] ;  /* 0x00009200fff97b82 */ /* 0x000ea20000000800 */
[----:B0-----:R-:W-:-:S07]  /*aef0*/  IMAD R129, R174, 0x1ad, RZ ;  /* 0x000001adae817824 */ /* 0x001fce00078e02ff */
[----:B------:R-:W0:Y:S01]  /*af00*/  LDC R164, c[0x0][0x248] ;  /* 0x00009200ffa47b82 */ /* 0x000e220000000800 */
[----:B------:R-:W-:Y:S02]  /*af10*/  IADD3 R126, P1, R126, R122, RZ ;  /* 0x0000007a7e7e7210 */ /* 0x000fe40007f3e0ff */
[----:B------:R-:W-:-:S05]  /*af20*/  LEA.HI.X.SX32 R125, R125, R123, 0x1, P0 ;  /* 0x0000007b7d7d7211 */ /* 0x000fca00000f0eff */
[----:B------:R-:W0:Y:S01]  /*af30*/  LDC R172, c[0x0][0x248] ;  /* 0x00009200ffac7b82 */ /* 0x000e220000000800 */
[-C--:B------:R-:W-:Y:S02]  /*af40*/  IADD3 R128, P2, R128, R122.reuse, RZ ;  /* 0x0000007a80807210 */ /* 0x080fe40007f5e0ff */
[----:B------:R-:W-:Y:S02]  /*af50*/  IADD3 R130, P0, R130, R122, RZ ;  /* 0x0000007a82827210 */ /* 0x000fe40007f1e0ff */
[----:B------:R-:W-:-:S03]  /*af60*/  LEA.HI.X.SX32 R127, R150, R123, 0x1, P1 ;  /* 0x0000007b967f7211 */ /* 0x000fc600008f0eff */
[----:B------:R-:W0:Y:S01]  /*af70*/  LDC R180, c[0x0][0x248] ;  /* 0x00009200ffb47b82 */ /* 0x000e220000000800 */
[-C--:B------:R-:W-:Y:S01]  /*af80*/  LEA.HI.X.SX32 R129, R129, R123.reuse, 0x1, P2 ;  /* 0x0000007b81817211 */ /* 0x080fe200010f0eff */
[----:B------:R1:W5:Y:S01]  /*af90*/  LDG.E.U16 R150, desc[UR4][R124.64] ;  /* 0x000000047c967981 */ /* 0x000362000c1e1500 */
[----:B------:R-:W-:-:S03]  /*afa0*/  LEA.HI.X.SX32 R131, R152, R123, 0x1, P0 ;  /* 0x0000007b98837211 */ /* 0x000fc600000f0eff */
[----:B------:R1:W5:Y:S02]  /*afb0*/  LDG.E.U16 R154, desc[UR4][R128.64] ;  /* 0x00000004809a7981 */ /* 0x000364000c1e1500 */
[----:B------:R-:W0:Y:S02]  /*afc0*/  LDC R176, c[0x0][0x248] ;  /* 0x00009200ffb07b82 */ /* 0x000e240000000800 */
[----:B------:R2:W5:Y:S01]  /*afd0*/  LDG.E.U16 R156, desc[UR4][R130.64] ;  /* 0x00000004829c7981 */ /* 0x000562000c1e1500 */
[----:B-1----:R-:W-:Y:S02]  /*afe0*/  IMAD R124, R160, 0x35e, RZ ;  /* 0x0000035ea07c7824 */ /* 0x002fe400078e02ff */
[----:B------:R-:W-:Y:S01]  /*aff0*/  IMAD R125, R162, 0x1af, RZ ;  /* 0x000001afa27d7824 */ /* 0x000fe200078e02ff */
[----:B------:R0:W5:Y:S02]  /*b000*/  LDG.E.U16 R152, desc[UR4][R126.64] ;  /* 0x000000047e987981 */ /* 0x000164000c1e1500 */
[----:B------:R-:W1:Y:S01]  /*b010*/  LDC R170, c[0x0][0x248] ;  /* 0x00009200ffaa7b82 */ /* 0x000e620000000800 */
[----:B------:R-:W-:Y:S01]  /*b020*/  IMAD R128, R168, 0x368, RZ ;  /* 0x00000368a8807824 */ /* 0x000fe200078e02ff */
[----:B------:R-:W-:Y:S01]  /*b030*/  IADD3 R124, P0, R124, R122, RZ ;  /* 0x0000007a7c7c7210 */ /* 0x000fe20007f1e0ff */
[----:B--2---:R-:W-:-:S03]  /*b040*/  IMAD R130, R158, 0x36a, RZ ;  /* 0x0000036a9e827824 */ /* 0x004fc600078e02ff */
[-C--:B------:R-:W-:Y:S01]  /*b050*/  LEA.HI.X.SX32 R125, R125, R123.reuse, 0x1, P0 ;  /* 0x0000007b7d7d7211 */ /* 0x080fe200000f0eff */
[----:B------:R-:W-:Y:S01]  /*b060*/  IMAD R249, R249, 0x1b4, RZ ;  /* 0x000001b4f9f97824 */ /* 0x000fe200078e02ff */
[-C--:B------:R-:W-:Y:S01]  /*b070*/  IADD3 R128, P2, R128, R122.reuse, RZ ;  /* 0x0000007a80807210 */ /* 0x080fe20007f5e0ff */
[----:B------:R-:W-:Y:S01]  /*b080*/  IMAD R131, R178, 0x1b5, RZ ;  /* 0x000001b5b2837824 */ /* 0x000fe200078e02ff */
[-C--:B------:R-:W-:Y:S01]  /*b090*/  IADD3 R130, P0, R130, R122.reuse, RZ ;  /* 0x0000007a82827210 */ /* 0x080fe20007f1e0ff */
[----:B0-----:R-:W-:Y:S01]  /*b0a0*/  IMAD R126, R164, 0x366, RZ ;  /* 0x00000366a47e7824 */ /* 0x001fe200078e02ff */
[----:B------:R-:W0:Y:S01]  /*b0b0*/  LDC R186, c[0x0][0x248] ;  /* 0x00009200ffba7b82 */ /* 0x000e220000000800 */
[-C--:B------:R-:W-:Y:S01]  /*b0c0*/  LEA.HI.X.SX32 R129, R249, R123.reuse, 0x1, P2 ;  /* 0x0000007bf9817211 */ /* 0x080fe200010f0eff */
[----:B------:R-:W-:Y:S01]  /*b0d0*/  IMAD R127, R172, 0x1b3, RZ ;  /* 0x000001b3ac7f7824 */ /* 0x000fe200078e02ff */
[----:B------:R-:W-:Y:S01]  /*b0e0*/  LEA.HI.X.SX32 R131, R131, R123, 0x1, P0 ;  /* 0x0000007b83837211 */ /* 0x000fe200000f0eff */
[----:B------:R-:W2:Y:S01]  /*b0f0*/  LDG.E.U16 R158, desc[UR4][R124.64] ;  /* 0x000000047c9e7981 */ /* 0x000ea2000c1e1500 */
[----:B------:R-:W-:-:S03]  /*b100*/  IADD3 R126, P1, R126, R122, RZ ;  /* 0x0000007a7e7e7210 */ /* 0x000fc60007f3e0ff */
[----:B------:R-:W0:Y:S01]  /*b110*/  LDC R184, c[0x0][0x248] ;  /* 0x00009200ffb87b82 */ /* 0x000e220000000800 */
[----:B------:R1:W2:Y:S01]  /*b120*/  LDG.E.U16 R162, desc[UR4][R128.64] ;  /* 0x0000000480a27981 */ /* 0x0002a2000c1e1500 */
[----:B------:R-:W-:-:S03]  /*b130*/  LEA.HI.X.SX32 R127, R127, R123, 0x1, P1 ;  /* 0x0000007b7f7f7211 */ /* 0x000fc600008f0eff */
[----:B------:R1:W2:Y:S03]  /*b140*/  LDG.E.U16 R164, desc[UR4][R130.64] ;  /* 0x0000000482a47981 */ /* 0x0002a6000c1e1500 */
[----:B------:R-:W0:Y:S01]  /*b150*/  LDC R182, c[0x0][0x248] ;  /* 0x00009200ffb67b82 */ /* 0x000e220000000800 */
[----:B------:R1:W2:Y:S02]  /*b160*/  LDG.E.U16 R160, desc[UR4][R126.64] ;  /* 0x000000047ea07981 */ /* 0x0002a4000c1e1500 */
[----:B-1----:R-:W-:-:S05]  /*b170*/  IMAD R128, R180, 0x376, RZ ;  /* 0x00000376b4807824 */ /* 0x002fca00078e02ff */
[----:B------:R-:W1:Y:S01]  /*b180*/  LDC R131, c[0x0][0x248] ;  /* 0x00009200ff837b82 */ /* 0x000e620000000800 */
[----:B------:R-:W-:-:S07]  /*b190*/  IMAD R126, R176, 0x36e, RZ ;  /* 0x0000036eb07e7824 */ /* 0x000fce00078e02ff */
[----:B------:R-:W1:Y:S01]  /*b1a0*/  LDC R180, c[0x0][0x248] ;  /* 0x00009200ffb47b82 */ /* 0x000e620000000800 */
[----:B------:R-:W-:-:S07]  /*b1b0*/  IMAD R124, R170, 0x36c, RZ ;  /* 0x0000036caa7c7824 */ /* 0x000fce00078e02ff */
[----:B------:R-:W1:Y:S01]  /*b1c0*/  LDC R130, c[0x0][0x248] ;  /* 0x00009200ff827b82 */ /* 0x000e620000000800 */
[----:B------:R-:W-:-:S07]  /*b1d0*/  IADD3 R124, P0, R124, R122, RZ ;  /* 0x0000007a7c7c7210 */ /* 0x000fce0007f1e0ff */
[----:B------:R-:W1:Y:S01]  /*b1e0*/  LDC R176, c[0x0][0x248] ;  /* 0x00009200ffb07b82 */ /* 0x000e620000000800 */
[----:B0-----:R-:W-:Y:S01]  /*b1f0*/  IMAD R129, R186, 0x1bb, RZ ;  /* 0x000001bbba817824 */ /* 0x001fe200078e02ff */
[----:B------:R-:W-:Y:S01]  /*b200*/  LEA.HI.X.SX32 R125, R166, R123, 0x1, P0 ;  /* 0x0000007ba67d7211 */ /* 0x000fe200000f0eff */
[----:B------:R-:W-:-:S05]  /*b210*/  IMAD R127, R184, 0x1b7, RZ ;  /* 0x000001b7b87f7824 */ /* 0x000fca00078e02ff */
[----:B------:R-:W0:Y:S01]  /*b220*/  LDC R172, c[0x0][0x248] ;  /* 0x00009200ffac7b82 */ /* 0x000e220000000800 */
[----:B------:R1:W2:Y:S07]  /*b230*/  LDG.E.U16 R166, desc[UR4][R124.64] ;  /* 0x000000047ca67981 */ /* 0x0002ae000c1e1500 */
[----:B------:R-:W0:Y:S08]  /*b240*/  LDC R178, c[0x0][0x248] ;  /* 0x00009200ffb27b82 */ /* 0x000e300000000800 */
[----:B------:R-:W0:Y:S01]  /*b250*/  LDC R186, c[0x0][0x248] ;  /* 0x00009200ffba7b82 */ /* 0x000e220000000800 */
[----:B-1----:R-:W-:Y:S01]  /*b260*/  IMAD R125, R131, 0x1c3, RZ ;  /* 0x000001c3837d7824 */ /* 0x002fe200078e02ff */
[----:B------:R-:W-:Y:S01]  /*b270*/  IADD3 R128, P2, R128, R122, RZ ;  /* 0x0000007a80807210 */ /* 0x000fe20007f5e0ff */
[----:B------:R-:W-:-:S05]  /*b280*/  IMAD R131, R180, 0x1db, RZ ;  /* 0x000001dbb4837824 */ /* 0x000fca00078e02ff */
[----:B------:R-:W1:Y:S01]  /*b290*/  LDC R184, c[0x0][0x248] ;  /* 0x00009200ffb87b82 */ /* 0x000e620000000800 */
[----:B------:R-:W-:-:S07]  /*b2a0*/  IMAD R124, R130, 0x386, RZ ;  /* 0x00000386827c7824 */ /* 0x000fce00078e02ff */
[----:B------:R-:W1:Y:S01]  /*b2b0*/  LDC R217, c[0x0][0x248] ;  /* 0x00009200ffd97b82 */ /* 0x000e620000000800 */
[----:B------:R-:W-:Y:S01]  /*b2c0*/  IADD3 R126, P1, R126, R122, RZ ;  /* 0x0000007a7e7e7210 */ /* 0x000fe20007f3e0ff */
[----:B------:R-:W-:Y:S01]  /*b2d0*/  IMAD R130, R176, 0x3b6, RZ ;  /* 0x000003b6b0827824 */ /* 0x000fe200078e02ff */
[----:B------:R-:W-:-:S05]  /*b2e0*/  LEA.HI.X.SX32 R129, R129, R123, 0x1, P2 ;  /* 0x0000007b81817211 */ /* 0x000fca00010f0eff */
[----:B------:R-:W4:Y:S01]  /*b2f0*/  LDC R180, c[0x0][0x248] ;  /* 0x00009200ffb47b82 */ /* 0x000f220000000800 */
[----:B------:R-:W-:Y:S01]  /*b300*/  IADD3 R124, P0, R124, R122, RZ ;  /* 0x0000007a7c7c7210 */ /* 0x000fe20007f1e0ff */
[----:B------:R0:W2:Y:S06]  /*b310*/  LDG.E.U16 R170, desc[UR4][R128.64] ;  /* 0x0000000480aa7981 */ /* 0x0000ac000c1e1500 */
[----:B------:R-:W4:Y:S01]  /*b320*/  LDC R174, c[0x0][0x248] ;  /* 0x00009200ffae7b82 */ /* 0x000f220000000800 */
[-C--:B------:R-:W-:Y:S02]  /*b330*/  LEA.HI.X.SX32 R127, R127, R123.reuse, 0x1, P1 ;  /* 0x0000007b7f7f7211 */ /* 0x080fe400008f0eff */
[----:B------:R-:W-:Y:S01]  /*b340*/  LEA.HI.X.SX32 R125, R125, R123, 0x1, P0 ;  /* 0x0000007b7d7d7211 */ /* 0x000fe200000f0eff */
[----:B0-----:R-:W-:-:S04]  /*b350*/  IMAD R128, R182, 0x3a6, RZ ;  /* 0x000003a6b6807824 */ /* 0x001fc800078e02ff */
[----:B------:R-:W0:Y:S01]  /*b360*/  LDC R192, c[0x0][0x248] ;  /* 0x00009200ffc07b82 */ /* 0x000e220000000800 */
[-C--:B------:R-:W-:Y:S01]  /*b370*/  IADD3 R130, P2, R130, R122.reuse, RZ ;  /* 0x0000007a82827210 */ /* 0x080fe20007f5e0ff */
[----:B------:R1:W2:Y:S01]  /*b380*/  LDG.E.U16 R168, desc[UR4][R126.64] ;  /* 0x000000047ea87981 */ /* 0x0002a2000c1e1500 */
[----:B------:R-:W-:Y:S01]  /*b390*/  IMAD R129, R178, 0x1d3, RZ ;  /* 0x000001d3b2817824 */ /* 0x000fe200078e02ff */
[----:B------:R-:W-:-:S04]  /*b3a0*/  IADD3 R128, P0, R128, R122, RZ ;  /* 0x0000007a80807210 */ /* 0x000fc80007f1e0ff */
[----:B------:R-:W3:Y:S01]  /*b3b0*/  LDC R209, c[0x0][0x248] ;  /* 0x00009200ffd17b82 */ /* 0x000ee20000000800 */
[-C--:B------:R-:W-:Y:S01]  /*b3c0*/  LEA.HI.X.SX32 R131, R131, R123.reuse, 0x1, P2 ;  /* 0x0000007b83837211 */ /* 0x080fe200010f0eff */
[----:B-1----:R-:W-:Y:S02]  /*b3d0*/  IMAD R127, R172, 0x1cb, RZ ;  /* 0x000001cbac7f7824 */ /* 0x002fe400078e02ff */
[----:B------:R1:W2:Y:S04]  /*b3e0*/  LDG.E.U16 R172, desc[UR4][R124.64] ;  /* 0x000000047cac7981 */ /* 0x0002a8000c1e1500 */
[----:B------:R-:W3:Y:S01]  /*b3f0*/  LDC R215, c[0x0][0x248] ;  /* 0x00009200ffd77b82 */ /* 0x000ee20000000800 */
[----:B------:R-:W-:Y:S01]  /*b400*/  LEA.HI.X.SX32 R129, R129, R123, 0x1, P0 ;  /* 0x0000007b81817211 */ /* 0x000fe200000f0eff */
[----:B------:R1:W2:Y:S06]  /*b410*/  LDG.E.U16 R178, desc[UR4][R130.64] ;  /* 0x0000000482b27981 */ /* 0x0002ac000c1e1500 */
[----:B------:R-:W3:Y:S01]  /*b420*/  LDC R211, c[0x0][0x248] ;  /* 0x00009200ffd37b82 */ /* 0x000ee20000000800 */
[----:B-1----:R-:W-:Y:S01]  /*b430*/  IMAD R124, R186, 0x3c6, RZ ;  /* 0x000003c6ba7c7824 */ /* 0x002fe200078e02ff */
[----:B------:R-:W2:Y:S01]  /*b440*/  LDG.E.U16 R176, desc[UR4][R128.64] ;  /* 0x0000000480b07981 */ /* 0x000ea2000c1e1500 */
[----:B------:R-:W-:-:S05]  /*b450*/  IMAD R125, R184, 0x1e3, RZ ;  /* 0x000001e3b87d7824 */ /* 0x000fca00078e02ff */
[----:B------:R-:W1:Y:S01]  /*b460*/  LDC R249, c[0x0][0x248] ;  /* 0x00009200fff97b82 */ /* 0x000e620000000800 */
[----:B------:R-:W-:Y:S01]  /*b470*/  IADD3 R124, P0, R124, R122, RZ ;  /* 0x0000007a7c7c7210 */ /* 0x000fe20007f1e0ff */
[----:B------:R-:W-:-:S06]  /*b480*/  IMAD R130, R217, 0x3f6, RZ ;  /* 0x000003f6d9827824 */ /* 0x000fcc00078e02ff */
[----:B------:R-:W1:Y:S01]  /*b490*/  LDC R203, c[0x0][0x248] ;  /* 0x00009200ffcb7b82 */ /* 0x000e620000000800 */
[-C--:B------:R-:W-:Y:S01]  /*b4a0*/  LEA.HI.X.SX32 R125, R125, R123.reuse, 0x1, P0 ;  /* 0x0000007b7d7d7211 */ /* 0x080fe200000f0eff */
[----:B----4-:R-:W-:Y:S01]  /*b4b0*/  IMAD R131, R180, 0x1fb, RZ ;  /* 0x000001fbb4837824 */ /* 0x010fe200078e02ff */
[-C--:B------:R-:W-:Y:S01]  /*b4c0*/  IADD3 R130, P0, R130, R122.reuse, RZ ;  /* 0x0000007a82827210 */ /* 0x080fe20007f1e0ff */
[----:B------:R-:W-:Y:S02]  /*b4d0*/  IMAD R126, R174, 0x396, RZ ;  /* 0x00000396ae7e7824 */ /* 0x000fe400078e02ff */
[----:B------:R0:W4:Y:S02]  /*b4e0*/  LDG.E.U16 R180, desc[UR4][R124.64] ;  /* 0x000000047cb47981 */ /* 0x000124000c1e1500 */
[----:B------:R-:W1:Y:S01]  /*b4f0*/  LDC R201, c[0x0][0x248] ;  /* 0x00009200ffc97b82 */ /* 0x000e620000000800 */
[----:B------:R-:W-:Y:S02]  /*b500*/  LEA.HI.X.SX32 R131, R131, R123, 0x1, P0 ;  /* 0x0000007b83837211 */ /* 0x000fe400000f0eff */
[----:B------:R-:W-:-:S05]  /*b510*/  IADD3 R126, P1, R126, R122, RZ ;  /* 0x0000007a7e7e7210 */ /* 0x000fca0007f3e0ff */
[----:B------:R-:W1:Y:S01]  /*b520*/  LDC R207, c[0x0][0x248] ;  /* 0x00009200ffcf7b82 */ /* 0x000e620000000800 */
[----:B0-----:R-:W-:Y:S01]  /*b530*/  IMAD R124, R192, 0x378, RZ ;  /* 0x00000378c07c7824 */ /* 0x001fe200078e02ff */
[-C--:B------:R-:W-:Y:S01]  /*b540*/  LEA.HI.X.SX32 R127, R127, R123.reuse, 0x1, P1 ;  /* 0x0000007b7f7f7211 */ /* 0x080fe200008f0eff */
[----:B------:R0:W4:Y:S01]  /*b550*/  LDG.E.U16 R186, desc[UR4][R130.64] ;  /* 0x0000000482ba7981 */ /* 0x000122000c1e1500 */
[----:B---3--:R-:W-:Y:S02]  /*b560*/  IMAD R128, R209, 0x3e6, RZ ;  /* 0x000003e6d1807824 */ /* 0x008fe400078e02ff */
[----:B------:R-:W-:Y:S01]  /*b570*/  IADD3 R124, P0, R124, R122, RZ ;  /* 0x0000007a7c7c7210 */ /* 0x000fe20007f1e0ff */
[----:B------:R3:W4:Y:S01]  /*b580*/  LDG.E.U16 R174, desc[UR4][R126.64] ;  /* 0x000000047eae7981 */ /* 0x000722000c1e1500 */
[----:B------:R-:W3:Y:S01]  /*b590*/  LDC R194, c[0x0][0x248] ;  /* 0x00009200ffc27b82 */ /* 0x000ee20000000800 */
[----:B------:R-:W-:Y:S02]  /*b5a0*/  IMAD R129, R211, 0x1f3, RZ ;  /* 0x000001f3d3817824 */ /* 0x000fe400078e02ff */
[----:B0-----:R-:W-:Y:S01]  /*b5b0*/  IMAD R130, R215, 0x388, RZ ;  /* 0x00000388d7827824 */ /* 0x001fe200078e02ff */
[----:B------:R-:W-:Y:S01]  /*b5c0*/  LEA.HI.X.SX32 R125, R190, R123, 0x1, P0 ;  /* 0x0000007bbe7d7211 */ /* 0x000fe200000f0eff */
[----:B-1----:R-:W-:-:S03]  /*b5d0*/  IMAD R249, R249, 0x1c4, RZ ;  /* 0x000001c4f9f97824 */ /* 0x002fc600078e02ff */
[----:B------:R-:W0:Y:S01]  /*b5e0*/  LDC R213, c[0x0][0x248] ;  /* 0x00009200ffd57b82 */ /* 0x000e220000000800 */
[----:B---3--:R-:W-:Y:S01]  /*b5f0*/  IMAD R126, R203, 0x3d6, RZ ;  /* 0x000003d6cb7e7824 */ /* 0x008fe200078e02ff */
[-C--:B------:R-:W-:Y:S02]  /*b600*/  IADD3 R128, P2, R128, R122.reuse, RZ ;  /* 0x0000007a80807210 */ /* 0x080fe40007f5e0ff */
[----:B------:R-:W-:-:S04]  /*b610*/  IADD3 R130, P0, R130, R122, RZ ;  /* 0x0000007a82827210 */ /* 0x000fc80007f1e0ff */
[----:B------:R-:W1:Y:S01]  /*b620*/  LDC R203, c[0x0][0x248] ;  /* 0x00009200ffcb7b82 */ /* 0x000e620000000800 */
[-C--:B------:R-:W-:Y:S02]  /*b630*/  LEA.HI.X.SX32 R129, R129, R123.reuse, 0x1, P2 ;  /* 0x0000007b81817211 */ /* 0x080fe400010f0eff */
[-C--:B------:R-:W-:Y:S01]  /*b640*/  LEA.HI.X.SX32 R131, R249, R123.reuse, 0x1, P0 ;  /* 0x0000007bf9837211 */ /* 0x080fe200000f0eff */
[----:B------:R-:W-:Y:S01]  /*b650*/  IMAD R127, R201, 0x1eb, RZ ;  /* 0x000001ebc97f7824 */ /* 0x000fe200078e02ff */
[----:B------:R-:W-:Y:S01]  /*b660*/  IADD3 R126, P1, R126, R122, RZ ;  /* 0x0000007a7e7e7210 */ /* 0x000fe20007f3e0ff */
[----:B------:R3:W4:Y:S02]  /*b670*/  LDG.E.U16 R184, desc[UR4][R128.64] ;  /* 0x0000000480b87981 */ /* 0x000724000c1e1500 */
[----:B------:R-:W1:Y:S01]  /*b680*/  LDC R249, c[0x0][0x248] ;  /* 0x00009200fff97b82 */ /* 0x000e620000000800 */
[----:B------:R-:W-:-:S05]  /*b690*/  LEA.HI.X.SX32 R127, R127, R123, 0x1, P1 ;  /* 0x0000007b7f7f7211 */ /* 0x000fca00008f0eff */
[----:B------:R3:W4:Y:S02]  /*b6a0*/  LDG.E.U16 R182, desc[UR4][R126.64] ;  /* 0x000000047eb67981 */ /* 0x000724000c1e1500 */
[----:B---3--:R-:W-:Y:S01]  /*b6b0*/  IMAD R128, R207, 0x37c, RZ ;  /* 0x0000037ccf807824 */ /* 0x008fe200078e02ff */
[----:B------:R-:W3:Y:S04]  /*b6c0*/  LDC R201, c[0x0][0x248] ;  /* 0x00009200ffc97b82 */ /* 0x000ee80000000800 */
[----:B------:R-:W-:Y:S01]  /*b6d0*/  IADD3 R128, P2, R128, R122, RZ ;  /* 0x0000007a80807210 */ /* 0x000fe20007f5e0ff */
[----:B------:R-:W-:-:S03]  /*b6e0*/  IMAD R126, R194, 0x37a, RZ ;  /* 0x0000037ac27e7824 */ /* 0x000fc600078e02ff */
[----:B------:R-:W-:Y:S01]  /*b6f0*/  LEA.HI.X.SX32 R129, R188, R123, 0x1, P2 ;  /* 0x0000007bbc817211 */ /* 0x000fe200010f0eff */
[----:B0-----:R-:W-:Y:S01]  /*b700*/  IMAD R127, R213, 0x1bd, RZ ;  /* 0x000001bdd57f7824 */ /* 0x001fe200078e02ff */
[----:B------:R-:W0:Y:S01]  /*b710*/  LDC R209, c[0x0][0x248] ;  /* 0x00009200ffd17b82 */ /* 0x000e220000000800 */
[----:B------:R-:W4:Y:S01]  /*b720*/  LDG.E.U16 R194, desc[UR4][R130.64] ;  /* 0x0000000482c27981 */ /* 0x000f22000c1e1500 */
[----:B------:R-:W-:-:S03]  /*b730*/  IADD3 R126, P1, R126, R122, RZ ;  /* 0x0000007a7e7e7210 */ /* 0x000fc60007f3e0ff */
[----:B------:R1:W4:Y:S01]  /*b740*/  LDG.E.U16 R192, desc[UR4][R128.64] ;  /* 0x0000000480c07981 */ /* 0x000322000c1e1500 */
[----:B------:R-:W-:Y:S01]  /*b750*/  LEA.HI.X.SX32 R127, R127, R123, 0x1, P1 ;  /* 0x0000007b7f7f7211 */ /* 0x000fe200008f0eff */
[----:B-1----:R-:W-:Y:S01]  /*b760*/  IMAD R249, R249, 0x1d4, RZ ;  /* 0x000001d4f9f97824 */ /* 0x002fe200078e02ff */
[----:B------:R-:W1:Y:S01]  /*b770*/  LDC R207, c[0x0][0x248] ;  /* 0x00009200ffcf7b82 */ /* 0x000e620000000800 */
[----:B------:R0:W4:Y:S04]  /*b780*/  LDG.E.U16 R188, desc[UR4][R124.64] ;  /* 0x000000047cbc7981 */ /* 0x000128000c1e1500 */
[----:B------:R5:W4:Y:S01]  /*b790*/  LDG.E.U16 R190, desc[UR4][R126.64] ;  /* 0x000000047ebe7981 */ /* 0x000b22000c1e1500 */
[----:B------:R-:W-:Y:S02]  /*b7a0*/  IMAD R128, R203, 0x3a8, RZ ;  /* 0x000003a8cb807824 */ /* 0x000fe400078e02ff */
[----:B------:R-:W5:Y:S03]  /*b7b0*/  LDC R211, c[0x0][0x248] ;  /* 0x00009200ffd37b82 */ /* 0x000f660000000800 */
[----:B------:R-:W-:-:S04]  /*b7c0*/  IADD3 R128, P1, R128, R122, RZ ;  /* 0x0000007a80807210 */ /* 0x000fc80007f3e0ff */
[----:B------:R-:W-:Y:S01]  /*b7d0*/  LEA.HI.X.SX32 R129, R249, R123, 0x1, P1 ;  /* 0x0000007bf9817211 */ /* 0x000fe200008f0eff */
[----:B------:R-:W5:Y:S08]  /*b7e0*/  LDC R217, c[0x0][0x248] ;  /* 0x00009200ffd97b82 */ /* 0x000f700000000800 */
[----:B------:R-:W5:Y:S01]  /*b7f0*/  LDC R249, c[0x0][0x248] ;  /* 0x00009200fff97b82 */ /* 0x000f620000000800 */
[----:B---3--:R-:W-:-:S02]  /*b800*/  IMAD R130, R201, 0x398, RZ ;  /* 0x00000398c9827824 */ /* 0x008fc400078e02ff */
[----:B0-----:R-:W-:-:S03]  /*b810*/  IMAD R124, R209, 0x3c8, RZ ;  /* 0x000003c8d17c7824 */ /* 0x001fc600078e02ff */
[-C--:B------:R-:W-:Y:S01]  /*b820*/  IADD3 R130, P0, R130, R122.reuse, RZ ;  /* 0x0000007a82827210 */ /* 0x080fe20007f1e0ff */
[----:B-1----:R-:W-:Y:S01]  /*b830*/  IMAD R125, R207, 0x3d8, RZ ;  /* 0x000003d8cf7d7824 */ /* 0x002fe200078e02ff */
[----:B------:R-:W0:Y:S02]  /*b840*/  LDC R215, c[0x0][0x248] ;  /* 0x00009200ffd77b82 */ /* 0x000e240000000800 */
[----:B------:R-:W-:Y:S01]  /*b850*/  LEA.HI.X.SX32 R131, R196, R123, 0x1, P0 ;  /* 0x0000007bc4837211 */ /* 0x000fe200000f0eff */
[----:B-----5:R-:W-:Y:S01]  /*b860*/  IMAD R126, R211, 0x3b8, RZ ;  /* 0x000003b8d37e7824 */ /* 0x020fe200078e02ff */
[----:B------:R-:W-:-:S03]  /*b870*/  IADD3 R124, P2, R124, R122, RZ ;  /* 0x0000007a7c7c7210 */ /* 0x000fc60007f5e0ff */
[----:B------:R1:W3:Y:S01]  /*b880*/  LDG.E.U16 R196, desc[UR4][R130.64] ;  /* 0x0000000482c47981 */ /* 0x0002e2000c1e1500 */
[----:B------:R-:W5:Y:S01]  /*b890*/  LDC R219, c[0x0][0x248] ;  /* 0x00009200ffdb7b82 */ /* 0x000f620000000800 */
[-C--:B------:R-:W-:Y:S01]  /*b8a0*/  IADD3 R126, P0, R126, R122.reuse, RZ ;  /* 0x0000007a7e7e7210 */ /* 0x080fe20007f1e0ff */
[----:B------:R-:W-:Y:S01]  /*b8b0*/  IMAD R249, R249, 0x1e4, RZ ;  /* 0x000001e4f9f97824 */ /* 0x000fe200078e02ff */
[----:B-1----:R-:W-:-:S05]  /*b8c0*/  IADD3 R130, P1, R125, R122, RZ ;  /* 0x0000007a7d827210 */ /* 0x002fca0007f3e0ff */
[----:B------:R-:W1:Y:S01]  /*b8d0*/  LDC R213, c[0x0][0x248] ;  /* 0x00009200ffd57b82 */ /* 0x000e620000000800 */
[----:B------:R-:W-:-:S07]  /*b8e0*/  LEA.HI.X.SX32 R125, R249, R123, 0x1, P2 ;  /* 0x0000007bf97d7211 */ /* 0x000fce00010f0eff */
[----:B------:R-:W1:Y:S01]  /*b8f0*/  LDC R249, c[0x0][0x248] ;  /* 0x00009200fff97b82 */ /* 0x000e620000000800 */
[-C--:B------:R-:W-:Y:S01]  /*b900*/  LEA.HI.X.SX32 R127, R198, R123.reuse, 0x1, P0 ;  /* 0x0000007bc67f7211 */ /* 0x080fe200000f0eff */
[----:B------:R-:W3:Y:S01]  /*b910*/  LDG.E.U16 R201, desc[UR4][R124.64] ;  /* 0x000000047cc97981 */ /* 0x000ee2000c1e1500 */
[----:B------:R-:W-:-:S03]  /*b920*/  LEA.HI.X.SX32 R131, R199, R123, 0x1, P1 ;  /* 0x0000007bc7837211 */ /* 0x000fc600008f0eff */
[----:B------:R0:W3:Y:S02]  /*b930*/  LDG.E.U16 R199, desc[UR4][R126.64] ;  /* 0x000000047ec77981 */ /* 0x0000e4000c1e1500 */
[----:B------:R-:W1:Y:S02]  /*b940*/  LDC R211, c[0x0][0x248] ;  /* 0x00009200ffd37b82 */ /* 0x000e640000000800 */
[----:B------:R5:W3:Y:S04]  /*b950*/  LDG.E.U16 R203, desc[UR4][R130.64] ;  /* 0x0000000482cb7981 */ /* 0x000ae8000c1e1500 */
[----:B------:R5:W3:Y:S01]  /*b960*/  LDG.E.U16 R198, desc[UR4][R128.64] ;  /* 0x0000000480c67981 */ /* 0x000ae2000c1e1500 */
[----:B0-----:R-:W-:Y:S01]  /*b970*/  IMAD R126, R217, 0x3f8, RZ ;  /* 0x000003f8d97e7824 */ /* 0x001fe200078e02ff */
[----:B------:R-:W0:Y:S04]  /*b980*/  LDC R221, c[0x0][0x248] ;  /* 0x00009200ffdd7b82 */ /* 0x000e280000000800 */
[----:B------:R-:W-:Y:S01]  /*b990*/  IADD3 R126, P2, R126, R122, RZ ;  /* 0x0000007a7e7e7210 */ /* 0x000fe20007f5e0ff */
[----:B------:R-:W-:-:S03]  /*b9a0*/  IMAD R124, R215, 0x3e8, RZ ;  /* 0x000003e8d77c7824 */ /* 0x000fc600078e02ff */
[-C--:B------:R-:W-:Y:S01]  /*b9b0*/  LEA.HI.X.SX32 R127, R205, R123.reuse, 0x1, P2 ;  /* 0x0000007bcd7f7211 */ /* 0x080fe200010f0eff */
[----:B-----5:R-:W5:Y:S01]  /*b9c0*/  LDC R130, c[0x0][0x248] ;  /* 0x00009200ff827b82 */ /* 0x020f620000000800 */
[----:B------:R-:W-:Y:S01]  /*b9d0*/  IMAD R128, R219, 0x38a, RZ ;  /* 0x0000038adb807824 */ /* 0x000fe200078e02ff */
[----:B------:R-:W-:Y:S01]  /*b9e0*/  IADD3 R124, P1, R124, R122, RZ ;  /* 0x0000007a7c7c7210 */ /* 0x000fe20007f3e0ff */
[----:B-1----:R-:W-:Y:S01]  /*b9f0*/  IMAD R249, R249, 0x1f4, RZ ;  /* 0x000001f4f9f97824 */ /* 0x002fe200078e02ff */
[----:B------:R1:W3:Y:S04]  /*ba00*/  LDG.E.U16 R207, desc[UR4][R126.64] ;  /* 0x000000047ecf7981 */ /* 0x0002e8000c1e1500 */
[----:B------:R-:W2:Y:S01]  /*ba10*/  LDC R131, c[0x0][0x248] ;  /* 0x00009200ff837b82 */ /* 0x000ea20000000800 */
[----:B------:R-:W-:Y:S01]  /*ba20*/  LEA.HI.X.SX32 R125, R249, R123, 0x1, P1 ;  /* 0x0000007bf97d7211 */ /* 0x000fe200008f0eff */
[----:B-1----:R-:W-:-:S06]  /*ba30*/  IMAD R126, R213, 0x3aa, RZ ;  /* 0x000003aad57e7824 */ /* 0x002fcc00078e02ff */
[----:B------:R-:W1:Y:S01]  /*ba40*/  LDC R219, c[0x0][0x248] ;  /* 0x00009200ffdb7b82 */ /* 0x000e620000000800 */
[----:B------:R-:W-:-:S07]  /*ba50*/  IMAD R127, R211, 0x1d5, RZ ;  /* 0x000001d5d37f7824 */ /* 0x000fce00078e02ff */
[----:B------:R-:W1:Y:S01]  /*ba60*/  LDC R215, c[0x0][0x248] ;  /* 0x00009200ffd77b82 */ /* 0x000e620000000800 */
[-C--:B------:R-:W-:Y:S01]  /*ba70*/  IADD3 R126, P1, R126, R122.reuse, RZ ;  /* 0x0000007a7e7e7210 */ /* 0x080fe20007f3e0ff */
[----:B0-----:R-:W-:Y:S01]  /*ba80*/  IMAD R129, R221, 0x1c5, RZ ;  /* 0x000001c5dd817824 */ /* 0x001fe200078e02ff */
[----:B------:R-:W-:Y:S01]  /*ba90*/  IADD3 R128, P0, R128, R122, RZ ;  /* 0x0000007a80807210 */ /* 0x000fe20007f1e0ff */
[----:B------:R5:W3:Y:S01]  /*baa0*/  LDG.E.U16 R205, desc[UR4][R124.64] ;  /* 0x000000047ccd7981 */ /* 0x000ae2000c1e1500 */
[----:B------:R-:W-:-:S03]  /*bab0*/  LEA.HI.X.SX32 R127, R127, R123, 0x1, P1 ;  /* 0x0000007b7f7f7211 */ /* 0x000fc600008f0eff */
[----:B------:R-:W0:Y:S02]  /*bac0*/  LDC R217, c[0x0][0x248] ;  /* 0x00009200ffd97b82 */ /* 0x000e240000000800 */
[----:B------:R2:W3:Y:S01]  /*bad0*/  LDG.E.U16 R213, desc[UR4][R126.64] ;  /* 0x000000047ed57981 */ /* 0x0004e2000c1e1500 */
[----:B------:R-:W-:Y:S01]  /*bae0*/  LEA.HI.X.SX32 R129, R129, R123, 0x1, P0 ;  /* 0x0000007b81817211 */ /* 0x000fe200000f0eff */
[----:B-----5:R-:W-:-:S04]  /*baf0*/  IMAD R124, R130, 0x39a, RZ ;  /* 0x0000039a827c7824 */ /* 0x020fc800078e02ff */
[----:B------:R-:W5:Y:S01]  /*bb00*/  LDC R221, c[0x0][0x248] ;  /* 0x00009200ffdd7b82 */ /* 0x000f620000000800 */
[----:B------:R1:W3:Y:S07]  /*bb10*/  LDG.E.U16 R209, desc[UR4][R128.64] ;  /* 0x0000000480d17981 */ /* 0x0002ee000c1e1500 */
[----:B--2---:R-:W2:Y:S01]  /*bb20*/  LDC R127, c[0x0][0x248] ;  /* 0x00009200ff7f7b82 */ /* 0x004ea20000000800 */
[----:B------:R-:W-:Y:S01]  /*bb30*/  IMAD R125, R131, 0x1cd, RZ ;  /* 0x000001cd837d7824 */ /* 0x000fe200078e02ff */
[----:B------:R-:W-:Y:S01]  /*bb40*/  IADD3 R124, P0, R124, R122, RZ ;  /* 0x0000007a7c7c7210 */ /* 0x000fe20007f1e0ff */
[----:B-1----:R-:W-:-:S02]  /*bb50*/  IMAD R128, R219, 0x3ba, RZ ;  /* 0x000003badb807824 */ /* 0x002fc400078e02ff */
[----:B------:R-:W-:Y:S01]  /*bb60*/  IMAD R129, R215, 0x1dd, RZ ;  /* 0x000001ddd7817824 */ /* 0x000fe200078e02ff */
[-C--:B------:R-:W-:Y:S02]  /*bb70*/  LEA.HI.X.SX32 R125, R125, R123.reuse, 0x1, P0 ;  /* 0x0000007b7d7d7211 */ /* 0x080fe400000f0eff */
[----:B------:R-:W1:Y:S01]  /*bb80*/  LDC R247, c[0x0][0x248] ;  /* 0x00009200fff77b82 */ /* 0x000e620000000800 */
[----:B------:R-:W-:Y:S02]  /*bb90*/  IADD3 R128, P0, R128, R122, RZ ;  /* 0x0000007a80807210 */ /* 0x000fe40007f1e0ff */
[----:B------:R5:W3:Y:S02]  /*bba0*/  LDG.E.U16 R211, desc[UR4][R124.64] ;  /* 0x000000047cd37981 */ /* 0x000ae4000c1e1500 */
[----:B------:R-:W-:-:S03]  /*bbb0*/  LEA.HI.X.SX32 R129, R129, R123, 0x1, P0 ;  /* 0x0000007b81817211 */ /* 0x000fc600000f0eff */
[----:B------:R-:W1:Y:S02]  /*bbc0*/  LDC R227, c[0x0][0x248] ;  /* 0x00009200ffe37b82 */ /* 0x000e640000000800 */
[----:B------:R2:W3:Y:S01]  /*bbd0*/  LDG.E.U16 R215, desc[UR4][R128.64] ;  /* 0x0000000480d77981 */ /* 0x0004e2000c1e1500 */
[----:B0-----:R-:W-:-:S05]  /*bbe0*/  IMAD R130, R217, 0x3ca, RZ ;  /* 0x000003cad9827824 */ /* 0x001fca00078e02ff */
[----:B-----5:R-:W0:Y:S01]  /*bbf0*/  LDC R125, c[0x0][0x248] ;  /* 0x00009200ff7d7b82 */ /* 0x020e220000000800 */
[----:B--2---:R-:W-:-:S07]  /*bc00*/  IMAD R128, R127, 0x3ea, RZ ;  /* 0x000003ea7f807824 */ /* 0x004fce00078e02ff */
[----:B------:R-:W2:Y:S01]  /*bc10*/  LDC R127, c[0x0][0x248] ;  /* 0x00009200ff7f7b82 */ /* 0x000ea20000000800 */
[----:B------:R-:W-:Y:S01]  /*bc20*/  IMAD R131, R221, 0x1e5, RZ ;  /* 0x000001e5dd837824 */ /* 0x000fe200078e02ff */
[----:B------:R-:W-:-:S06]  /*bc30*/  IADD3 R130, P2, R130, R122, RZ ;  /* 0x0000007a82827210 */ /* 0x000fcc0007f5e0ff */
[----:B------:R-:W5:Y:S01]  /*bc40*/  LDC R249, c[0x0][0x248] ;  /* 0x00009200fff97b82 */ /* 0x000f620000000800 */
[----:B-1----:R-:W-:Y:S01]  /*bc50*/  IMAD R124, R247, 0x37e, RZ ;  /* 0x0000037ef77c7824 */ /* 0x002fe200078e02ff */
[----:B------:R-:W-:-:S05]  /*bc60*/  LEA.HI.X.SX32 R131, R131, R123, 0x1, P2 ;  /* 0x0000007b83837211 */ /* 0x000fca00010f0eff */
[----:B------:R1:W3:Y:S01]  /*bc70*/  LDG.E.U16 R217, desc[UR4][R130.64] ;  /* 0x0000000482d97981 */ /* 0x0002e2000c1e1500 */
[----:B------:R-:W4:Y:S08]  /*bc80*/  LDC R219, c[0x0][0x248] ;  /* 0x00009200ffdb7b82 */ /* 0x000f300000000800 */
[----:B------:R-:W4:Y:S01]  /*bc90*/  LDC R247, c[0x0][0x248] ;  /* 0x00009200fff77b82 */ /* 0x000f220000000800 */
[----:B-1----:R-:W-:-:S02]  /*bca0*/  IMAD R130, R227, 0x3da, RZ ;  /* 0x000003dae3827824 */ /* 0x002fc400078e02ff */
[----:B0-----:R-:W-:Y:S01]  /*bcb0*/  IMAD R125, R125, 0x1ed, RZ ;  /* 0x000001ed7d7d7824 */ /* 0x001fe200078e02ff */
[-C--:B------:R-:W-:Y:S01]  /*bcc0*/  IADD3 R128, P1, R128, R122.reuse, RZ ;  /* 0x0000007a80807210 */ /* 0x080fe20007f3e0ff */
[----:B--2---:R-:W-:Y:S01]  /*bcd0*/  IMAD R127, R127, 0x1f5, RZ ;  /* 0x000001f57f7f7824 */ /* 0x004fe200078e02ff */
[----:B------:R-:W-:Y:S02]  /*bce0*/  IADD3 R130, P0, R130, R122, RZ ;  /* 0x0000007a82827210 */ /* 0x000fe40007f1e0ff */
[----:B------:R-:W0:Y:S01]  /*bcf0*/  LDC R126, c[0x0][0x248] ;  /* 0x00009200ff7e7b82 */ /* 0x000e220000000800 */
[----:B-----5:R-:W-:Y:S01]  /*bd00*/  IMAD R221, R249, 0x38c, RZ ;  /* 0x0000038cf9dd7824 */ /* 0x020fe200078e02ff */
[-C--:B------:R-:W-:Y:S02]  /*bd10*/  LEA.HI.X.SX32 R131, R125, R123.reuse, 0x1, P0 ;  /* 0x0000007b7d837211 */ /* 0x080fe400000f0eff */
[----:B------:R-:W-:-:S04]  /*bd20*/  LEA.HI.X.SX32 R129, R127, R123, 0x1, P1 ;  /* 0x0000007b7f817211 */ /* 0x000fc800008f0eff */
[----:B------:R-:W1:Y:S01]  /*bd30*/  LDC R223, c[0x0][0x248] ;  /* 0x00009200ffdf7b82 */ /* 0x000e620000000800 */
[----:B----4-:R-:W-:Y:S02]  /*bd40*/  IMAD R125, R219, 0x1fd, RZ ;  /* 0x000001fddb7d7824 */ /* 0x010fe400078e02ff */
[----:B------:R2:W4:Y:S05]  /*bd50*/  LDG.E.U16 R219, desc[UR4][R130.64] ;  /* 0x0000000482db7981 */ /* 0x00052a000c1e1500 */
[----:B------:R-:W5:Y:S01]  /*bd60*/  LDC R245, c[0x0][0x248] ;  /* 0x00009200fff57b82 */ /* 0x000f620000000800 */
[----:B--2---:R-:W-:Y:S02]  /*bd70*/  IADD3 R130, P1, R221, R122, RZ ;  /* 0x0000007add827210 */ /* 0x004fe40007f3e0ff */
[----:B------:R2:W4:Y:S01]  /*bd80*/  LDG.E.U16 R221, desc[UR4][R128.64] ;  /* 0x0000000480dd7981 */ /* 0x000522000c1e1500 */
[----:B0-----:R-:W-:-:S04]  /*bd90*/  IMAD R126, R126, 0x3fa, RZ ;  /* 0x000003fa7e7e7824 */ /* 0x001fc800078e02ff */
[----:B------:R-:W0:Y:S01]  /*bda0*/  LDC R249, c[0x0][0x248] ;  /* 0x00009200fff97b82 */ /* 0x000e220000000800 */
[----:B--2---:R-:W-:Y:S01]  /*bdb0*/  IMAD R128, R247, 0x3ac, RZ ;  /* 0x000003acf7807824 */ /* 0x004fe200078e02ff */
[----:B------:R-:W-:-:S06]  /*bdc0*/  IADD3 R124, P0, R124, R122, RZ ;  /* 0x0000007a7c7c7210 */ /* 0x000fcc0007f1e0ff */
[----:B------:R-:W2:Y:S01]  /*bdd0*/  LDC R247, c[0x0][0x248] ;  /* 0x00009200fff77b82 */ /* 0x000ea20000000800 */
[----:B------:R-:W-:Y:S01]  /*bde0*/  IADD3 R126, P2, R126, R122, RZ ;  /* 0x0000007a7e7e7210 */ /* 0x000fe20007f5e0ff */
[----:B-1----:R-:W-:-:S03]  /*bdf0*/  IMAD R223, R223, 0x1bf, RZ ;  /* 0x000001bfdfdf7824 */ /* 0x002fc600078e02ff */
[-C--:B------:R-:W-:Y:S02]  /*be00*/  LEA.HI.X.SX32 R127, R125, R123.reuse, 0x1, P2 ;  /* 0x0000007b7d7f7211 */ /* 0x080fe400010f0eff */
[-C--:B------:R-:W-:Y:S01]  /*be10*/  LEA.HI.X.SX32 R125, R223, R123.reuse, 0x1, P0 ;  /* 0x0000007bdf7d7211 */ /* 0x080fe200000f0eff */
[----:B------:R-:W1:Y:S02]  /*be20*/  LDC R129, c[0x0][0x248] ;  /* 0x00009200ff817b82 */ /* 0x000e640000000800 */
[----:B------:R2:W4:Y:S01]  /*be30*/  LDG.E.U16 R223, desc[UR4][R126.64] ;  /* 0x000000047edf7981 */ /* 0x000522000c1e1500 */
[----:B------:R-:W-:-:S03]  /*be40*/  LEA.HI.X.SX32 R131, R225, R123, 0x1, P1 ;  /* 0x0000007be1837211 */ /* 0x000fc600008f0eff */
[----:B------:R-:W4:Y:S04]  /*be50*/  LDG.E.U16 R225, desc[UR4][R124.64] ;  /* 0x000000047ce17981 */ /* 0x000f28000c1e1500 */
[----:B------:R5:W4:Y:S01]  /*be60*/  LDG.E.U16 R227, desc[UR4][R130.64] ;  /* 0x0000000482e37981 */ /* 0x000b22000c1e1500 */
[----:B--2---:R-:W-:Y:S02]  /*be70*/  IMAD R126, R247, 0x3bc, RZ ;  /* 0x000003bcf77e7824 */ /* 0x004fe400078e02ff */
[----:B------:R-:W2:Y:S01]  /*be80*/  LDC R247, c[0x0][0x248] ;  /* 0x00009200fff77b82 */ /* 0x000ea20000000800 */
[----:B-----5:R-:W-:Y:S01]  /*be90*/  IMAD R130, R245, 0x39c, RZ ;  /* 0x0000039cf5827824 */ /* 0x020fe200078e02ff */
[----:B------:R-:W-:-:S04]  /*bea0*/  IADD3 R128, P1, R128, R122, RZ ;  /* 0x0000007a80807210 */ /* 0x000fc80007f3e0ff */
[-C--:B------:R-:W-:Y:S01]  /*beb0*/  IADD3 R130, P0, R130, R122.reuse, RZ ;  /* 0x0000007a82827210 */ /* 0x080fe20007f1e0ff */
[----:B-1----:R-:W-:Y:S01]  /*bec0*/  IMAD R124, R129, 0x3cc, RZ ;  /* 0x000003cc817c7824 */ /* 0x002fe200078e02ff */
[----:B------:R-:W1:Y:S02]  /*bed0*/  LDC R245, c[0x0][0x248] ;  /* 0x00009200fff57b82 */ /* 0x000e640000000800 */
[-C--:B------:R-:W-:Y:S02]  /*bee0*/  LEA.HI.X.SX32 R131, R235, R123.reuse, 0x1, P0 ;  /* 0x0000007beb837211 */ /* 0x080fe400000f0eff */
[-C--:B------:R-:W-:Y:S02]  /*bef0*/  IADD3 R124, P3, R124, R122.reuse, RZ ;  /* 0x0000007a7c7c7210 */ /* 0x080fe40007f7e0ff */
[----:B------:R-:W-:Y:S02]  /*bf00*/  LEA.HI.X.SX32 R129, R229, R123, 0x1, P1 ;  /* 0x0000007be5817211 */ /* 0x000fe400008f0eff */
[----:B------:R5:W4:Y:S01]  /*bf10*/  LDG.E.U16 R229, desc[UR4][R130.64] ;  /* 0x0000000482e57981 */ /* 0x000b22000c1e1500 */
[----:B--2---:R-:W-:Y:S01]  /*bf20*/  IMAD R125, R247, 0x20c, RZ ;  /* 0x0000020cf77d7824 */ /* 0x004fe200078e02ff */
[-C--:B------:R-:W-:Y:S01]  /*bf30*/  IADD3 R126, P2, R126, R122.reuse, RZ ;  /* 0x0000007a7e7e7210 */ /* 0x080fe20007f5e0ff */
[----:B------:R-:W2:Y:S03]  /*bf40*/  LDC R247, c[0x0][0x248] ;  /* 0x00009200fff77b82 */ /* 0x000ea60000000800 */
[----:B-----5:R-:W-:-:S02]  /*bf50*/  IADD3 R130, P0, R125, R122, RZ ;  /* 0x0000007a7d827210 */ /* 0x020fc40007f1e0ff */
[-C--:B------:R-:W-:Y:S02]  /*bf60*/  LEA.HI.X.SX32 R125, R231, R123.reuse, 0x1, P3 ;  /* 0x0000007be77d7211 */ /* 0x080fe400018f0eff */
[----:B------:R5:W4:Y:S01]  /*bf70*/  LDG.E.U16 R231, desc[UR4][R128.64] ;  /* 0x0000000480e77981 */ /* 0x000b22000c1e1500 */
[-C--:B------:R-:W-:Y:S02]  /*bf80*/  LEA.HI.X.SX32 R131, R237, R123.reuse, 0x1, P0 ;  /* 0x0000007bed837211 */ /* 0x080fe400000f0eff */
[----:B------:R-:W-:Y:S01]  /*bf90*/  LEA.HI.X.SX32 R127, R233, R123, 0x1, P2 ;  /* 0x0000007be97f7211 */ /* 0x000fe200010f0eff */
[----:B------:R-:W4:Y:S04]  /*bfa0*/  LDG.E.U16 R235, desc[UR4][R124.64] ;  /* 0x000000047ceb7981 */ /* 0x000f28000c1e1500 */
[----:B------:R0:W4:Y:S01]  /*bfb0*/  LDG.E.U16 R237, desc[UR4][R130.64] ;  /* 0x0000000482ed7981 */ /* 0x000122000c1e1500 */
[----:B-----5:R-:W5:Y:S03]  /*bfc0*/  LDC R129, c[0x0][0x248] ;  /* 0x00009200ff817b82 */ /* 0x020f660000000800 */
[----:B------:R1:W4:Y:S05]  /*bfd0*/  LDG.E.U16 R233, desc[UR4][R126.64] ;  /* 0x000000047ee97981 */ /* 0x00032a000c1e1500 */
[----:B0-----:R-:W0:Y:S01]  /*bfe0*/  LDC R131, c[0x0][0x248] ;  /* 0x00009200ff837b82 */ /* 0x001e220000000800 */
[----:B-1----:R-:W-:-:S07]  /*bff0*/  IMAD R124, R245, 0x3dc, RZ ;  /* 0x000003dcf57c7824 */ /* 0x002fce00078e02ff */
[----:B------:R-:W1:Y:S01]  /*c000*/  LDC R130, c[0x0][0x248] ;  /* 0x00009200ff827b82 */ /* 0x000e620000000800 */
[----:B------:R-:W-:Y:S01]  /*c010*/  IMAD R126, R249, 0x3ec, RZ ;  /* 0x000003ecf97e7824 */ /* 0x000fe200078e02ff */
[----:B------:R-:W-:-:S04]  /*c020*/  IADD3 R124, P0, R124, R122, RZ ;  /* 0x0000007a7c7c7210 */ /* 0x000fc80007f1e0ff */
[-C--:B------:R-:W-:Y:S01]  /*c030*/  IADD3 R126, P1, R126, R122.reuse, RZ ;  /* 0x0000007a7e7e7210 */ /* 0x080fe20007f3e0ff */
[----:B-----5:R-:W-:Y:S01]  /*c040*/  IMAD R128, R129, 0x3fc, RZ ;  /* 0x000003fc81807824 */ /* 0x020fe200078e02ff */
[----:B------:R-:W5:Y:S01]  /*c050*/  LDC R245, c[0x0][0x248] ;  /* 0x00009200fff57b82 */ /* 0x000f620000000800 */
[-C--:B------:R-:W-:Y:S02]  /*c060*/  LEA.HI.X.SX32 R125, R243, R123.reuse, 0x1, P0 ;  /* 0x0000007bf37d7211 */ /* 0x080fe400000f0eff */
[----:B------:R-:W-:Y:S02]  /*c070*/  LEA.HI.X.SX32 R127, R241, R123, 0x1, P1 ;  /* 0x0000007bf17f7211 */ /* 0x000fe400008f0eff */
[----:B------:R-:W-:-:S03]  /*c080*/  IADD3 R128, P2, R128, R122, RZ ;  /* 0x0000007a80807210 */ /* 0x000fc60007f5e0ff */
[----:B------:R2:W4:Y:S01]  /*c090*/  LDG.E.U16 R241, desc[UR4][R126.64] ;  /* 0x000000047ef17981 */ /* 0x000522000c1e1500 */
[----:B------:R-:W-:Y:S01]  /*c0a0*/  LEA.HI.X.SX32 R129, R239, R123, 0x1, P2 ;  /* 0x0000007bef817211 */ /* 0x000fe200010f0eff */
[----:B------:R-:W3:Y:S02]  /*c0b0*/  LDC R249, c[0x0][0x248] ;  /* 0x00009200fff97b82 */ /* 0x000ee40000000800 */
[----:B------:R0:W4:Y:S04]  /*c0c0*/  LDG.E.U16 R239, desc[UR4][R124.64] ;  /* 0x000000047cef7981 */ /* 0x000128000c1e1500 */
[----:B------:R5:W4:Y:S02]  /*c0d0*/  LDG.E.U16 R243, desc[UR4][R128.64] ;  /* 0x0000000480f37981 */ /* 0x000b24000c1e1500 */
[----:B--2---:R-:W2:Y:S01]  /*c0e0*/  LDC R126, c[0x0][0x248] ;  /* 0x00009200ff7e7b82 */ /* 0x004ea20000000800 */
[----:B0-----:R-:W-:-:S02]  /*c0f0*/  IMAD R124, R131, 0x38e, RZ ;  /* 0x0000038e837c7824 */ /* 0x001fc400078e02ff */
[----:B-1----:R-:W-:Y:S02]  /*c100*/  IMAD R125, R130, 0x1c7, RZ ;  /* 0x000001c7827d7824 */ /* 0x002fe400078e02ff */
[----:B-----5:R-:W-:Y:S01]  /*c110*/  IMAD R129, R245, 0x1d7, RZ ;  /* 0x000001d7f5817824 */ /* 0x020fe200078e02ff */
[----:B------:R-:W-:Y:S01]  /*c120*/  IADD3 R124, P0, R124, R122, RZ ;  /* 0x0000007a7c7c7210 */ /* 0x000fe20007f1e0ff */
[----:B------:R-:W-:Y:S01]  /*c130*/  IMAD R127, R247, 0x1cf, RZ ;  /* 0x000001cff77f7824 */ /* 0x000fe200078e02ff */
[----:B------:R-:W0:Y:S02]  /*c140*/  LDC R130, c[0x0][0x248] ;  /* 0x00009200ff827b82 */ /* 0x000e240000000800 */
[----:B------:R-:W-:-:S05]  /*c150*/  LEA.HI.X.SX32 R125, R125, R123, 0x1, P0 ;  /* 0x0000007b7d7d7211 */ /* 0x000fca00000f0eff */
[----:B------:R1:W5:Y:S01]  /*c160*/  LDG.E.U16 R245, desc[UR4][R124.64] ;  /* 0x000000047cf57981 */ /* 0x000362000c1e1500 */
[----:B---3--:R-:W-:Y:S01]  /*c170*/  IMAD R128, R249, 0x3ae, RZ ;  /* 0x000003aef9807824 */ /* 0x008fe200078e02ff */
[----:B------:R-:W3:Y:S08]  /*c180*/  LDC R131, c[0x0][0x248] ;  /* 0x00009200ff837b82 */ /* 0x000ef00000000800 */
[----:B-1----:R-:W1:Y:S08]  /*c190*/  LDC R124, c[0x0][0x248] ;  /* 0x00009200ff7c7b82 */ /* 0x002e700000000800 */
[----:B------:R-:W0:Y:S01]  /*c1a0*/  LDC R125, c[0x0][0x248] ;  /* 0x00009200ff7d7b82 */ /* 0x000e220000000800 */
[----:B--2---:R-:W-:Y:S01]  /*c1b0*/  IMAD R126, R126, 0x39e, RZ ;  /* 0x0000039e7e7e7824 */ /* 0x004fe200078e02ff */
[----:B------:R-:W-:-:S04]  /*c1c0*/  IADD3 R128, P2, R128, R122, RZ ;  /* 0x0000007a80807210 */ /* 0x000fc80007f5e0ff */
[----:B------:R-:W-:Y:S02]  /*c1d0*/  IADD3 R126, P1, R126, R122, RZ ;  /* 0x0000007a7e7e7210 */ /* 0x000fe40007f3e0ff */
[-C--:B------:R-:W-:Y:S02]  /*c1e0*/  LEA.HI.X.SX32 R129, R129, R123.reuse, 0x1, P2 ;  /* 0x0000007b81817211 */ /* 0x080fe400010f0eff */
[----:B------:R-:W-:-:S03]  /*c1f0*/  LEA.HI.X.SX32 R127, R127, R123, 0x1, P1 ;  /* 0x0000007b7f7f7211 */ /* 0x000fc600008f0eff */
[----:B------:R0:W2:Y:S04]  /*c200*/  LDG.E.U16 R249, desc[UR4][R128.64] ;  /* 0x0000000480f97981 */ /* 0x0000a8000c1e1500 */
[----:B------:R1:W2:Y:S01]  /*c210*/  LDG.E.U16 R247, desc[UR4][R126.64] ;  /* 0x000000047ef77981 */ /* 0x0002a2000c1e1500 */
[----:B0-----:R-:W-:Y:S02]  /*c220*/  IMAD R128, R125, 0x3ce, RZ ;  /* 0x000003ce7d807824 */ /* 0x001fe400078e02ff */
[----:B------:R-:W0:Y:S01]  /*c230*/  LDC R125, c[0x0][0x248] ;  /* 0x00009200ff7d7b82 */ /* 0x000e220000000800 */
[----:B-1----:R-:W-:-:S07]  /*c240*/  IMAD R127, R124, 0x1e7, RZ ;  /* 0x000001e77c7f7824 */ /* 0x002fce00078e02ff */
[----:B------:R-:W1:Y:S08]  /*c250*/  LDC R126, c[0x0][0x248] ;  /* 0x00009200ff7e7b82 */ /* 0x000e700000000800 */
[----:B------:R-:W1:Y:S01]  /*c260*/  LDC R124, c[0x0][0x248] ;  /* 0x00009200ff7c7b82 */ /* 0x000e620000000800 */
[----:B------:R-:W-:Y:S02]  /*c270*/  IMAD R130, R130, 0x3be, RZ ;  /* 0x000003be82827824 */ /* 0x000fe400078e02ff */
[----:B---3--:R-:W-:-:S03]  /*c280*/  IMAD R131, R131, 0x1df, RZ ;  /* 0x000001df83837824 */ /* 0x008fc600078e02ff */
[----:B------:R-:W-:Y:S01]  /*c290*/  IADD3 R130, P0, R130, R122, RZ ;  /* 0x0000007a82827210 */ /* 0x000fe20007f1e0ff */
[----:B0-----:R-:W-:-:S03]  /*c2a0*/  IMAD R125, R125, 0x3fe, RZ ;  /* 0x000003fe7d7d7824 */ /* 0x001fc600078e02ff */
[----:B------:R-:W-:Y:S02]  /*c2b0*/  LEA.HI.X.SX32 R131, R131, R123, 0x1, P0 ;  /* 0x0000007b83837211 */ /* 0x000fe400000f0eff */
[----:B------:R-:W-:-:S03]  /*c2c0*/  IADD3 R128, P0, R128, R122, RZ ;  /* 0x0000007a80807210 */ /* 0x000fc60007f1e0ff */
[----:B------:R0:W3:Y:S01]  /*c2d0*/  LDG.E.U16 R130, desc[UR4][R130.64] ;  /* 0x0000000482827981 */ /* 0x0000e2000c1e1500 */
[----:B-1----:R-:W-:Y:S01]  /*c2e0*/  IMAD R126, R126, 0x3de, RZ ;  /* 0x000003de7e7e7824 */ /* 0x002fe200078e02ff */
[----:B------:R-:W-:Y:S02]  /*c2f0*/  LEA.HI.X.SX32 R129, R127, R123, 0x1, P0 ;  /* 0x0000007b7f817211 */ /* 0x000fe400000f0eff */
[----:B------:R-:W1:Y:S01]  /*c300*/  LDC R127, c[0x0][0x248] ;  /* 0x00009200ff7f7b82 */ /* 0x000e620000000800 */
[----:B------:R-:W-:Y:S01]  /*c310*/  IMAD R124, R124, 0x3ee, RZ ;  /* 0x000003ee7c7c7824 */ /* 0x000fe200078e02ff */
[-C--:B------:R-:W-:Y:S01]  /*c320*/  IADD3 R126, P1, R126, R122.reuse, RZ ;  /* 0x0000007a7e7e7210 */ /* 0x080fe20007f3e0ff */
[----:B------:R-:W3:Y:S05]  /*c330*/  LDG.E.U16 R128, desc[UR4][R128.64] ;  /* 0x0000000480807981 */ /* 0x000eea000c1e1500 */
[----:B0-----:R-:W0:Y:S01]  /*c340*/  LDC R131, c[0x0][0x248] ;  /* 0x00009200ff837b82 */ /* 0x001e220000000800 */
[----:B------:R-:W-:-:S02]  /*c350*/  IADD3 R124, P2, R124, R122, RZ ;  /* 0x0000007a7c7c7210 */ /* 0x000fc40007f5e0ff */
[----:B------:R-:W-:-:S05]  /*c360*/  IADD3 R122, P0, R125, R122, RZ ;  /* 0x0000007a7d7a7210 */ /* 0x000fca0007f1e0ff */
[----:B------:R-:W0:Y:S01]  /*c370*/  LDC R125, c[0x0][0x248] ;  /* 0x00009200ff7d7b82 */ /* 0x000e220000000800 */
[----:B------:R-:W4:Y:S01]  /*c380*/  LDL.LU R129, [R1] ;  /* 0x0000000001817983 */ /* 0x000f220000300800 */
[----:B-1----:R-:W-:-:S05]  /*c390*/  IMAD R127, R127, 0x1ef, RZ ;  /* 0x000001ef7f7f7824 */ /* 0x002fca00078e02ff */
[----:B------:R-:W-:Y:S01]  /*c3a0*/  LEA.HI.X.SX32 R127, R127, R123, 0x1, P1 ;  /* 0x0000007b7f7f7211 */ /* 0x000fe200008f0eff */
[----:B0-----:R-:W-:-:S04]  /*c3b0*/  IMAD R131, R131, 0x1ff, RZ ;  /* 0x000001ff83837824 */ /* 0x001fc800078e02ff */
[----:B------:R-:W3:Y:S01]  /*c3c0*/  LDG.E.U16 R126, desc[UR4][R126.64] ;  /* 0x000000047e7e7981 */ /* 0x000ee2000c1e1500 */
[----:B------:R-:W-:-:S05]  /*c3d0*/  IMAD R125, R125, 0x1f7, RZ ;  /* 0x000001f77d7d7824 */ /* 0x000fca00078e02ff */
[-C--:B------:R-:W-:Y:S02]  /*c3e0*/  LEA.HI.X.SX32 R125, R125, R123.reuse, 0x1, P2 ;  /* 0x0000007b7d7d7211 */ /* 0x080fe400010f0eff */
[----:B------:R-:W-:Y:S02]  /*c3f0*/  LEA.HI.X.SX32 R123, R131, R123, 0x1, P0 ;  /* 0x0000007b837b7211 */ /* 0x000fe400000f0eff */
[----:B------:R-:W5:Y:S04]  /*c400*/  LDL.LU R131, [R1+0x4] ;  /* 0x0000040001837983 */ /* 0x000f680000300800 */
[----:B------:R-:W2:Y:S04]  /*c410*/  LDL.LU R127, [R1+0x8] ;  /* 0x00000800017f7983 */ /* 0x000ea80000300800 */
[----:B------:R-:W3:Y:S04]  /*c420*/  LDG.E.U16 R124, desc[UR4][R124.64] ;  /* 0x000000047c7c7981 */ /* 0x000ee8000c1e1500 */
[----:B------:R-:W3:Y:S04]  /*c430*/  LDG.E.U16 R122, desc[UR4][R122.64] ;  /* 0x000000047a7a7981 */ /* 0x000ee8000c1e1500 */
[----:B------:R0:W-:Y:S04]  /*c440*/  STS.U16 [R4+0x2180], R220 ;  /* 0x002180dc04007388 */ /* 0x0001e80000000400 */
[----:B------:R-:W4:Y:S04]  /*c450*/  LDL.LU R125, [R1+0xc] ;  /* 0x00000c00017d7983 */ /* 0x000f280000300800 */
[----:B------:R-:W5:Y:S04]  /*c460*/  LDL.LU R123, [R1+0x10] ;  /* 0x00001000017b7983 */ /* 0x000f680000300800 */
[----:B0-----:R-:W2:Y:S04]  /*c470*/  LDL.LU R220, [R1+0x14] ;  /* 0x0000140001dc7983 */ /* 0x001ea80000300800 */
[----:B------:R0:W-:Y:S04]  /*c480*/  STS.U16 [R4+0x2580], R216 ;  /* 0x002580d804007388 */ /* 0x0001e80000000400 */
[----:B------:R1:W-:Y:S04]  /*c490*/  STS.U16 [R4+0x2980], R212 ;  /* 0x002980d404007388 */ /* 0x0003e80000000400 */
[----:B------:R1:W-:Y:S04]  /*c4a0*/  STS.U16 [R4+0x2d80], R208 ;  /* 0x002d80d004007388 */ /* 0x0003e80000000400 */
[----:B0-----:R-:W3:Y:S04]  /*c4b0*/  LDL R216, [R1+0xa8c] ;  /* 0x000a8c0001d87983 */ /* 0x001ee80000100800 */
[----:B-1----:R-:W4:Y:S04]  /*c4c0*/  LDL.LU R212, [R1+0x18] ;  /* 0x0000180001d47983 */ /* 0x002f280000300800 */
[----:B------:R-:W5:Y:S04]  /*c4d0*/  LDL.LU R208, [R1+0x1c] ;  /* 0x00001c0001d07983 */ /* 0x000f680000300800 */
[----:B------:R0:W-:Y:S04]  /*c4e0*/  STS.U16 [R4+0x3180], R204 ;  /* 0x003180cc04007388 */ /* 0x0001e80000000400 */
[----:B------:R1:W-:Y:S04]  /*c4f0*/  STS.U16 [R4+0x3580], R200 ;  /* 0x003580c804007388 */ /* 0x0003e80000000400 */
[----:B------:R1:W-:Y:S04]  /*c500*/  STS.U16 [R4+0x3980], R195 ;  /* 0x003980c304007388 */ /* 0x0003e80000000400 */
[----:B0-----:R-:W2:Y:S04]  /*c510*/  LDL.LU R204, [R1+0x20] ;  /* 0x0000200001cc7983 */ /* 0x001ea80000300800 */
[----:B-1----:R-:W2:Y:S04]  /*c520*/  LDL.LU R200, [R1+0x24] ;  /* 0x0000240001c87983 */ /* 0x002ea80000300800 */
[----:B------:R-:W2:Y:S04]  /*c530*/  LDL.LU R195, [R1+0x28] ;  /* 0x0000280001c37983 */ /* 0x000ea80000300800 */
        /* <DEDUP_REMOVED lines=17> */
[----:B------:R0:W-:Y:S04]  /*c650*/  STS.U16 [R4+0x6580], R6 ;  /* 0x0065800604007388 */ /* 0x0001e80000000400 */
[----:B------:R-:W2:Y:S04]  /*c660*/  LDL.LU R141, [R1+0x78] ;  /* 0x00007800018d7983 */ /* 0x000ea80000300800 */
[----:B------:R1:W-:Y:S01]  /*c670*/  STS.U16 [R4+0x6180], R135 ;  /* 0x0061808704007388 */ /* 0x0003e20000000400 */
[----:B0-----:R-:W-:-:S03]  /*c680*/  LOP3.LUT R6, R2, 0x40, RZ, 0x3c, !PT ;  /* 0x0000004002067812 */ /* 0x001fc600078e3cff */
[----:B------:R0:W-:Y:S04]  /*c690*/  STS.U16 [R4+0x6980], R9 ;  /* 0x0069800904007388 */ /* 0x0001e80000000400 */
[----:B------:R0:W-:Y:S04]  /*c6a0*/  STS.U16 [R4+0x6d80], R12 ;  /* 0x006d800c04007388 */ /* 0x0001e80000000400 */
[----:B-1----:R-:W2:Y:S04]  /*c6b0*/  LDL.LU R135, [R1+0x84] ;  /* 0x0000840001877983 */ /* 0x002ea80000300800 */
[----:B0-----:R-:W2:Y:S04]  /*c6c0*/  LDL.LU R9, [R1+0x90] ;  /* 0x0000900001097983 */ /* 0x001ea80000300800 */
        /* <DEDUP_REMOVED lines=41> */
[----:B------:R-:W-:Y:S01]  /*c960*/  STS.U16 [R4+0x27d80], R186 ;  /* 0x027d80ba04007388 */ /* 0x000fe20000000400 */
[----:B---3--:R-:W-:-:S03]  /*c970*/  IADD3 R6, R216, R6, RZ ;  /* 0x00000006d8067210 */ /* 0x008fc60007ffe0ff */
[----:B------:R-:W3:Y:S04]  /*c980*/  LDL.LU R31, [R1+0xfc] ;  /* 0x0000fc00011f7983 */ /* 0x000ee80000300800 */
[----:B----4-:R-:W-:Y:S04]  /*c990*/  STS.U16 [R6+0x5e00], R212 ;  /* 0x005e00d406007388 */ /* 0x010fe80000000400 */
[----:B-----5:R-:W-:Y:S04]  /*c9a0*/  STS.U16 [R6+0x5a00], R208 ;  /* 0x005a00d006007388 */ /* 0x020fe80000000400 */
[----:B--2---:R-:W-:Y:S04]  /*c9b0*/  STS.U16 [R6+0x6200], R220 ;  /* 0x006200dc06007388 */ /* 0x004fe80000000400 */
        /* <DEDUP_REMOVED lines=12> */
[----:B0-----:R-:W2:Y:S04]  /*ca80*/  LDL.LU R159, [R1+0x108] ;  /* 0x00010800019f7983 */ /* 0x001ea80000300800 */
[----:B------:R-:W4:Y:S04]  /*ca90*/  LDL.LU R165, [R1+0xf8] ;  /* 0x0000f80001a57983 */ /* 0x000f280000300800 */
[----:B------:R-:W5:Y:S04]  /*caa0*/  LDL.LU R171, [R1+0xe8] ;  /* 0x0000e80001ab7983 */ /* 0x000f680000300800 */
[----:B------:R-:W2:Y:S04]  /*cab0*/  LDL.LU R177, [R1+0xd8] ;  /* 0x0000d80001b17983 */ /* 0x000ea80000300800 */
[----:B------:R-:W4:Y:S04]  /*cac0*/  LDL.LU R183, [R1+0xc8] ;  /* 0x0000c80001b77983 */ /* 0x000f280000300800 */
[----:B------:R-:W5:Y:S04]  /*cad0*/  LDL.LU R189, [R1+0xb8] ;  /* 0x0000b80001bd7983 */ /* 0x000f680000300800 */
        /* <DEDUP_REMOVED lines=8> */
[----:B------:R0:W-:Y:S04]  /*cb60*/  STS.U16 [R6+0x7200], R131 ;  /* 0x0072008306007388 */ /* 0x0001e80000000400 */
[----:B------:R-:W5:Y:S04]  /*cb70*/  LDL.LU R127, [R1+0x44] ;  /* 0x00004400017f7983 */ /* 0x000f680000300800 */
[----:B------:R1:W-:Y:S04]  /*cb80*/  STS.U16 [R6+0x7a00], R129 ;  /* 0x007a008106007388 */ /* 0x0003e80000000400 */
[----:B0-----:R-:W5:Y:S04]  /*cb90*/  LDL.LU R131, [R1+0x3c] ;  /* 0x00003c0001837983 */ /* 0x001f680000300800 */
[----:B-1----:R-:W5:Y:S04]  /*cba0*/  LDL.LU R129, [R1+0x34] ;  /* 0x0000340001817983 */ /* 0x002f680000300800 */
[----:B------:R0:W-:Y:S04]  /*cbb0*/  STS.U16 [R6+0x7600], R0 ;  /* 0x0076000006007388 */ /* 0x0001e80000000400 */
[----:B------:R1:W-:Y:S01]  /*cbc0*/  STS.U16 [R6+0x7e00], R3 ;  /* 0x007e000306007388 */ /* 0x0003e20000000400 */
[----:B0-----:R-:W-:-:S04]  /*cbd0*/  LOP3.LUT R0, R2, 0x50, RZ, 0x3c, !PT ;  /* 0x0000005002007812 */ /* 0x001fc800078e3cff */
[----:B-1----:R-:W-:Y:S01]  /*cbe0*/  IADD3 R3, R216, R0, RZ ;  /* 0x00000000d8037210 */ /* 0x002fe20007ffe0ff */
        /* <DEDUP_REMOVED lines=30> */
[----:B---3--:R-:W-:Y:S04]  /*cdd0*/  STS.U16 [R6+0x600], R31 ;  /* 0x0006001f06007388 */ /* 0x008fe80000000400 */
        /* <DEDUP_REMOVED lines=14> */
[----:B--2---:R0:W-:Y:S04]  /*cec0*/  STS.U16 [R3+0xe80], R177 ;  /* 0x000e80b103007388 */ /* 0x0041e80000000400 */
[----:B----4-:R1:W-:Y:S04]  /*ced0*/  STS.U16 [R3+0x1280], R183 ;  /* 0x001280b703007388 */ /* 0x0103e80000000400 */
[----:B-----5:R2:W-:Y:S04]  /*cee0*/  STS.U16 [R3+0x1680], R189 ;  /* 0x001680bd03007388 */ /* 0x0205e80000000400 */
[----:B0-----:R-:W3:Y:S04]  /*cef0*/  LDL.LU R177, [R1+0x104] ;  /* 0x0001040001b17983 */ /* 0x001ee80000300800 */
[----:B-1----:R-:W4:Y:S04]  /*cf00*/  LDL.LU R183, [R1+0xf4] ;  /* 0x0000f40001b77983 */ /* 0x002f280000300800 */
[----:B------:R0:W-:Y:S04]  /*cf10*/  STS.U16 [R3+0x1a80], R195 ;  /* 0x001a80c303007388 */ /* 0x0001e80000000400 */
[----:B--2---:R-:W2:Y:S04]  /*cf20*/  LDL.LU R189, [R1+0xe4] ;  /* 0x0000e40001bd7983 */ /* 0x004ea80000300800 */
[----:B------:R1:W-:Y:S04]  /*cf30*/  STS.U16 [R3+0x1e80], R200 ;  /* 0x001e80c803007388 */ /* 0x0003e80000000400 */
[----:B0-----:R-:W5:Y:S04]  /*cf40*/  LDL.LU R195, [R1+0xd4] ;  /* 0x0000d40001c37983 */ /* 0x001f680000300800 */
[----:B------:R0:W-:Y:S04]  /*cf50*/  STS.U16 [R3+0x2280], R204 ;  /* 0x002280cc03007388 */ /* 0x0001e80000000400 */
[----:B-1----:R-:W5:Y:S04]  /*cf60*/  LDL.LU R200, [R1+0xc4] ;  /* 0x0000c40001c87983 */ /* 0x002f680000300800 */
[----:B------:R1:W-:Y:S04]  /*cf70*/  STS.U16 [R3+0x2680], R208 ;  /* 0x002680d003007388 */ /* 0x0003e80000000400 */
[----:B0-----:R-:W5:Y:S04]  /*cf80*/  LDL.LU R204, [R1+0xb4] ;  /* 0x0000b40001cc7983 */ /* 0x001f680000300800 */
[----:B------:R0:W-:Y:S04]  /*cf90*/  STS.U16 [R3+0x2a80], R212 ;  /* 0x002a80d403007388 */ /* 0x0001e80000000400 */
[----:B-1----:R-:W5:Y:S04]  /*cfa0*/  LDL.LU R208, [R1+0xa4] ;  /* 0x0000a40001d07983 */ /* 0x002f680000300800 */
[----:B------:R1:W-:Y:S04]  /*cfb0*/  STS.U16 [R3+0x2e80], R220 ;  /* 0x002e80dc03007388 */ /* 0x0003e80000000400 */
[----:B0-----:R-:W3:Y:S04]  /*cfc0*/  LDL.LU R212, [R1+0x94] ;  /* 0x0000940001d47983 */ /* 0x001ee80000300800 */
[----:B------:R0:W-:Y:S04]  /*cfd0*/  STS.U16 [R3+0x3280], R123 ;  /* 0x0032807b03007388 */ /* 0x0001e80000000400 */
[----:B-1----:R-:W4:Y:S04]  /*cfe0*/  LDL.LU R220, [R1+0x88] ;  /* 0x0000880001dc7983 */ /* 0x002f280000300800 */
[----:B------:R1:W-:Y:S04]  /*cff0*/  STS.U16 [R3+0x3680], R125 ;  /* 0x0036807d03007388 */ /* 0x0003e80000000400 */
[----:B0-----:R-:W2:Y:S04]  /*d000*/  LDL.LU R123, [R1+0x7c] ;  /* 0x00007c00017b7983 */ /* 0x001ea80000300800 */
[----:B------:R0:W-:Y:S04]  /*d010*/  STS.U16 [R3+0x3a80], R127 ;  /* 0x003a807f03007388 */ /* 0x0001e80000000400 */
[----:B-1----:R-:W5:Y:S04]  /*d020*/  LDL.LU R125, [R1+0x70] ;  /* 0x00007000017d7983 */ /* 0x002f680000300800 */
[----:B------:R1:W-:Y:S04]  /*d030*/  STS.U16 [R3+0x3e80], R131 ;  /* 0x003e808303007388 */ /* 0x0003e80000000400 */
[----:B0-----:R-:W5:Y:S04]  /*d040*/  LDL.LU R127, [R1+0x64] ;  /* 0x00006400017f7983 */ /* 0x001f680000300800 */
[----:B------:R0:W-:Y:S04]  /*d050*/  STS.U16 [R3+0x4280], R129 ;  /* 0x0042808103007388 */ /* 0x0001e80000000400 */
[----:B-1----:R-:W5:Y:S04]  /*d060*/  LDL.LU R131, [R1+0x58] ;  /* 0x0000580001837983 */ /* 0x002f680000300800 */
[----:B0-----:R-:W5:Y:S01]  /*d070*/  LDL.LU R129, [R1+0x4c] ;  /* 0x00004c0001817983 */ /* 0x001f620000300800 */
[----:B------:R-:W-:-:S04]  /*d080*/  LOP3.LUT R0, R2, 0x60, RZ, 0x3c, !PT ;  /* 0x0000006002007812 */ /* 0x000fc800078e3cff */
[----:B------:R-:W-:Y:S01]  /*d090*/  IADD3 R0, R216, R0, RZ ;  /* 0x00000000d8007210 */ /* 0x000fe20007ffe0ff */
        /* <DEDUP_REMOVED lines=50> */
[----:B---3--:R0:W-:Y:S04]  /*d3c0*/  STS.U16 [R0+0x1f00], R212 ;  /* 0x001f00d400007388 */ /* 0x0081e80000000400 */
[----:B----4-:R1:W-:Y:S04]  /*d3d0*/  STS.U16 [R0+0x2300], R220 ;  /* 0x002300dc00007388 */ /* 0x0103e80000000400 */
[----:B0-----:R-:W3:Y:S04]  /*d3e0*/  LDL.LU R212, [R1+0x100] ;  /* 0x0001000001d47983 */ /* 0x001ee80000300800 */
[----:B--2---:R0:W-:Y:S04]  /*d3f0*/  STS.U16 [R0+0x2700], R123 ;  /* 0x0027007b00007388 */ /* 0x0041e80000000400 */
[----:B-1----:R-:W2:Y:S04]  /*d400*/  LDL.LU R220, [R1+0xf0] ;  /* 0x0000f00001dc7983 */ /* 0x002ea80000300800 */
[----:B-----5:R1:W-:Y:S04]  /*d410*/  STS.U16 [R0+0x2b00], R125 ;  /* 0x002b007d00007388 */ /* 0x0203e80000000400 */
[----:B0-----:R-:W4:Y:S04]  /*d420*/  LDL.LU R123, [R1+0xe0] ;  /* 0x0000e000017b7983 */ /* 0x001f280000300800 */
        /* <DEDUP_REMOVED lines=9> */
[----:B------:R-:W-:Y:S01]  /*d4c0*/  STS.U16 [R0+0x300], R177 ;  /* 0x000300b100007388 */ /* 0x000fe20000000400 */
[----:B------:R-:W-:-:S03]  /*d4d0*/  MOV R2, 0x3f800000 ;  /* 0x3f80000000027802 */ /* 0x000fc60000000f00 */
        /* <DEDUP_REMOVED lines=57> */
[----:B------:R-:W-:Y:S01]  /*d870*/  STS.U16 [R3+0x2380], R218 ;  /* 0x002380da03007388 */ /* 0x000fe20000000400 */
[----:B0-----:R-:W-:-:S03]  /*d880*/  MOV R0, 0xff800000 ;  /* 0xff80000000007802 */ /* 0x001fc60000000f00 */
[----:B------:R-:W-:Y:S04]  /*d890*/  STS.U16 [R3+0x2780], R214 ;  /* 0x002780d603007388 */ /* 0x000fe80000000400 */
[----:B------:R-:W-:Y:S04]  /*d8a0*/  STS.U16 [R3+0x2b80], R210 ;  /* 0x002b80d203007388 */ /* 0x000fe80000000400 */
[----:B------:R-:W-:Y:S04]  /*d8b0*/  STS.U16 [R3+0x2f80], R206 ;  /* 0x002f80ce03007388 */ /* 0x000fe80000000400 */
[----:B---3--:R-:W-:Y:S04]  /*d8c0*/  STS.U16 [R3+0x380], R212 ;  /* 0x000380d403007388 */ /* 0x008fe80000000400 */
[----:B------:R-:W-:Y:S04]  /*d8d0*/  STS.U16 [R3+0x3380], R202 ;  /* 0x003380ca03007388 */ /* 0x000fe80000000400 */
[----:B--2---:R-:W-:Y:S04]  /*d8e0*/  STS.U16 [R3+0x780], R220 ;  /* 0x000780dc03007388 */ /* 0x004fe80000000400 */
[----:B------:R-:W-:Y:S04]  /*d8f0*/  STS.U16 [R3+0x3780], R197 ;  /* 0x003780c503007388 */ /* 0x000fe80000000400 */
[----:B----4-:R-:W-:Y:S04]  /*d900*/  STS.U16 [R3+0xb80], R123 ;  /* 0x000b807b03007388 */ /* 0x010fe80000000400 */
[----:B------:R-:W-:Y:S04]  /*d910*/  STS.U16 [R3+0x3b80], R191 ;  /* 0x003b80bf03007388 */ /* 0x000fe80000000400 */
[----:B-----5:R-:W-:Y:S04]  /*d920*/  STS.U16 [R3+0xf80], R125 ;  /* 0x000f807d03007388 */ /* 0x020fe80000000400 */
        /* <DEDUP_REMOVED lines=52> */
[----:B------:R1:W-:Y:S01]  /*dc70*/  STL [R1+0xa80], R2 ;  /* 0x000a800201007387 */ /* 0x0003e20000100800 */
[----:B0-----:R-:W-:-:S03]  /*dc80*/  MOV R3, 0xff800000 ;  /* 0xff80000000037802 */ /* 0x001fc60000000f00 */
[----:B------:R-:W-:Y:S01]  /*dc90*/  STL [R1+0x60c], R0 ;  /* 0x00060c0001007387 */ /* 0x000fe20000100800 */
[----:B-1----:R-:W-:-:S03]  /*dca0*/  MOV R2, 0xff800000 ;  /* 0xff80000000027802 */ /* 0x002fc60000000f00 */
[----:B------:R0:W-:Y:S04]  /*dcb0*/  STL [R1+0x608], R3 ;  /* 0x0006080301007387 */ /* 0x0001e80000100800 */
[----:B------:R1:W-:Y:S04]  /*dcc0*/  STL [R1+0x604], R2 ;  /* 0x0006040201007387 */ /* 0x0003e80000100800 */
[----:B------:R2:W-:Y:S01]  /*dcd0*/  STL [R1+0x600], R0 ;  /* 0x0006000001007387 */ /* 0x0005e20000100800 */
[----:B0-----:R-:W-:Y:S02]  /*dce0*/  MOV R3, 0x3f800000 ;  /* 0x3f80000000037802 */ /* 0x001fe40000000f00 */
[----:B-1----:R-:W-:-:S03]  /*dcf0*/  MOV R2, 0x3f800000 ;  /* 0x3f80000000027802 */ /* 0x002fc60000000f00 */
[----:B------:R-:W-:Y:S01]  /*dd00*/  STL [R1+0xa84], R3 ;  /* 0x000a840301007387 */ /* 0x000fe20000100800 */
[----:B--2---:R-:W-:-:S03]  /*dd10*/  MOV R0, 0x3f800000 ;  /* 0x3f80000000007802 */ /* 0x004fc60000000f00 */
[----:B------:R-:W-:Y:S04]  /*dd20*/  STL [R1+0xa88], R2 ;  /* 0x000a880201007387 */ /* 0x000fe80000100800 */
[----:B------:R-:W-:Y:S04]  /*dd30*/  STL [R1+0x400], RZ ;  /* 0x000400ff01007387 */ /* 0x000fe80000100800 */
[----:B------:R0:W-:Y:S04]  /*dd40*/  STL [R1+0xa7c], R0 ;  /* 0x000a7c0001007387 */ /* 0x0001e80000100800 */
[----:B------:R1:W-:Y:S04]  /*dd50*/  STL [R1+0x404], RZ ;  /* 0x000404ff01007387 */ /* 0x0003e80000100800 */
        /* <DEDUP_REMOVED lines=254> */
[----:B------:R1:W-:Y:S04]  /*ed40*/  STL [R1], RZ ;  /* 0x000000ff01007387 */ /* 0x0003e80000100800 */
        /* <DEDUP_REMOVED lines=81> */
[----:B------:R1:W-:Y:S01]  /*f260*/  STL [R1+0x148], RZ ;  /* 0x000148ff01007387 */ /* 0x0003e20000100800 */
[----:B------:R-:W2:Y:S03]  /*f270*/  S2R R220, SR_CTAID.X ;  /* 0x0000000000dc7919 */ /* 0x000ea60000002500 */
        /* <DEDUP_REMOVED lines=28> */
[----:B--2---:R-:W-:-:S03]  /*f440*/  IMAD.SHL.U32 R7, R220, 0x100, RZ ;  /* 0x00000100dc077824 */ /* 0x004fc600078e00ff */
[----:B------:R1:W-:Y:S04]  /*f450*/  STL [R1+0x1bc], RZ ;  /* 0x0001bcff01007387 */ /* 0x0003e80000100800 */
[----:B------:R1:W-:Y:S04]  /*f460*/  STL [R1+0x1c0], RZ ;  /* 0x0001c0ff01007387 */ /* 0x0003e80000100800 */
[----:B------:R1:W-:Y:S04]  /*f470*/  STL [R1+0x1c4], RZ ;  /* 0x0001c4ff01007387 */ /* 0x0003e80000100800 */
[----:B------:R1:W-:Y:S04]  /*f480*/  STL [R1+0x1c8], RZ ;  /* 0x0001c8ff01007387 */ /* 0x0003e80000100800 */
[----:B------:R1:W-:Y:S01]  /*f490*/  STL [R1+0x1cc], RZ ;  /* 0x0001ccff01007387 */ /* 0x0003e20000100800 */
[----:B------:R-:W2:Y:S03]  /*f4a0*/  S2R R220, SR_TID.X ;  /* 0x0000000000dc7919 */ /* 0x000ea60000002100 */
        /* <DEDUP_REMOVED lines=9> */
[----:B0-----:R-:W-:-:S03]  /*f540*/  IADD3 R0, R7, 0x100, RZ ;  /* 0x0000010007007810 */ /* 0x001fc60007ffe0ff */
[----:B------:R1:W-:Y:S04]  /*f550*/  STL [R1+0x1f4], RZ ;  /* 0x0001f4ff01007387 */ /* 0x0003e80000100800 */
[----:B------:R1:W-:Y:S04]  /*f560*/  STL [R1+0x1f8], RZ ;  /* 0x0001f8ff01007387 */ /* 0x0003e80000100800 */
[----:B------:R1:W-:Y:S01]  /*f570*/  STL [R1+0x1fc], RZ ;  /* 0x0001fcff01007387 */ /* 0x0003e20000100800 */
[----:B------:R-:W-:Y:S02]  /*f580*/  ISETP.GE.AND P0, PT, R0, 0x1, PT ;  /* 0x000000010000780c */ /* 0x000fe40003f06270 */
[----:B------:R-:W-:-:S02]  /*f590*/  CS2R R24, SRZ ;  /* 0x0000000000187805 */ /* 0x000fc4000001ff00 */
[----:B------:R-:W-:Y:S02]  /*f5a0*/  CS2R R26, SRZ ;  /* 0x00000000001a7805 */ /* 0x000fe4000001ff00 */
[----:B------:R-:W-:Y:S02]  /*f5b0*/  CS2R R28, SRZ ;  /* 0x00000000001c7805 */ /* 0x000fe4000001ff00 */
[----:B------:R-:W-:Y:S02]  /*f5c0*/  CS2R R30, SRZ ;  /* 0x00000000001e7805 */ /* 0x000fe4000001ff00 */
[----:B------:R-:W-:Y:S02]  /*f5d0*/  CS2R R32, SRZ ;  /* 0x0000000000207805 */ /* 0x000fe4000001ff00 */
[----:B------:R-:W-:Y:S02]  /*f5e0*/  CS2R R34, SRZ ;  /* 0x0000000000227805 */ /* 0x000fe4000001ff00 */
        /* <DEDUP_REMOVED lines=58> */
[C---:B--2---:R-:W-:Y:S02]  /*f990*/  LOP3.LUT R6, R220.reuse, 0xff, RZ, 0xc0, !PT ;  /* 0x000000ffdc067812 */ /* 0x044fe400078ec0ff */
[----:B------:R-:W-:Y:S01]  /*f9a0*/  LOP3.LUT R0, R220, 0xe0, RZ, 0xc0, !PT ;  /* 0x000000e0dc007812 */ /* 0x000fe200078ec0ff */
[----:B-1----:R-:W-:Y:S06]  /*f9b0*/  @!P0 BRA `(.L_x_0) ;  /* 0x0000027800508947 */ /* 0x002fec0003800000 */
[----:B------:R-:W0:Y:S01]  /*f9c0*/  LDC.64 R2, c[0x0][0x260] ;  /* 0x00009800ff027b82 */ /* 0x000e220000000a00 */
[----:B------:R-:W-:Y:S01]  /*f9d0*/  SHF.R.U32.HI R0, RZ, 0x1, R0 ;  /* 0x00000001ff007819 */ /* 0x000fe20000011600 */
[----:B------:R-:W1:Y:S01]  /*f9e0*/  S2R R212, SR_TID.X ;  /* 0x0000000000d47919 */ /* 0x000e620000002100 */
[C---:B------:R-:W-:Y:S02]  /*f9f0*/  LOP3.LUT P0, RZ, R220.reuse, 0x80, RZ, 0xc0, !PT ;  /* 0x00000080dcff7812 */ /* 0x040fe4000780c0ff */
[----:B------:R-:W-:Y:S02]  /*fa00*/  MOV R4, RZ ;  /* 0x000000ff00047202 */ /* 0x000fe40000000f00 */
[----:B------:R-:W-:Y:S01]  /*fa10*/  SHF.L.U32 R140, R220, 0x9, RZ ;  /* 0x00000009dc8c7819 */ /* 0x000fe200000006ff */
[----:B------:R-:W2:Y:S01]  /*fa20*/  LDC.64 R126, c[0x0][0x250] ;  /* 0x00009400ff7e7b82 */ /* 0x000ea20000000a00 */
[----:B------:R-:W-:-:S04]  /*fa30*/  SHF.R.U32.HI R72, RZ, 0x7, R220 ;  /* 0x00000007ff487819 */ /* 0x000fc800000116dc */
[----:B------:R-:W-:-:S03]  /*fa40*/  SGXT.U32 R72, R72, 0x1 ;  /* 0x000000014848781a */ /* 0x000fc60000000000 */
[----:B------:R-:W3:Y:S01]  /*fa50*/  LDC R12, c[0x0][0x258] ;  /* 0x00009600ff0c7b82 */ /* 0x000ee20000000800 */
[----:B0-----:R0:W-:Y:S01]  /*fa60*/  STL [R1+0x1a84], R3 ;  /* 0x001a840301007387 */ /* 0x0011e20000100800 */
[----:B------:R-:W-:-:S06]  /*fa70*/  MOV R8, R3 ;  /* 0x0000000300087202 */ /* 0x000fcc0000000f00 */
[----:B------:R-:W4:Y:S01]  /*fa80*/  LDC.64 R10, c[0x0][0x218] ;  /* 0x00008600ff0a7b82 */ /* 0x000f220000000a00 */
[----:B------:R-:W-:Y:S02]  /*fa90*/  MOV R9, R2 ;  /* 0x0000000200097202 */ /* 0x000fe40000000f00 */
[----:B------:R-:W-:Y:S02]  /*faa0*/  SHF.R.U32.HI R2, RZ, 0x2, R220 ;  /* 0x00000002ff027819 */ /* 0x000fe400000116dc */
[C---:B--2---:R-:W-:Y:S01]  /*fab0*/  SHF.L.U32 R103, R127.reuse, 0x1, RZ ;  /* 0x000000017f677819 */ /* 0x044fe200000006ff */
[C---:B------:R-:W-:Y:S01]  /*fac0*/  IMAD R135, R127.reuse, 0x7f, RZ ;  /* 0x0000007f7f877824 */ /* 0x040fe200078e02ff */
[----:B0-----:R-:W-:Y:S01]  /*fad0*/  IADD3 R3, R216, 0x40000, RZ ;  /* 0x00040000d8037810 */ /* 0x001fe20007ffe0ff */
[----:B------:R-:W0:Y:S01]  /*fae0*/  LDC.64 R14, c[0x0][0x220] ;  /* 0x00008800ff0e7b82 */ /* 0x000e220000000a00 */
[----:B------:R-:W2:Y:S01]  /*faf0*/  S2R R216, SR_TID.X ;  /* 0x0000000000d87919 */ /* 0x000ea20000002100 */
[----:B------:R-:W-:Y:S01]  /*fb00*/  SGXT.U32 R2, R2, 0x3 ;  /* 0x000000030202781a */ /* 0x000fe20000000000 */
[C---:B------:R-:W-:Y:S01]  /*fb10*/  IMAD R102, R127.reuse, 0x3, RZ ;  /* 0x000000037f667824 */ /* 0x040fe200078e02ff */
[----:B------:R-:W-:Y:S01]  /*fb20*/  SHF.R.U32.HI R3, RZ, 0x4, R3 ;  /* 0x00000004ff037819 */ /* 0x000fe20000011603 */
[----:B------:R-:W-:Y:S01]  /*fb30*/  IMAD R100, R127, 0x5, RZ ;  /* 0x000000057f647824 */ /* 0x000fe200078e02ff */
[----:B------:R-:W-:Y:S01]  /*fb40*/  LOP3.LUT R7, R7, R0, R2, 0xfe, !PT ;  /* 0x0000000007077212 */ /* 0x000fe200078efe02 */
[C---:B------:R-:W-:Y:S01]  /*fb50*/  IMAD R99, R127.reuse, 0x6, RZ ;  /* 0x000000067f637824 */ /* 0x040fe200078e02ff */
[----:B------:R-:W-:Y:S01]  /*fb60*/  SEL R2, RZ, 0x90, !P0 ;  /* 0x00000090ff027807 */ /* 0x000fe20004000000 */
[----:B------:R-:W-:Y:S01]  /*fb70*/  IMAD R98, R127, 0x7, RZ ;  /* 0x000000077f627824 */ /* 0x000fe200078e02ff */
[----:B------:R-:W-:Y:S01]  /*fb80*/  SGXT.U32 R0, R3, 0xe ;  /* 0x0000000e0300781a */ /* 0x000fe20000000000 */
[C---:B------:R-:W-:Y:S01]  /*fb90*/  IMAD R96, R127.reuse, 0x9, RZ ;  /* 0x000000097f607824 */ /* 0x040fe200078e02ff */
[----:B-1----:R-:W-:Y:S01]  /*fba0*/  SHF.L.U32 R208, R212, 0x1, RZ ;  /* 0x00000001d4d07819 */ /* 0x002fe200000006ff */
[C---:B------:R-:W-:Y:S01]  /*fbb0*/  IMAD R95, R127.reuse, 0xa, RZ ;  /* 0x0000000a7f5f7824 */ /* 0x040fe200078e02ff */
[C---:B------:R-:W-:Y:S01]  /*fbc0*/  IADD3 R5, P0, R0.reuse, 0x2, RZ ;  /* 0x0000000200057810 */ /* 0x040fe20007f1e0ff */
[C---:B------:R-:W-:Y:S01]  /*fbd0*/  IMAD R94, R127.reuse, 0xb, RZ ;  /* 0x0000000b7f5e7824 */ /* 0x040fe200078e02ff */
[----:B------:R-:W-:Y:S01]  /*fbe0*/  R2UR UR34, R0 ;  /* 0x00000000002272ca */ /* 0x000fe200000e0000 */
[C---:B------:R-:W-:Y:S01]  /*fbf0*/  IMAD R93, R127.reuse, 0xc, RZ ;  /* 0x0000000c7f5d7824 */ /* 0x040fe200078e02ff */
[----:B------:R-:W-:Y:S01]  /*fc00*/  IADD3.X R4, R4, 0x40000040, RZ, P0, !PT ;  /* 0x4000004004047810 */ /* 0x000fe200007fe4ff */
[----:B------:R-:W-:Y:S01]  /*fc10*/  IMAD R92, R127, 0xd, RZ ;  /* 0x0000000d7f5c7824 */ /* 0x000fe200078e02ff */
[----:B------:R-:W-:Y:S01]  /*fc20*/  R2UR UR54, R5 ;  /* 0x00000000053672ca */ /* 0x000fe200000e0000 */
[C---:B------:R-:W-:Y:S01]  /*fc30*/  IMAD R91, R127.reuse, 0xe, RZ ;  /* 0x0000000e7f5b7824 */ /* 0x040fe200078e02ff */
[----:B------:R-:W-:Y:S01]  /*fc40*/  R2UR UR55, R4 ;  /* 0x00000000043772ca */ /* 0x000fe200000e0000 */
[C---:B------:R-:W-:Y:S01]  /*fc50*/  IMAD R90, R127.reuse, 0xf, RZ ;  /* 0x0000000f7f5a7824 */ /* 0x040fe200078e02ff */
[----:B------:R-:W-:Y:S01]  /*fc60*/  LOP3.LUT R212, R212, 0xc0, RZ, 0xc0, !PT ;  /* 0x000000c0d4d47812 */ /* 0x000fe200078ec0ff */
[C---:B------:R-:W-:Y:S01]  /*fc70*/  IMAD R88, R127.reuse, 0x11, RZ ;  /* 0x000000117f587824 */ /* 0x040fe200078e02ff */
[----:B------:R-:W-:Y:S01]  /*fc80*/  LOP3.LUT R208, R208, 0x7e, RZ, 0xc0, !PT ;  /* 0x0000007ed0d07812 */ /* 0x000fe200078ec0ff */
[C---:B------:R-:W-:Y:S01]  /*fc90*/  IMAD R87, R127.reuse, 0x12, RZ ;  /* 0x000000127f577824 */ /* 0x040fe200078e02ff */
[C---:B------:R-:W-:Y:S01]  /*fca0*/  SHF.L.U32 R101, R127.reuse, 0x2, RZ ;  /* 0x000000027f657819 */ /* 0x040fe200000006ff */
[C---:B------:R-:W-:Y:S01]  /*fcb0*/  IMAD R86, R127.reuse, 0x13, RZ ;  /* 0x000000137f567824 */ /* 0x040fe200078e02ff */
[----:B------:R-:W-:Y:S01]  /*fcc0*/  LEA R141, R212, R208, 0x8 ;  /* 0x000000d0d48d7211 */ /* 0x000fe200078e40ff */
[C---:B------:R-:W-:Y:S01]  /*fcd0*/  IMAD R85, R127.reuse, 0x14, RZ ;  /* 0x000000147f557824 */ /* 0x040fe200078e02ff */
[C---:B------:R-:W-:Y:S01]  /*fce0*/  SHF.L.U32 R97, R127.reuse, 0x3, RZ ;  /* 0x000000037f617819 */ /* 0x040fe200000006ff */
[C---:B------:R-:W-:Y:S01]  /*fcf0*/  IMAD R84, R127.reuse, 0x15, RZ ;  /* 0x000000157f547824 */ /* 0x040fe200078e02ff */
[----:B--2---:R-:W-:Y:S01]  /*fd00*/  SHF.L.U32 R216, R216, 0x1, RZ ;  /* 0x00000001d8d87819 */ /* 0x004fe200000006ff */
[C---:B------:R-:W-:Y:S01]  /*fd10*/  IMAD R83, R127.reuse, 0x16, RZ ;  /* 0x000000167f537824 */ /* 0x040fe200078e02ff */
[C---:B------:R-:W-:Y:S01]  /*fd20*/  SHF.L.U32 R89, R127.reuse, 0x4, RZ ;  /* 0x000000047f597819 */ /* 0x040fe200000006ff */
[C---:B------:R-:W-:Y:S01]  /*fd30*/  IMAD R82, R127.reuse, 0x17, RZ ;  /* 0x000000177f527824 */ /* 0x040fe200078e02ff */
[----:B------:R-:W-:Y:S01]  /*fd40*/  LOP3.LUT R3, R2, 0x7e, R216, 0x78, !PT ;  /* 0x0000007e02037812 */ /* 0x000fe200078e78d8 */
[C---:B------:R-:W-:Y:S01]  /*fd50*/  IMAD R81, R127.reuse, 0x18, RZ ;  /* 0x000000187f517824 */ /* 0x040fe200078e02ff */
[----:B------:R-:W1:Y:S01]  /*fd60*/  S2R R216, SR_CTAID.Y ;  /* 0x0000000000d87919 */ /* 0x000e620000002600 */
[----:B------:R-:W-:Y:S01]  /*fd70*/  LOP3.LUT R2, R220, 0x7f, RZ, 0xc0, !PT ;  /* 0x0000007fdc027812 */ /* 0x000fe200078ec0ff */
[----:B------:R-:W-:Y:S01]  /*fd80*/  IMAD R80, R127, 0x19, RZ ;  /* 0x000000197f507824 */ /* 0x000fe200078e02ff */
[----:B------:R-:W-:Y:S01]  /*fd90*/  LOP3.LUT R140, R3, 0x8000, R140, 0xf8, !PT ;  /* 0x00008000038c7812 */ /* 0x000fe200078ef88c */
[----:B---3--:R-:W-:Y:S01]  /*fda0*/  IMAD R3, R6, R12, RZ ;  /* 0x0000000c06037224 */ /* 0x008fe200078e02ff */
[C---:B------:R-:W-:Y:S01]  /*fdb0*/  SHF.L.U32 R73, R127.reuse, 0x5, RZ ;  /* 0x000000057f497819 */ /* 0x040fe200000006ff */
[----:B------:R-:W-:Y:S01]  /*fdc0*/  IMAD R2, R2, R8, RZ ;  /* 0x0000000802027224 */ /* 0x000fe200078e02ff */
[C---:B------:R-:W-:Y:S01]  /*fdd0*/  SHF.L.U32 R37, R127.reuse, 0x6, RZ ;  /* 0x000000067f257819 */ /* 0x040fe200000006ff */
[----:B------:R2:W-:Y:S01]  /*fde0*/  STL.64 [R1+0x1aa8], R140 ;  /* 0x001aa88c01007387 */ /* 0x0005e20000100a00 */
[----:B------:R-:W-:Y:S01]  /*fdf0*/  LEA R5, R12, R3, 0x8 ;  /* 0x000000030c057211 */ /* 0x000fe200078e40ff */
[C---:B------:R-:W-:Y:S01]  /*fe00*/  IMAD.HI R6, R2.reuse, 0x2, RZ ;  /* 0x0000000202067827 */ /* 0x040fe200078e02ff */
[----:B------:R-:W-:Y:S01]  /*fe10*/  SHF.L.U32 R4, R2, 0x1, RZ ;  /* 0x0000000102047819 */ /* 0x000fe200000006ff */
[----:B------:R-:W3:Y:S02]  /*fe20*/  LDC R139, c[0x0][0x268] ;  /* 0x00009a00ff8b7b82 */ /* 0x000ee40000000800 */
[----:B------:R-:W-:-:S02]  /*fe30*/  IMAD R79, R127, 0x1a, RZ ;  /* 0x0000001a7f4f7824 */ /* 0x000fc400078e02ff */
[C---:B------:R-:W-:Y:S02]  /*fe40*/  IMAD R78, R127.reuse, 0x1b, RZ ;  /* 0x0000001b7f4e7824 */ /* 0x040fe400078e02ff */
[C---:B------:R-:W-:Y:S02]  /*fe50*/  IMAD R77, R127.reuse, 0x1c, RZ ;  /* 0x0000001c7f4d7824 */ /* 0x040fe400078e02ff */
[C---:B------:R-:W-:Y:S01]  /*fe60*/  IMAD R76, R127.reuse, 0x1d, RZ ;  /* 0x0000001d7f4c7824 */ /* 0x040fe200078e02ff */
[----:B------:R-:W5:Y:S01]  /*fe70*/  LDC R146, c[0x0][0x268] ;  /* 0x00009a00ff927b82 */ /* 0x000f620000000800 */
[C---:B------:R-:W-:Y:S02]  /*fe80*/  IMAD R75, R127.reuse, 0x1e, RZ ;  /* 0x0000001e7f4b7824 */ /* 0x040fe400078e02ff */
[C---:B------:R-:W-:Y:S02]  /*fe90*/  IMAD R74, R127.reuse, 0x1f, RZ ;  /* 0x0000001f7f4a7824 */ /* 0x040fe400078e02ff */
[----:B------:R-:W-:-:S02]  /*fea0*/  IMAD R71, R127, 0x21, RZ ;  /* 0x000000217f477824 */ /* 0x000fc400078e02ff */
[C---:B------:R-:W-:Y:S01]  /*feb0*/  IMAD R67, R127.reuse, 0x22, RZ ;  /* 0x000000227f437824 */ /* 0x040fe200078e02ff */
[----:B------:R-:W5:Y:S01]  /*fec0*/  LDC R147, c[0x0][0x268] ;  /* 0x00009a00ff937b82 */ /* 0x000f620000000800 */
[C---:B------:R-:W-:Y:S02]  /*fed0*/  IMAD R66, R127.reuse, 0x23, RZ ;  /* 0x000000237f427824 */ /* 0x040fe400078e02ff */
[C---:B-1----:R-:W-:Y:S02]  /*fee0*/  IMAD R126, R216.reuse, R126, RZ ;  /* 0x0000007ed87e7224 */ /* 0x042fe400078e02ff */
[----:B------:R-:W-:Y:S02]  /*fef0*/  IMAD R0, R216, R9, RZ ;  /* 0x00000009d8007224 */ /* 0x000fe400078e02ff */
[C---:B------:R-:W-:Y:S01]  /*ff00*/  IMAD R65, R127.reuse, 0x24, RZ ;  /* 0x000000247f417824 */ /* 0x040fe200078e02ff */
[----:B----4-:R-:W-:Y:S01]  /*ff10*/  LEA R8, P0, R126, R10, 0x1 ;  /* 0x0000000a7e087211 */ /* 0x010fe200078008ff */
[C---:B------:R-:W-:Y:S01]  /*ff20*/  IMAD R64, R127.reuse, 0x25, RZ ;  /* 0x000000257f407824 */ /* 0x040fe200078e02ff */
[----:B------:R-:W-:Y:S01]  /*ff30*/  SHF.L.U32 R9, R0, 0x1, RZ ;  /* 0x0000000100097819 */ /* 0x000fe200000006ff */
[C---:B------:R-:W-:Y:S01]  /*ff40*/  IMAD R63, R127.reuse, 0x26, RZ ;  /* 0x000000267f3f7824 */ /* 0x040fe200078e02ff */
[----:B------:R-:W-:Y:S01]  /*ff50*/  LEA.HI.X.SX32 R126, R126, R11, 0x1, P0 ;  /* 0x0000000b7e7e7211 */ /* 0x000fe200000f0eff */
[C---:B------:R-:W-:Y:S01]  /*ff60*/  IMAD R62, R127.reuse, 0x27, RZ ;  /* 0x000000277f3e7824 */ /* 0x040fe200078e02ff */
[----:B0-----:R-:W-:Y:S01]  /*ff70*/  IADD3 R2, P2, P3, R4, R14, R9 ;  /* 0x0000000e04027210 */ /* 0x001fe20007b5e009 */
[----:B------:R-:W-:Y:S01]  /*ff80*/  IMAD R61, R127, 0x28, RZ ;  /* 0x000000287f3d7824 */ /* 0x000fe200078e02ff */
[-C--:B------:R-:W-:Y:S01]  /*ff90*/  LEA R68, P0, R3, R8.reuse, 0x1 ;  /* 0x0000000803447211 */ /* 0x080fe200078008ff */
[----:B------:R-:W-:Y:S01]  /*ffa0*/  IMAD R60, R127, 0x29, RZ ;  /* 0x000000297f3c7824 */ /* 0x000fe200078e02ff */
[----:B------:R-:W-:Y:S01]  /*ffb0*/  LEA R4, P1, R5, R8, 0x1 ;  /* 0x0000000805047211 */ /* 0x000fe200078208ff */
[----:B------:R-:W-:Y:S01]  /*ffc0*/  IMAD R59, R127, 0x2a, RZ ;  /* 0x0000002a7f3b7824 */ /* 0x000fe200078e02ff */
[-C--:B------:R-:W-:Y:S01]  /*ffd0*/  LEA.HI.X.SX32 R69, R3, R126.reuse, 0x1, P0 ;  /* 0x0000007e03457211 */ /* 0x080fe200000f0eff */
[----:B------:R-:W-:Y:S01]  /*ffe0*/  IMAD R58, R127, 0x2b, RZ ;  /* 0x0000002b7f3a7824 */ /* 0x000fe200078e02ff */
[----:B------:R-:W-:Y:S01]  /*fff0*/  LEA.HI.X.SX32 R5, R5, R126, 0x1, P1 ;  /* 0x0000007e05057211 */ /* 0x000fe200008f0eff */
[C---:B------:R-:W-:Y:S01]  /*10000*/  IMAD R57, R127.reuse, 0x2c, RZ ;  /* 0x0000002c7f397824 */ /* 0x040fe200078e02ff */
[----:B------:R-:W0:Y:S01]  /*10010*/  LDC R148, c[0x0][0x268] ;  /* 0x00009a00ff947b82 */ /* 0x000e220000000800 */
[----:B------:R-:W-:-:S04]  /*10020*/  IMAD.WIDE R142, R127, 0x2, R68 ;  /* 0x000000027f8e7825 */ /* 0x000fc800078e0244 */
[----:B--2---:R-:W-:Y:S01]  /*10030*/  IMAD.WIDE R140, R127, 0x2, R4 ;  /* 0x000000027f8c7825 */ /* 0x004fe200078e0204 */
[----:B------:R1:W-:Y:S02]  /*10040*/  STL.64 [R1+0x1a78], R142 ;  /* 0x001a788e01007387 */ /* 0x0003e40000100a00 */
[----:B------:R-:W2:Y:S01]  /*10050*/  LDC R149, c[0x0][0x268] ;  /* 0x00009a00ff957b82 */ /* 0x000ea20000000800 */
[----:B------:R-:W-:Y:S01]  /*10060*/  IMAD.WIDE R144, R135, 0x2, R68 ;  /* 0x0000000287907825 */ /* 0x000fe200078e0244 */
[----:B------:R4:W-:Y:S03]  /*10070*/  STL.64 [R1+0x1a70], R140 ;  /* 0x001a708c01007387 */ /* 0x0009e60000100a00 */
[C---:B------:R-:W-:Y:S01]  /*10080*/  IMAD R56, R127.reuse, 0x2d, RZ ;  /* 0x0000002d7f387824 */ /* 0x040fe200078e02ff */
[----:B------:R3:W-:Y:S01]  /*10090*/  STL.64 [R1+0x1298], R144 ;  /* 0x0012989001007387 */ /* 0x0007e20000100a00 */
[C---:B------:R-:W-:Y:S01]  /*100a0*/  IMAD R55, R127.reuse, 0x2e, RZ ;  /* 0x0000002e7f377824 */ /* 0x040fe200078e02ff */
[----:B------:R-:W2:Y:S01]  /*100b0*/  LDC R151, c[0x0][0x268] ;  /* 0x00009a00ff977b82 */ /* 0x000ea20000000800 */
[----:B------:R-:W-:-:S02]  /*100c0*/  IMAD R54, R127, 0x2f, RZ ;  /* 0x0000002f7f367824 */ /* 0x000fc400078e02ff */
[----:B-1----:R-:W-:-:S04]  /*100d0*/  IMAD.WIDE R142, R102, 0x2, R68 ;  /* 0x00000002668e7825 */ /* 0x002fc800078e0244 */
[--C-:B----4-:R-:W-:Y:S01]  /*100e0*/  IMAD.WIDE R140, R103, 0x2, R68.reuse ;  /* 0x00000002678c7825 */ /* 0x110fe200078e0244 */
[----:B------:R-:W1:Y:S03]  /*100f0*/  LDC R150, c[0x0][0x268] ;  /* 0x00009a00ff967b82 */ /* 0x000e660000000800 */
[----:B---3--:R-:W-:Y:S01]  /*10100*/  IMAD.WIDE R144, R101, 0x2, R68 ;  /* 0x0000000265907825 */ /* 0x008fe200078e0244 */
[----:B------:R3:W-:Y:S03]  /*10110*/  STL.64 [R1+0x1a68], R140 ;  /* 0x001a688c01007387 */ /* 0x0007e60000100a00 */
[C---:B------:R-:W-:Y:S01]  /*10120*/  IMAD R53, R127.reuse, 0x30, RZ ;  /* 0x000000307f357824 */ /* 0x040fe200078e02ff */
[----:B------:R4:W-:Y:S01]  /*10130*/  STL.64 [R1+0x1a60], R142 ;  /* 0x001a608e01007387 */ /* 0x0009e20000100a00 */
[C---:B------:R-:W-:Y:S01]  /*10140*/  IMAD R52, R127.reuse, 0x31, RZ ;  /* 0x000000317f347824 */ /* 0x040fe200078e02ff */
[----:B------:R-:W1:Y:S01]  /*10150*/  LDC R152, c[0x0][0x268] ;  /* 0x00009a00ff987b82 */ /* 0x000e620000000800 */
[C---:B------:R-:W-:Y:S01]  /*10160*/  IMAD R51, R127.reuse, 0x32, RZ ;  /* 0x000000327f337824 */ /* 0x040fe200078e02ff */
[----:B------:R5:W-:Y:S01]  /*10170*/  STL.64 [R1+0x1a58], R144 ;  /* 0x001a589001007387 */ /* 0x000be20000100a00 */
[----:B------:R-:W-:-:S02]  /*10180*/  IMAD R50, R127, 0x33, RZ ;  /* 0x000000337f327824 */ /* 0x000fc400078e02ff */
[----:B------:R-:W-:Y:S02]  /*10190*/  IMAD R49, R127, 0x34, RZ ;  /* 0x000000347f317824 */ /* 0x000fe400078e02ff */
[--C-:B---3--:R-:W-:Y:S01]  /*101a0*/  IMAD.WIDE R140, R100, 0x2, R68.reuse ;  /* 0x00000002648c7825 */ /* 0x108fe200078e0244 */
[----:B------:R-:W3:Y:S03]  /*101b0*/  LDC R153, c[0x0][0x268] ;  /* 0x00009a00ff997b82 */ /* 0x000ee60000000800 */
[--C-:B----4-:R-:W-:Y:S01]  /*101c0*/  IMAD.WIDE R142, R99, 0x2, R68.reuse ;  /* 0x00000002638e7825 */ /* 0x110fe200078e0244 */
[----:B------:R4:W-:Y:S03]  /*101d0*/  STL.64 [R1+0x1a50], R140 ;  /* 0x001a508c01007387 */ /* 0x0009e60000100a00 */
[----:B-----5:R-:W-:Y:S01]  /*101e0*/  IMAD.WIDE R144, R98, 0x2, R68 ;  /* 0x0000000262907825 */ /* 0x020fe200078e0244 */
[----:B------:R5:W-:Y:S01]  /*101f0*/  STL.64 [R1+0x1a48], R142 ;  /* 0x001a488e01007387 */ /* 0x000be20000100a00 */
[----:B------:R-:W3:Y:S02]  /*10200*/  LDC R154, c[0x0][0x268] ;  /* 0x00009a00ff9a7b82 */ /* 0x000ee40000000800 */
[C---:B------:R-:W-:Y:S01]  /*10210*/  IMAD R48, R127.reuse, 0x35, RZ ;  /* 0x000000357f307824 */ /* 0x040fe200078e02ff */
[----:B------:R0:W-:Y:S01]  /*10220*/  STL.64 [R1+0x1a40], R144 ;  /* 0x001a409001007387 */ /* 0x0001e20000100a00 */
[----:B------:R-:W-:-:S02]  /*10230*/  IMAD R47, R127, 0x36, RZ ;  /* 0x000000367f2f7824 */ /* 0x000fc400078e02ff */
[----:B------:R-:W-:Y:S02]  /*10240*/  IMAD R46, R127, 0x37, RZ ;  /* 0x000000377f2e7824 */ /* 0x000fe400078e02ff */
[--C-:B----4-:R-:W-:Y:S01]  /*10250*/  IMAD.WIDE R140, R97, 0x2, R68.reuse ;  /* 0x00000002618c7825 */ /* 0x110fe200078e0244 */
[----:B------:R-:W4:Y:S03]  /*10260*/  LDC R155, c[0x0][0x268] ;  /* 0x00009a00ff9b7b82 */ /* 0x000f260000000800 */
[--C-:B-----5:R-:W-:Y:S01]  /*10270*/  IMAD.WIDE R142, R96, 0x2, R68.reuse ;  /* 0x00000002608e7825 */ /* 0x120fe200078e0244 */
[----:B------:R5:W-:Y:S03]  /*10280*/  STL.64 [R1+0x1a38], R140 ;  /* 0x001a388c01007387 */ /* 0x000be60000100a00 */
[----:B0-----:R-:W-:Y:S01]  /*10290*/  IMAD.WIDE R144, R95, 0x2, R68 ;  /* 0x000000025f907825 */ /* 0x001fe200078e0244 */
[----:B------:R0:W-:Y:S01]  /*102a0*/  STL.64 [R1+0x1a30], R142 ;  /* 0x001a308e01007387 */ /* 0x0001e20000100a00 */
[----:B------:R-:W4:Y:S02]  /*102b0*/  LDC R157, c[0x0][0x268] ;  /* 0x00009a00ff9d7b82 */ /* 0x000f240000000800 */
[C---:B------:R-:W-:Y:S01]  /*102c0*/  IMAD R45, R127.reuse, 0x38, RZ ;  /* 0x000000387f2d7824 */ /* 0x040fe200078e02ff */
[----:B------:R2:W-:Y:S01]  /*102d0*/  STL.64 [R1+0x1a28], R144 ;  /* 0x001a289001007387 */ /* 0x0005e20000100a00 */
[----:B------:R-:W-:-:S02]  /*102e0*/  IMAD R44, R127, 0x39, RZ ;  /* 0x000000397f2c7824 */ /* 0x000fc400078e02ff */
[----:B------:R-:W-:Y:S02]  /*102f0*/  IMAD R43, R127, 0x3a, RZ ;  /* 0x0000003a7f2b7824 */ /* 0x000fe400078e02ff */
[--C-:B-----5:R-:W-:Y:S01]  /*10300*/  IMAD.WIDE R140, R94, 0x2, R68.reuse ;  /* 0x000000025e8c7825 */ /* 0x120fe200078e0244 */
[----:B------:R-:W5:Y:S03]  /*10310*/  LDC R156, c[0x0][0x268] ;  /* 0x00009a00ff9c7b82 */ /* 0x000f660000000800 */
[--C-:B0-----:R-:W-:Y:S01]  /*10320*/  IMAD.WIDE R142, R93, 0x2, R68.reuse ;  /* 0x000000025d8e7825 */ /* 0x101fe200078e0244 */
[----:B------:R0:W-:Y:S03]  /*10330*/  STL.64 [R1+0x1a20], R140 ;  /* 0x001a208c01007387 */ /* 0x0001e60000100a00 */
[----:B--2---:R-:W-:Y:S01]  /*10340*/  IMAD.WIDE R144, R92, 0x2, R68 ;  /* 0x000000025c907825 */ /* 0x004fe200078e0244 */
[----:B------:R2:W-:Y:S01]  /*10350*/  STL.64 [R1+0x1a18], R142 ;  /* 0x001a188e01007387 */ /* 0x0005e20000100a00 */
[----:B------:R-:W5:Y:S02]  /*10360*/  LDC R158, c[0x0][0x268] ;  /* 0x00009a00ff9e7b82 */ /* 0x000f640000000800 */
[C---:B------:R-:W-:Y:S01]  /*10370*/  IMAD R42, R127.reuse, 0x3b, RZ ;  /* 0x0000003b7f2a7824 */ /* 0x040fe200078e02ff */
[----:B------:R1:W-:Y:S01]  /*10380*/  STL.64 [R1+0x1a10], R144 ;  /* 0x001a109001007387 */ /* 0x0003e20000100a00 */
[----:B------:R-:W-:-:S02]  /*10390*/  IMAD R41, R127, 0x3c, RZ ;  /* 0x0000003c7f297824 */ /* 0x000fc400078e02ff */
[----:B------:R-:W-:Y:S02]  /*103a0*/  IMAD R40, R127, 0x3d, RZ ;  /* 0x0000003d7f287824 */ /* 0x000fe400078e02ff */
[--C-:B0-----:R-:W-:Y:S01]  /*103b0*/  IMAD.WIDE R140, R91, 0x2, R68.reuse ;  /* 0x000000025b8c7825 */ /* 0x101fe200078e0244 */
[----:B------:R-:W0:Y:S03]  /*103c0*/  LDC R159, c[0x0][0x268] ;  /* 0x00009a00ff9f7b82 */ /* 0x000e260000000800 */
[--C-:B--2---:R-:W-:Y:S01]  /*103d0*/  IMAD.WIDE R142, R90, 0x2, R68.reuse ;  /* 0x000000025a8e7825 */ /* 0x104fe200078e0244 */
[----:B------:R2:W-:Y:S03]  /*103e0*/  STL.64 [R1+0x1a08], R140 ;  /* 0x001a088c01007387 */ /* 0x0005e60000100a00 */
[----:B-1----:R-:W-:Y:S01]  /*103f0*/  IMAD.WIDE R144, R89, 0x2, R68 ;  /* 0x0000000259907825 */ /* 0x002fe200078e0244 */
[----:B------:R1:W-:Y:S01]  /*10400*/  STL.64 [R1+0x1a00], R142 ;  /* 0x001a008e01007387 */ /* 0x0003e20000100a00 */
[----:B------:R-:W0:Y:S02]  /*10410*/  LDC R160, c[0x0][0x268] ;  /* 0x00009a00ffa07b82 */ /* 0x000e240000000800 */
[C---:B------:R-:W-:Y:S01]  /*10420*/  IMAD R39, R127.reuse, 0x3e, RZ ;  /* 0x0000003e7f277824 */ /* 0x040fe200078e02ff */
[----:B------:R3:W-:Y:S01]  /*10430*/  STL.64 [R1+0x19f8], R144 ;  /* 0x0019f89001007387 */ /* 0x0007e20000100a00 */
[----:B------:R-:W-:-:S02]  /*10440*/  IMAD R38, R127, 0x3f, RZ ;  /* 0x0000003f7f267824 */ /* 0x000fc400078e02ff */
[----:B------:R-:W-:Y:S02]  /*10450*/  IMAD R36, R127, 0x41, RZ ;  /* 0x000000417f247824 */ /* 0x000fe400078e02ff */
[--C-:B--2---:R-:W-:Y:S01]  /*10460*/  IMAD.WIDE R140, R88, 0x2, R68.reuse ;  /* 0x00000002588c7825 */ /* 0x104fe200078e0244 */
[----:B------:R-:W2:Y:S03]  /*10470*/  LDC R161, c[0x0][0x268] ;  /* 0x00009a00ffa17b82 */ /* 0x000ea60000000800 */
[--C-:B-1----:R-:W-:Y:S01]  /*10480*/  IMAD.WIDE R142, R87, 0x2, R68.reuse ;  /* 0x00000002578e7825 */ /* 0x102fe200078e0244 */
[----:B------:R1:W-:Y:S03]  /*10490*/  STL.64 [R1+0x19f0], R140 ;  /* 0x0019f08c01007387 */ /* 0x0003e60000100a00 */
[----:B---3--:R-:W-:Y:S01]  /*104a0*/  IMAD.WIDE R144, R86, 0x2, R68 ;  /* 0x0000000256907825 */ /* 0x008fe200078e0244 */
[----:B------:R3:W-:Y:S01]  /*104b0*/  STL.64 [R1+0x19e8], R142 ;  /* 0x0019e88e01007387 */ /* 0x0007e20000100a00 */
[----:B------:R-:W2:Y:S02]  /*104c0*/  LDC R163, c[0x0][0x268] ;  /* 0x00009a00ffa37b82 */ /* 0x000ea40000000800 */
[C---:B------:R-:W-:Y:S01]  /*104d0*/  IMAD R35, R127.reuse, 0x42, RZ ;  /* 0x000000427f237824 */ /* 0x040fe200078e02ff */
[----:B------:R4:W-:Y:S01]  /*104e0*/  STL.64 [R1+0x19e0], R144 ;  /* 0x0019e09001007387 */ /* 0x0009e20000100a00 */
[----:B------:R-:W-:-:S02]  /*104f0*/  IMAD R34, R127, 0x43, RZ ;  /* 0x000000437f227824 */ /* 0x000fc400078e02ff */
[----:B------:R-:W-:Y:S02]  /*10500*/  IMAD R33, R127, 0x44, RZ ;  /* 0x000000447f217824 */ /* 0x000fe400078e02ff */
[--C-:B-1----:R-:W-:Y:S01]  /*10510*/  IMAD.WIDE R140, R85, 0x2, R68.reuse ;  /* 0x00000002558c7825 */ /* 0x102fe200078e0244 */
[----:B------:R-:W1:Y:S03]  /*10520*/  LDC R162, c[0x0][0x268] ;  /* 0x00009a00ffa27b82 */ /* 0x000e660000000800 */
[--C-:B---3--:R-:W-:Y:S01]  /*10530*/  IMAD.WIDE R142, R84, 0x2, R68.reuse ;  /* 0x00000002548e7825 */ /* 0x108fe200078e0244 */
[----:B------:R3:W-:Y:S03]  /*10540*/  STL.64 [R1+0x19d8], R140 ;  /* 0x0019d88c01007387 */ /* 0x0007e60000100a00 */
[----:B----4-:R-:W-:Y:S01]  /*10550*/  IMAD.WIDE R144, R83, 0x2, R68 ;  /* 0x0000000253907825 */ /* 0x010fe200078e0244 */
[----:B------:R4:W-:Y:S01]  /*10560*/  STL.64 [R1+0x19d0], R142 ;  /* 0x0019d08e01007387 */ /* 0x0009e20000100a00 */
[----:B------:R-:W1:Y:S02]  /*10570*/  LDC R164, c[0x0][0x268] ;  /* 0x00009a00ffa47b82 */ /* 0x000e640000000800 */
        /* <DEDUP_REMOVED lines=47> */
[----:B------:R-:W-:Y:S02]  /*10870*/  IMAD.HI R0, R0, 0x2, RZ ;  /* 0x0000000200007827 */ /* 0x000fe400078e02ff */
[----:B------:R-:W0:Y:S02]  /*10880*/  LDC R173, c[0x0][0x268] ;  /* 0x00009a00ffad7b82 */ /* 0x000e240000000800 */
[----:B--2---:R-:W-:Y:S01]  /*10890*/  IMAD.WIDE R140, R66, 0x2, R68 ;  /* 0x00000002428c7825 */ /* 0x004fe200078e0244 */
[----:B------:R-:W-:-:S03]  /*108a0*/  IADD3.X R0, R6, R15, R0, P2, P3 ;  /* 0x0000000f06007210 */ /* 0x000fc600017e6400 */
[--C-:B-1----:R-:W-:Y:S01]  /*108b0*/  IMAD.WIDE R142, R65, 0x2, R68.reuse ;  /* 0x00000002418e7825 */ /* 0x102fe200078e0244 */
[----:B------:R1:W-:Y:S01]  /*108c0*/  STL.64 [R1+0x1960], R140 ;  /* 0x0019608c01007387 */ /* 0x0003e20000100a00 */
[----:B------:R-:W2:Y:S02]  /*108d0*/  LDC R175, c[0x0][0x268] ;  /* 0x00009a00ffaf7b82 */ /* 0x000ea40000000800 */
[----:B---3--:R-:W-:Y:S01]  /*108e0*/  IMAD.WIDE R144, R64, 0x2, R68 ;  /* 0x0000000240907825 */ /* 0x008fe200078e0244 */
[----:B------:R3:W-:Y:S03]  /*108f0*/  STL.64 [R1+0x1958], R142 ;  /* 0x0019588e01007387 */ /* 0x0007e60000100a00 */
[C---:B------:R-:W-:Y:S01]  /*10900*/  IMAD R18, R127.reuse, 0x53, RZ ;  /* 0x000000537f127824 */ /* 0x040fe200078e02ff */
[----:B------:R4:W-:Y:S01]  /*10910*/  STL.64 [R1+0x1950], R144 ;  /* 0x0019509001007387 */ /* 0x0009e20000100a00 */
[C---:B------:R-:W-:Y:S01]  /*10920*/  IMAD R17, R127.reuse, 0x54, RZ ;  /* 0x000000547f117824 */ /* 0x040fe200078e02ff */
[----:B------:R-:W2:Y:S01]  /*10930*/  LDC R174, c[0x0][0x268] ;  /* 0x00009a00ffae7b82 */ /* 0x000ea20000000800 */
[----:B------:R-:W-:-:S02]  /*10940*/  IMAD R16, R127, 0x55, RZ ;  /* 0x000000557f107824 */ /* 0x000fc400078e02ff */
[----:B-1----:R-:W-:-:S04]  /*10950*/  IMAD.WIDE R140, R63, 0x2, R68 ;  /* 0x000000023f8c7825 */ /* 0x002fc800078e0244 */
[--C-:B---3--:R-:W-:Y:S01]  /*10960*/  IMAD.WIDE R142, R62, 0x2, R68.reuse ;  /* 0x000000023e8e7825 */ /* 0x108fe200078e0244 */
[----:B------:R1:W-:Y:S01]  /*10970*/  STL.64 [R1+0x1948], R140 ;  /* 0x0019488c01007387 */ /* 0x0003e20000100a00 */
[----:B------:R-:W3:Y:S02]  /*10980*/  LDC R176, c[0x0][0x268] ;  /* 0x00009a00ffb07b82 */ /* 0x000ee40000000800 */
[----:B----4-:R-:W-:Y:S01]  /*10990*/  IMAD.WIDE R144, R61, 0x2, R68 ;  /* 0x000000023d907825 */ /* 0x010fe200078e0244 */
[----:B------:R4:W-:Y:S03]  /*109a0*/  STL.64 [R1+0x1940], R142 ;  /* 0x0019408e01007387 */ /* 0x0009e60000100a00 */
[C---:B------:R-:W-:Y:S01]  /*109b0*/  IMAD R15, R127.reuse, 0x56, RZ ;  /* 0x000000567f0f7824 */ /* 0x040fe200078e02ff */
[----:B------:R5:W-:Y:S01]  /*109c0*/  STL.64 [R1+0x1938], R144 ;  /* 0x0019389001007387 */ /* 0x000be20000100a00 */
[C---:B------:R-:W-:Y:S01]  /*109d0*/  IMAD R14, R127.reuse, 0x57, RZ ;  /* 0x000000577f0e7824 */ /* 0x040fe200078e02ff */
[----:B------:R-:W3:Y:S01]  /*109e0*/  LDC R177, c[0x0][0x268] ;  /* 0x00009a00ffb17b82 */ /* 0x000ee20000000800 */
[----:B------:R-:W-:-:S02]  /*109f0*/  IMAD R13, R127, 0x58, RZ ;  /* 0x000000587f0d7824 */ /* 0x000fc400078e02ff */
[----:B-1----:R-:W-:-:S04]  /*10a00*/  IMAD.WIDE R140, R60, 0x2, R68 ;  /* 0x000000023c8c7825 */ /* 0x002fc800078e0244 */
[--C-:B----4-:R-:W-:Y:S01]  /*10a10*/  IMAD.WIDE R142, R59, 0x2, R68.reuse ;  /* 0x000000023b8e7825 */ /* 0x110fe200078e0244 */
[----:B------:R1:W-:Y:S01]  /*10a20*/  STL.64 [R1+0x1930], R140 ;  /* 0x0019308c01007387 */ /* 0x0003e20000100a00 */
[----:B------:R-:W4:Y:S02]  /*10a30*/  LDC R178, c[0x0][0x268] ;  /* 0x00009a00ffb27b82 */ /* 0x000f240000000800 */
[----:B-----5:R-:W-:Y:S01]  /*10a40*/  IMAD.WIDE R144, R58, 0x2, R68 ;  /* 0x000000023a907825 */ /* 0x020fe200078e0244 */
[----:B------:R5:W-:Y:S03]  /*10a50*/  STL.64 [R1+0x1928], R142 ;  /* 0x0019288e01007387 */ /* 0x000be60000100a00 */
[C---:B------:R-:W-:Y:S01]  /*10a60*/  IMAD R12, R127.reuse, 0x59, RZ ;  /* 0x000000597f0c7824 */ /* 0x040fe200078e02ff */
[----:B------:R0:W-:Y:S01]  /*10a70*/  STL.64 [R1+0x1920], R144 ;  /* 0x0019209001007387 */ /* 0x0001e20000100a00 */
[C---:B------:R-:W-:Y:S01]  /*10a80*/  IMAD R11, R127.reuse, 0x5a, RZ ;  /* 0x0000005a7f0b7824 */ /* 0x040fe200078e02ff */
[----:B------:R-:W4:Y:S01]  /*10a90*/  LDC R179, c[0x0][0x268] ;  /* 0x00009a00ffb37b82 */ /* 0x000f220000000800 */
[----:B------:R-:W-:-:S02]  /*10aa0*/  IMAD R10, R127, 0x5b, RZ ;  /* 0x0000005b7f0a7824 */ /* 0x000fc400078e02ff */
[----:B-1----:R-:W-:-:S04]  /*10ab0*/  IMAD.WIDE R140, R57, 0x2, R68 ;  /* 0x00000002398c7825 */ /* 0x002fc800078e0244 */
[--C-:B-----5:R-:W-:Y:S01]  /*10ac0*/  IMAD.WIDE R142, R56, 0x2, R68.reuse ;  /* 0x00000002388e7825 */ /* 0x120fe200078e0244 */
[----:B------:R1:W-:Y:S01]  /*10ad0*/  STL.64 [R1+0x1918], R140 ;  /* 0x0019188c01007387 */ /* 0x0003e20000100a00 */
[----:B------:R-:W5:Y:S02]  /*10ae0*/  LDC R181, c[0x0][0x268] ;  /* 0x00009a00ffb57b82 */ /* 0x000f640000000800 */
[----:B0-----:R-:W-:Y:S01]  /*10af0*/  IMAD.WIDE R144, R55, 0x2, R68 ;  /* 0x0000000237907825 */ /* 0x001fe200078e0244 */
[----:B------:R0:W-:Y:S03]  /*10b00*/  STL.64 [R1+0x1910], R142 ;  /* 0x0019108e01007387 */ /* 0x0001e60000100a00 */
[C---:B------:R-:W-:Y:S01]  /*10b10*/  IMAD R9, R127.reuse, 0x5c, RZ ;  /* 0x0000005c7f097824 */ /* 0x040fe200078e02ff */
[----:B------:R2:W-:Y:S01]  /*10b20*/  STL.64 [R1+0x1908], R144 ;  /* 0x0019089001007387 */ /* 0x0005e20000100a00 */
[C---:B------:R-:W-:Y:S01]  /*10b30*/  IMAD R8, R127.reuse, 0x5d, RZ ;  /* 0x0000005d7f087824 */ /* 0x040fe200078e02ff */
[----:B------:R-:W5:Y:S01]  /*10b40*/  LDC R180, c[0x0][0x268] ;  /* 0x00009a00ffb47b82 */ /* 0x000f620000000800 */
[----:B------:R-:W-:-:S02]  /*10b50*/  IMAD R6, R127, 0x5e, RZ ;  /* 0x0000005e7f067824 */ /* 0x000fc400078e02ff */
[----:B-1----:R-:W-:-:S04]  /*10b60*/  IMAD.WIDE R140, R54, 0x2, R68 ;  /* 0x00000002368c7825 */ /* 0x002fc800078e0244 */
[--C-:B0-----:R-:W-:Y:S01]  /*10b70*/  IMAD.WIDE R142, R53, 0x2, R68.reuse ;  /* 0x00000002358e7825 */ /* 0x101fe200078e0244 */
[----:B------:R0:W-:Y:S01]  /*10b80*/  STL.64 [R1+0x1900], R140 ;  /* 0x0019008c01007387 */ /* 0x0001e20000100a00 */
[----:B------:R-:W1:Y:S02]  /*10b90*/  LDC R182, c[0x0][0x268] ;  /* 0x00009a00ffb67b82 */ /* 0x000e640000000800 */
[----:B--2---:R-:W-:Y:S01]  /*10ba0*/  IMAD.WIDE R144, R52, 0x2, R68 ;  /* 0x0000000234907825 */ /* 0x004fe200078e0244 */
[----:B------:R2:W-:Y:S03]  /*10bb0*/  STL.64 [R1+0x18f8], R142 ;  /* 0x0018f88e01007387 */ /* 0x0005e60000100a00 */
[C---:B------:R-:W-:Y:S01]  /*10bc0*/  IMAD R3, R127.reuse, 0x5f, RZ ;  /* 0x0000005f7f037824 */ /* 0x040fe200078e02ff */
[----:B------:R3:W-:Y:S01]  /*10bd0*/  STL.64 [R1+0x18f0], R144 ;  /* 0x0018f09001007387 */ /* 0x0007e20000100a00 */
[C---:B------:R-:W-:Y:S01]  /*10be0*/  IMAD R104, R127.reuse, 0x60, RZ ;  /* 0x000000607f687824 */ /* 0x040fe200078e02ff */
[----:B------:R-:W1:Y:S01]  /*10bf0*/  LDC R183, c[0x0][0x268] ;  /* 0x00009a00ffb77b82 */ /* 0x000e620000000800 */
[----:B------:R-:W-:-:S02]  /*10c00*/  IMAD R105, R127, 0x61, RZ ;  /* 0x000000617f697824 */ /* 0x000fc400078e02ff */
[----:B0-----:R-:W-:-:S04]  /*10c10*/  IMAD.WIDE R140, R51, 0x2, R68 ;  /* 0x00000002338c7825 */ /* 0x001fc800078e0244 */
[--C-:B--2---:R-:W-:Y:S01]  /*10c20*/  IMAD.WIDE R142, R50, 0x2, R68.reuse ;  /* 0x00000002328e7825 */ /* 0x104fe200078e0244 */
        /* <DEDUP_REMOVED lines=9> */
[----:B0-----:R-:W-:-:S04]  /*10cc0*/  IMAD.WIDE R140, R48, 0x2, R68 ;  /* 0x00000002308c7825 */ /* 0x001fc800078e0244 */
        /* <DEDUP_REMOVED lines=10> */
[----:B0-----:R-:W-:-:S04]  /*10d70*/  IMAD.WIDE R140, R45, 0x2, R68 ;  /* 0x000000022d8c7825 */ /* 0x001fc800078e0244 */
        /* <DEDUP_REMOVED lines=10> */
[----:B0-----:R-:W-:-:S04]  /*10e20*/  IMAD.WIDE R140, R42, 0x2, R68 ;  /* 0x000000022a8c7825 */ /* 0x001fc800078e0244 */
[--C-:B-----5:R-:W-:Y:S01]  /*10e30*/  IMAD.WIDE R142, R41, 0x2, R68.reuse ;  /* 0x00000002298e7825 */ /* 0x120fe200078e0244 */
[----:B------:R0:W-:Y:S01]  /*10e40*/  STL.64 [R1+0x18a0], R140 ;  /* 0x0018a08c01007387 */ /* 0x0001e20000100a00 */
[----:B------:R-:W5:Y:S02]  /*10e50*/  LDC R190, c[0x0][0x268] ;  /* 0x00009a00ffbe7b82 */ /* 0x000f640000000800 */
[----:B-1----:R-:W-:Y:S01]  /*10e60*/  IMAD.WIDE R144, R40, 0x2, R68 ;  /* 0x0000000228907825 */ /* 0x002fe200078e0244 */
[----:B------:R1:W-:Y:S03]  /*10e70*/  STL.64 [R1+0x1898], R142 ;  /* 0x0018988e01007387 */ /* 0x0003e60000100a00 */
[C---:B------:R-:W-:Y:S01]  /*10e80*/  IMAD R115, R127.reuse, 0x6b, RZ ;  /* 0x0000006b7f737824 */ /* 0x040fe200078e02ff */
[----:B------:R2:W-:Y:S01]  /*10e90*/  STL.64 [R1+0x1890], R144 ;  /* 0x0018909001007387 */ /* 0x0005e20000100a00 */
[C---:B------:R-:W-:Y:S01]  /*10ea0*/  IMAD R116, R127.reuse, 0x6c, RZ ;  /* 0x0000006c7f747824 */ /* 0x040fe200078e02ff */
[----:B------:R-:W5:Y:S01]  /*10eb0*/  LDC R191, c[0x0][0x268] ;  /* 0x00009a00ffbf7b82 */ /* 0x000f620000000800 */
[----:B------:R-:W-:-:S02]  /*10ec0*/  IMAD R117, R127, 0x6d, RZ ;  /* 0x0000006d7f757824 */ /* 0x000fc400078e02ff */
[----:B0-----:R-:W-:-:S04]  /*10ed0*/  IMAD.WIDE R140, R39, 0x2, R68 ;  /* 0x00000002278c7825 */ /* 0x001fc800078e0244 */
[--C-:B-1----:R-:W-:Y:S01]  /*10ee0*/  IMAD.WIDE R142, R38, 0x2, R68.reuse ;  /* 0x00000002268e7825 */ /* 0x102fe200078e0244 */
        /* <DEDUP_REMOVED lines=61> */
[----:B------:R-:W-:Y:S01]  /*112c0*/  IMAD R136, R127, 0x7e, RZ ;  /* 0x0000007e7f887824 */ /* 0x000fe200078e02ff */
[----:B------:R-:W1:Y:S01]  /*112d0*/  LDC R203, c[0x0][0x268] ;  /* 0x00009a00ffcb7b82 */ /* 0x000e620000000800 */
[----:B------:R-:W-:-:S02]  /*112e0*/  IMAD R72, R72, R139, RZ ;  /* 0x0000008b48487224 */ /* 0x000fc400078e02ff */
[----:B0-----:R-:W-:-:S03]  /*112f0*/  IMAD.WIDE R140, R21, 0x2, R68 ;  /* 0x00000002158c7825 */ /* 0x001fc600078e0244 */
[C---:B------:R-:W-:Y:S01]  /*11300*/  LEA R137, R139.reuse, R72, 0x1 ;  /* 0x000000488b897211 */ /* 0x040fe200078e08ff */
[--C-:B--2---:R-:W-:Y:S01]  /*11310*/  IMAD.WIDE R142, R20, 0x2, R68.reuse ;  /* 0x00000002148e7825 */ /* 0x104fe200078e0244 */
[----:B------:R0:W-:Y:S01]  /*11320*/  STL.64 [R1+0x1588], R140 ;  /* 0x0015888c01007387 */ /* 0x0001e20000100a00 */
[----:B------:R-:W2:Y:S01]  /*11330*/  LDC R127, c[0x0][0x268] ;  /* 0x00009a00ff7f7b82 */ /* 0x000ea20000000800 */
[----:B------:R-:W-:Y:S01]  /*11340*/  LEA R138, R139, R137, 0x1 ;  /* 0x000000898b8a7211 */ /* 0x000fe200078e08ff */
[--C-:B---3--:R-:W-:Y:S01]  /*11350*/  IMAD.WIDE R144, R19, 0x2, R68.reuse ;  /* 0x0000000213907825 */ /* 0x108fe200078e0244 */
[----:B------:R3:W-:Y:S02]  /*11360*/  STL.64 [R1+0x1578], R142 ;  /* 0x0015788e01007387 */ /* 0x0007e40000100a00 */
[----:B------:R-:W-:Y:S02]  /*11370*/  LEA R70, R139, R138, 0x1 ;  /* 0x0000008a8b467211 */ /* 0x000fe400078e08ff */
[----:B------:R4:W-:Y:S01]  /*11380*/  STL.64 [R1+0x1568], R144 ;  /* 0x0015689001007387 */ /* 0x0009e20000100a00 */
[----:B------:R-:W1:Y:S01]  /*11390*/  LDC R205, c[0x0][0x268] ;  /* 0x00009a00ffcd7b82 */ /* 0x000e620000000800 */
[----:B0-----:R-:W-:-:S04]  /*113a0*/  IMAD.WIDE R140, R18, 0x2, R68 ;  /* 0x00000002128c7825 */ /* 0x001fc800078e0244 */
[--C-:B---3--:R-:W-:Y:S01]  /*113b0*/  IMAD.WIDE R142, R17, 0x2, R68.reuse ;  /* 0x00000002118e7825 */ /* 0x108fe200078e0244 */
[----:B------:R0:W-:Y:S02]  /*113c0*/  STL.64 [R1+0x1558], R140 ;  /* 0x0015588c01007387 */ /* 0x0001e40000100a00 */
[----:B------:R-:W3:Y:S01]  /*113d0*/  LDC R204, c[0x0][0x268] ;  /* 0x00009a00ffcc7b82 */ /* 0x000ee20000000800 */
[--C-:B----4-:R-:W-:Y:S01]  /*113e0*/  IMAD.WIDE R144, R16, 0x2, R68.reuse ;  /* 0x0000000210907825 */ /* 0x110fe200078e0244 */
[----:B------:R4:W-:Y:S04]  /*113f0*/  STL.64 [R1+0x1548], R142 ;  /* 0x0015488e01007387 */ /* 0x0009e80000100a00 */
[----:B------:R5:W-:Y:S02]  /*11400*/  STL.64 [R1+0x1538], R144 ;  /* 0x0015389001007387 */ /* 0x000be40000100a00 */
[----:B------:R-:W3:Y:S01]  /*11410*/  LDC R206, c[0x0][0x268] ;  /* 0x00009a00ffce7b82 */ /* 0x000ee20000000800 */
[----:B0-----:R-:W-:-:S04]  /*11420*/  IMAD.WIDE R140, R15, 0x2, R68 ;  /* 0x000000020f8c7825 */ /* 0x001fc800078e0244 */
[--C-:B----4-:R-:W-:Y:S01]  /*11430*/  IMAD.WIDE R142, R14, 0x2, R68.reuse ;  /* 0x000000020e8e7825 */ /* 0x110fe200078e0244 */
[----:B------:R0:W-:Y:S02]  /*11440*/  STL.64 [R1+0x1528], R140 ;  /* 0x0015288c01007387 */ /* 0x0001e40000100a00 */
[----:B------:R-:W4:Y:S01]  /*11450*/  LDC R207, c[0x0][0x268] ;  /* 0x00009a00ffcf7b82 */ /* 0x000f220000000800 */
[--C-:B-----5:R-:W-:Y:S01]  /*11460*/  IMAD.WIDE R144, R13, 0x2, R68.reuse ;  /* 0x000000020d907825 */ /* 0x120fe200078e0244 */
[----:B------:R5:W-:Y:S04]  /*11470*/  STL.64 [R1+0x1518], R142 ;  /* 0x0015188e01007387 */ /* 0x000be80000100a00 */
[----:B------:R2:W-:Y:S02]  /*11480*/  STL.64 [R1+0x1508], R144 ;  /* 0x0015089001007387 */ /* 0x0005e40000100a00 */
[----:B------:R-:W4:Y:S01]  /*11490*/  LDC R208, c[0x0][0x268] ;  /* 0x00009a00ffd07b82 */ /* 0x000f220000000800 */
[----:B0-----:R-:W-:-:S04]  /*114a0*/  IMAD.WIDE R140, R12, 0x2, R68 ;  /* 0x000000020c8c7825 */ /* 0x001fc800078e0244 */
[--C-:B-----5:R-:W-:Y:S01]  /*114b0*/  IMAD.WIDE R142, R11, 0x2, R68.reuse ;  /* 0x000000020b8e7825 */ /* 0x120fe200078e0244 */
[----:B------:R0:W-:Y:S02]  /*114c0*/  STL.64 [R1+0x14f8], R140 ;  /* 0x0014f88c01007387 */ /* 0x0001e40000100a00 */
[----:B------:R-:W5:Y:S01]  /*114d0*/  LDC R209, c[0x0][0x268] ;  /* 0x00009a00ffd17b82 */ /* 0x000f620000000800 */
[--C-:B--2---:R-:W-:Y:S01]  /*114e0*/  IMAD.WIDE R144, R10, 0x2, R68.reuse ;  /* 0x000000020a907825 */ /* 0x104fe200078e0244 */
[----:B------:R2:W-:Y:S04]  /*114f0*/  STL.64 [R1+0x14e8], R142 ;  /* 0x0014e88e01007387 */ /* 0x0005e80000100a00 */
[----:B------:R1:W-:Y:S02]  /*11500*/  STL.64 [R1+0x14d8], R144 ;  /* 0x0014d89001007387 */ /* 0x0003e40000100a00 */
[----:B------:R-:W5:Y:S01]  /*11510*/  LDC R211, c[0x0][0x268] ;  /* 0x00009a00ffd37b82 */ /* 0x000f620000000800 */
[----:B0-----:R-:W-:-:S04]  /*11520*/  IMAD.WIDE R140, R9, 0x2, R68 ;  /* 0x00000002098c7825 */ /* 0x001fc800078e0244 */
[--C-:B--2---:R-:W-:Y:S01]  /*11530*/  IMAD.WIDE R142, R8, 0x2, R68.reuse ;  /* 0x00000002088e7825 */ /* 0x104fe200078e0244 */
[----:B------:R0:W-:Y:S02]  /*11540*/  STL.64 [R1+0x14c8], R140 ;  /* 0x0014c88c01007387 */ /* 0x0001e40000100a00 */
[----:B------:R-:W2:Y:S01]  /*11550*/  LDC R210, c[0x0][0x268] ;  /* 0x00009a00ffd27b82 */ /* 0x000ea20000000800 */
[--C-:B-1----:R-:W-:Y:S01]  /*11560*/  IMAD.WIDE R144, R6, 0x2, R68.reuse ;  /* 0x0000000206907825 */ /* 0x102fe200078e0244 */
[----:B------:R1:W-:Y:S04]  /*11570*/  STL.64 [R1+0x14b8], R142 ;  /* 0x0014b88e01007387 */ /* 0x0003e80000100a00 */
[----:B------:R3:W-:Y:S02]  /*11580*/  STL.64 [R1+0x14a8], R144 ;  /* 0x0014a89001007387 */ /* 0x0007e40000100a00 */
[----:B------:R-:W2:Y:S01]  /*11590*/  LDC R212, c[0x0][0x268] ;  /* 0x00009a00ffd47b82 */ /* 0x000ea20000000800 */
[----:B0-----:R-:W-:-:S04]  /*115a0*/  IMAD.WIDE R140, R3, 0x2, R68 ;  /* 0x00000002038c7825 */ /* 0x001fc800078e0244 */
[--C-:B-1----:R-:W-:Y:S01]  /*115b0*/  IMAD.WIDE R142, R104, 0x2, R68.reuse ;  /* 0x00000002688e7825 */ /* 0x102fe200078e0244 */
[----:B------:R0:W-:Y:S02]  /*115c0*/  STL.64 [R1+0x1498], R140 ;  /* 0x0014988c01007387 */ /* 0x0001e40000100a00 */
[----:B------:R-:W1:Y:S01]  /*115d0*/  LDC R213, c[0x0][0x268] ;  /* 0x00009a00ffd57b82 */ /* 0x000e620000000800 */
[--C-:B---3--:R-:W-:Y:S01]  /*115e0*/  IMAD.WIDE R144, R105, 0x2, R68.reuse ;  /* 0x0000000269907825 */ /* 0x108fe200078e0244 */
[----:B------:R3:W-:Y:S04]  /*115f0*/  STL.64 [R1+0x1488], R142 ;  /* 0x0014888e01007387 */ /* 0x0007e80000100a00 */
[----:B------:R4:W-:Y:S02]  /*11600*/  STL.64 [R1+0x1478], R144 ;  /* 0x0014789001007387 */ /* 0x0009e40000100a00 */
        /* <DEDUP_REMOVED lines=74> */
[----:B-1----:R-:W-:Y:S01]  /*11ab0*/  IMAD.WIDE R142, R136, 0x2, R68 ;  /* 0x00000002888e7825 */ /* 0x002fe200078e0244 */
[----:B------:R0:W-:Y:S02]  /*11ac0*/  STL.64 [R1+0x12b8], R140 ;  /* 0x0012b88c01007387 */ /* 0x0001e40000100a00 */
[----:B------:R-:W1:Y:S01]  /*11ad0*/  LDC R233, c[0x0][0x268] ;  /* 0x00009a00ffe97b82 */ /* 0x000e620000000800 */
[--C-:B------:R-:W-:Y:S01]  /*11ae0*/  IMAD.WIDE R68, R103, 0x2, R4.reuse ;  /* 0x0000000267447825 */ /* 0x100fe200078e0204 */
[----:B------:R4:W-:Y:S04]  /*11af0*/  STL.64 [R1+0x12a8], R142 ;  /* 0x0012a88e01007387 */ /* 0x0009e80000100a00 */
[----:B------:R4:W-:Y:S02]  /*11b00*/  STL.64 [R1+0x1848], R68 ;  /* 0x0018484401007387 */ /* 0x0009e40000100a00 */
[----:B---3--:R-:W3:Y:S01]  /*11b10*/  LDC R145, c[0x0][0x268] ;  /* 0x00009a00ff917b82 */ /* 0x008ee20000000800 */
[----:B0-----:R-:W-:-:S04]  /*11b20*/  IMAD.WIDE R140, R102, 0x2, R4 ;  /* 0x00000002668c7825 */ /* 0x001fc800078e0204 */
[--C-:B------:R-:W-:Y:S01]  /*11b30*/  IMAD.WIDE R102, R101, 0x2, R4.reuse ;  /* 0x0000000265667825 */ /* 0x100fe200078e0204 */
[----:B------:R0:W-:Y:S02]  /*11b40*/  STL.64 [R1+0x1840], R140 ;  /* 0x0018408c01007387 */ /* 0x0001e40000100a00 */
[----:B----4-:R-:W4:Y:S01]  /*11b50*/  LDC R142, c[0x0][0x268] ;  /* 0x00009a00ff8e7b82 */ /* 0x010f220000000800 */
[--C-:B------:R-:W-:Y:S01]  /*11b60*/  IMAD.WIDE R68, R100, 0x2, R4.reuse ;  /* 0x0000000264447825 */ /* 0x100fe200078e0204 */
[----:B------:R5:W-:Y:S03]  /*11b70*/  STL.64 [R1+0x1838], R102 ;  /* 0x0018386601007387 */ /* 0x000be60000100a00 */
[--C-:B------:R-:W-:Y:S01]  /*11b80*/  IMAD.WIDE R100, R99, 0x2, R4.reuse ;  /* 0x0000000263647825 */ /* 0x100fe200078e0204 */
[----:B------:R5:W-:Y:S02]  /*11b90*/  STL.64 [R1+0x1830], R68 ;  /* 0x0018304401007387 */ /* 0x000be40000100a00 */
[----:B------:R-:W2:Y:S01]  /*11ba0*/  LDC R143, c[0x0][0x268] ;  /* 0x00009a00ff8f7b82 */ /* 0x000ea20000000800 */
[----:B------:R-:W-:Y:S01]  /*11bb0*/  IMAD.WIDE R98, R98, 0x2, R4 ;  /* 0x0000000262627825 */ /* 0x000fe200078e0204 */
[----:B------:R1:W-:Y:S01]  /*11bc0*/  STL.64 [R1+0x1828], R100 ;  /* 0x0018286401007387 */ /* 0x0003e20000100a00 */
[----:B0-----:R-:W-:-:S03]  /*11bd0*/  LEA R140, P0, R72, R2, 0x1 ;  /* 0x00000002488c7211 */ /* 0x001fc600078008ff */
[----:B------:R0:W-:Y:S01]  /*11be0*/  STL.64 [R1+0x1820], R98 ;  /* 0x0018206201007387 */ /* 0x0001e20000100a00 */
[----:B------:R-:W-:Y:S01]  /*11bf0*/  LEA.HI.X.SX32 R141, R72, R0, 0x1, P0 ;  /* 0x00000000488d7211 */ /* 0x000fe200000f0eff */
[----:B-----5:R-:W5:Y:S01]  /*11c00*/  LDC R102, c[0x0][0x268] ;  /* 0x00009a00ff667b82 */ /* 0x020f620000000800 */
[----:B------:R-:W-:-:S04]  /*11c10*/  IMAD.WIDE R68, R97, 0x2, R4 ;  /* 0x0000000261447825 */ /* 0x000fc800078e0204 */
[--C-:B------:R-:W-:Y:S01]  /*11c20*/  IMAD.WIDE R96, R96, 0x2, R4.reuse ;  /* 0x0000000260607825 */ /* 0x100fe200078e0204 */
[----:B------:R3:W-:Y:S02]  /*11c30*/  STL.64 [R1+0x1818], R68 ;  /* 0x0018184401007387 */ /* 0x0007e40000100a00 */
[----:B-1----:R-:W1:Y:S01]  /*11c40*/  LDC R100, c[0x0][0x268] ;  /* 0x00009a00ff647b82 */ /* 0x002e620000000800 */
[--C-:B0-----:R-:W-:Y:S01]  /*11c50*/  IMAD.WIDE R98, R95, 0x2, R4.reuse ;  /* 0x000000025f627825 */ /* 0x101fe200078e0204 */
[----:B------:R0:W-:Y:S04]  /*11c60*/  STL.64 [R1+0x1810], R96 ;  /* 0x0018106001007387 */ /* 0x0001e80000100a00 */
[----:B------:R4:W-:Y:S02]  /*11c70*/  STL.64 [R1+0x1808], R98 ;  /* 0x0018086201007387 */ /* 0x0009e40000100a00 */
[----:B------:R-:W2:Y:S01]  /*11c80*/  LDC R101, c[0x0][0x268] ;  /* 0x00009a00ff657b82 */ /* 0x000ea20000000800 */
[----:B---3--:R-:W-:-:S04]  /*11c90*/  IMAD.WIDE R68, R94, 0x2, R4 ;  /* 0x000000025e447825 */ /* 0x008fc800078e0204 */
[--C-:B0-----:R-:W-:Y:S01]  /*11ca0*/  IMAD.WIDE R96, R93, 0x2, R4.reuse ;  /* 0x000000025d607825 */ /* 0x101fe200078e0204 */
[----:B------:R0:W-:Y:S02]  /*11cb0*/  STL.64 [R1+0x1800], R68 ;  /* 0x0018004401007387 */ /* 0x0001e40000100a00 */
[----:B------:R-:W3:Y:S01]  /*11cc0*/  LDC R103, c[0x0][0x268] ;  /* 0x00009a00ff677b82 */ /* 0x000ee20000000800 */
[--C-:B------:R-:W-:Y:S01]  /*11cd0*/  IMAD.WIDE R94, R92, 0x2, R4.reuse ;  /* 0x000000025c5e7825 */ /* 0x100fe200078e0204 */
[----:B------:R0:W-:Y:S03]  /*11ce0*/  STL.64 [R1+0x17f8], R96 ;  /* 0x0017f86001007387 */ /* 0x0001e60000100a00 */
[--C-:B------:R-:W-:Y:S01]  /*11cf0*/  IMAD.WIDE R92, R90, 0x2, R4.reuse ;  /* 0x000000025a5c7825 */ /* 0x100fe200078e0204 */
[----:B------:R5:W-:Y:S02]  /*11d00*/  STL.64 [R1+0x17f0], R94 ;  /* 0x0017f05e01007387 */ /* 0x000be40000100a00 */
[----:B----4-:R-:W4:Y:S01]  /*11d10*/  LDC R99, c[0x0][0x268] ;  /* 0x00009a00ff637b82 */ /* 0x010f220000000800 */
[----:B0-----:R-:W-:-:S04]  /*11d20*/  IMAD.WIDE R68, R91, 0x2, R4 ;  /* 0x000000025b447825 */ /* 0x001fc800078e0204 */
[--C-:B------:R-:W-:Y:S01]  /*11d30*/  IMAD.WIDE R90, R89, 0x2, R4.reuse ;  /* 0x00000002595a7825 */ /* 0x100fe200078e0204 */
[----:B------:R0:W-:Y:S02]  /*11d40*/  STL.64 [R1+0x17e8], R68 ;  /* 0x0017e84401007387 */ /* 0x0001e40000100a00 */
[----:B------:R-:W1:Y:S02]  /*11d50*/  LDC R96, c[0x0][0x268] ;  /* 0x00009a00ff607b82 */ /* 0x000e640000000800 */
[----:B------:R0:W-:Y:S04]  /*11d60*/  STL.64 [R1+0x17e0], R92 ;  /* 0x0017e05c01007387 */ /* 0x0001e80000100a00 */
[----:B------:R2:W-:Y:S02]  /*11d70*/  STL.64 [R1+0x17d8], R90 ;  /* 0x0017d85a01007387 */ /* 0x0005e40000100a00 */
[----:B-----5:R-:W5:Y:S01]  /*11d80*/  LDC R94, c[0x0][0x268] ;  /* 0x00009a00ff5e7b82 */ /* 0x020f620000000800 */
[----:B0-----:R-:W-:-:S04]  /*11d90*/  IMAD.WIDE R68, R88, 0x2, R4 ;  /* 0x0000000258447825 */ /* 0x001fc800078e0204 */
[--C-:B------:R-:W-:Y:S01]  /*11da0*/  IMAD.WIDE R88, R87, 0x2, R4.reuse ;  /* 0x0000000257587825 */ /* 0x100fe200078e0204 */
[----:B------:R0:W-:Y:S02]  /*11db0*/  STL.64 [R1+0x17d0], R68 ;  /* 0x0017d04401007387 */ /* 0x0001e40000100a00 */
[----:B------:R-:W3:Y:S01]  /*11dc0*/  LDC R93, c[0x0][0x268] ;  /* 0x00009a00ff5d7b82 */ /* 0x000ee20000000800 */
[----:B------:R-:W-:Y:S01]  /*11dd0*/  IMAD.WIDE R86, R86, 0x2, R4 ;  /* 0x0000000256567825 */ /* 0x000fe200078e0204 */
[----:B------:R0:W-:Y:S01]  /*11de0*/  STL.64 [R1+0x17c8], R88 ;  /* 0x0017c85801007387 */ /* 0x0001e20000100a00 */
[----:B--2---:R-:W-:-:S03]  /*11df0*/  LEA R91, R139, R70, 0x1 ;  /* 0x000000468b5b7211 */ /* 0x004fc600078e08ff */
[----:B------:R2:W-:Y:S02]  /*11e00*/  STL.64 [R1+0x17c0], R86 ;  /* 0x0017c05601007387 */ /* 0x0005e40000100a00 */
[----:B------:R-:W4:Y:S01]  /*11e10*/  LDC R90, c[0x0][0x268] ;  /* 0x00009a00ff5a7b82 */ /* 0x000f220000000800 */
[----:B0-----:R-:W-:-:S04]  /*11e20*/  IMAD.WIDE R68, R85, 0x2, R4 ;  /* 0x0000000255447825 */ /* 0x001fc800078e0204 */
[--C-:B------:R-:W-:Y:S01]  /*11e30*/  IMAD.WIDE R84, R84, 0x2, R4.reuse ;  /* 0x0000000254547825 */ /* 0x100fe200078e0204 */
[----:B------:R0:W-:Y:S02]  /*11e40*/  STL.64 [R1+0x17b8], R68 ;  /* 0x0017b84401007387 */ /* 0x0001e40000100a00 */
[----:B------:R-:W1:Y:S01]  /*11e50*/  LDC R89, c[0x0][0x268] ;  /* 0x00009a00ff597b82 */ /* 0x000e620000000800 */
[--C-:B--2---:R-:W-:Y:S01]  /*11e60*/  IMAD.WIDE R86, R83, 0x2, R4.reuse ;  /* 0x0000000253567825 */ /* 0x104fe200078e0204 */
[----:B------:R2:W-:Y:S04]  /*11e70*/  STL.64 [R1+0x17b0], R84 ;  /* 0x0017b05401007387 */ /* 0x0005e80000100a00 */
[----:B------:R5:W-:Y:S02]  /*11e80*/  STL.64 [R1+0x17a8], R86 ;  /* 0x0017a85601007387 */ /* 0x000be40000100a00 */
[----:B------:R-:W3:Y:S01]  /*11e90*/  LDC R88, c[0x0][0x268] ;  /* 0x00009a00ff587b82 */ /* 0x000ee20000000800 */
[----:B0-----:R-:W-:-:S04]  /*11ea0*/  IMAD.WIDE R68, R82, 0x2, R4 ;  /* 0x0000000252447825 */ /* 0x001fc800078e0204 */
[--C-:B--2---:R-:W-:Y:S01]  /*11eb0*/  IMAD.WIDE R84, R81, 0x2, R4.reuse ;  /* 0x0000000251547825 */ /* 0x104fe200078e0204 */
[----:B------:R0:W-:Y:S02]  /*11ec0*/  STL.64 [R1+0x17a0], R68 ;  /* 0x0017a04401007387 */ /* 0x0001e40000100a00 */
[----:B------:R-:W2:Y:S01]  /*11ed0*/  LDC R92, c[0x0][0x268] ;  /* 0x00009a00ff5c7b82 */ /* 0x000ea20000000800 */
[--C-:B------:R-:W-:Y:S01]  /*11ee0*/  IMAD.WIDE R82, R80, 0x2, R4.reuse ;  /* 0x0000000250527825 */ /* 0x100fe200078e0204 */
[----:B------:R0:W-:Y:S03]  /*11ef0*/  STL.64 [R1+0x1798], R84 ;  /* 0x0017985401007387 */ /* 0x0001e60000100a00 */
[--C-:B------:R-:W-:Y:S01]  /*11f00*/  IMAD.WIDE R80, R78, 0x2, R4.reuse ;  /* 0x000000024e507825 */ /* 0x100fe200078e0204 */
[----:B------:R4:W-:Y:S02]  /*11f10*/  STL.64 [R1+0x1790], R82 ;  /* 0x0017905201007387 */ /* 0x0009e40000100a00 */
[----:B-----5:R-:W5:Y:S01]  /*11f20*/  LDC R87, c[0x0][0x268] ;  /* 0x00009a00ff577b82 */ /* 0x020f620000000800 */
[----:B0-----:R-:W-:-:S04]  /*11f30*/  IMAD.WIDE R68, R79, 0x2, R4 ;  /* 0x000000024f447825 */ /* 0x001fc800078e0204 */
[--C-:B------:R-:W-:Y:S01]  /*11f40*/  IMAD.WIDE R78, R77, 0x2, R4.reuse ;  /* 0x000000024d4e7825 */ /* 0x100fe200078e0204 */
[----:B------:R0:W-:Y:S02]  /*11f50*/  STL.64 [R1+0x1788], R68 ;  /* 0x0017884401007387 */ /* 0x0001e40000100a00 */
[----:B------:R-:W1:Y:S02]  /*11f60*/  LDC R84, c[0x0][0x268] ;  /* 0x00009a00ff547b82 */ /* 0x000e640000000800 */
[----:B------:R0:W-:Y:S04]  /*11f70*/  STL.64 [R1+0x1780], R80 ;  /* 0x0017805001007387 */ /* 0x0001e80000100a00 */
[----:B------:R3:W-:Y:S02]  /*11f80*/  STL.64 [R1+0x1778], R78 ;  /* 0x0017784e01007387 */ /* 0x0007e40000100a00 */
[----:B----4-:R-:W4:Y:S01]  /*11f90*/  LDC R83, c[0x0][0x268] ;  /* 0x00009a00ff537b82 */ /* 0x010f220000000800 */
[----:B0-----:R-:W-:-:S04]  /*11fa0*/  IMAD.WIDE R68, R76, 0x2, R4 ;  /* 0x000000024c447825 */ /* 0x001fc800078e0204 */
[--C-:B------:R-:W-:Y:S01]  /*11fb0*/  IMAD.WIDE R76, R75, 0x2, R4.reuse ;  /* 0x000000024b4c7825 */ /* 0x100fe200078e0204 */
[----:B------:R0:W-:Y:S02]  /*11fc0*/  STL.64 [R1+0x1770], R68 ;  /* 0x0017704401007387 */ /* 0x0001e40000100a00 */
[----:B------:R-:W2:Y:S01]  /*11fd0*/  LDC R81, c[0x0][0x268] ;  /* 0x00009a00ff517b82 */ /* 0x000ea20000000800 */
[--C-:B------:R-:W-:Y:S01]  /*11fe0*/  IMAD.WIDE R74, R74, 0x2, R4.reuse ;  /* 0x000000024a4a7825 */ /* 0x100fe200078e0204 */
[----:B------:R0:W-:Y:S04]  /*11ff0*/  STL.64 [R1+0x1768], R76 ;  /* 0x0017684c01007387 */ /* 0x0001e80000100a00 */
[----:B------:R5:W-:Y:S02]  /*12000*/  STL.64 [R1+0x1760], R74 ;  /* 0x0017604a01007387 */ /* 0x000be40000100a00 */
[----:B---3--:R-:W3:Y:S01]  /*12010*/  LDC R78, c[0x0][0x268] ;  /* 0x00009a00ff4e7b82 */ /* 0x008ee20000000800 */
[----:B0-----:R-:W-:-:S04]  /*12020*/  IMAD.WIDE R68, R73, 0x2, R4 ;  /* 0x0000000249447825 */ /* 0x001fc800078e0204 */
[--C-:B------:R-:W-:Y:S01]  /*12030*/  IMAD.WIDE R76, R71, 0x2, R4.reuse ;  /* 0x00000002474c7825 */ /* 0x100fe200078e0204 */
[----:B------:R0:W-:Y:S01]  /*12040*/  STL.64 [R1+0x1758], R68 ;  /* 0x0017584401007387 */ /* 0x0001e20000100a00 */
[----:B------:R-:W-:Y:S01]  /*12050*/  LEA R71, R139, R91, 0x1 ;  /* 0x0000005b8b477211 */ /* 0x000fe200078e08ff */
[----:B------:R-:W1:Y:S01]  /*12060*/  LDC R73, c[0x0][0x268] ;  /* 0x00009a00ff497b82 */ /* 0x000e620000000800 */
[--C-:B-----5:R-:W-:Y:S01]  /*12070*/  IMAD.WIDE R74, R67, 0x2, R4.reuse ;  /* 0x00000002434a7825 */ /* 0x120fe200078e0204 */
[----:B------:R5:W-:Y:S04]  /*12080*/  STL.64 [R1+0x1750], R76 ;  /* 0x0017504c01007387 */ /* 0x000be80000100a00 */
[----:B------:R4:W-:Y:S02]  /*12090*/  STL.64 [R1+0x1748], R74 ;  /* 0x0017484a01007387 */ /* 0x0009e40000100a00 */
[----:B------:R-:W2:Y:S01]  /*120a0*/  LDC R80, c[0x0][0x268] ;  /* 0x00009a00ff507b82 */ /* 0x000ea20000000800 */
[----:B0-----:R-:W-:-:S04]  /*120b0*/  IMAD.WIDE R68, R66, 0x2, R4 ;  /* 0x0000000242447825 */ /* 0x001fc800078e0204 */
[--C-:B------:R-:W-:Y:S01]  /*120c0*/  IMAD.WIDE R66, R65, 0x2, R4.reuse ;  /* 0x0000000241427825 */ /* 0x100fe200078e0204 */
[----:B------:R0:W-:Y:S02]  /*120d0*/  STL.64 [R1+0x1740], R68 ;  /* 0x0017404401007387 */ /* 0x0001e40000100a00 */
[----:B-----5:R-:W5:Y:S01]  /*120e0*/  LDC R77, c[0x0][0x268] ;  /* 0x00009a00ff4d7b82 */ /* 0x020f620000000800 */
[--C-:B------:R-:W-:Y:S01]  /*120f0*/  IMAD.WIDE R64, R64, 0x2, R4.reuse ;  /* 0x0000000240407825 */ /* 0x100fe200078e0204 */
[----:B------:R0:W-:Y:S04]  /*12100*/  STL.64 [R1+0x1738], R66 ;  /* 0x0017384201007387 */ /* 0x0001e80000100a00 */
[----:B------:R3:W-:Y:S02]  /*12110*/  STL.64 [R1+0x1730], R64 ;  /* 0x0017304001007387 */ /* 0x0007e40000100a00 */
[----:B----4-:R-:W4:Y:S01]  /*12120*/  LDC R75, c[0x0][0x268] ;  /* 0x00009a00ff4b7b82 */ /* 0x010f220000000800 */
[----:B0-----:R-:W-:-:S04]  /*12130*/  IMAD.WIDE R68, R63, 0x2, R4 ;  /* 0x000000023f447825 */ /* 0x001fc800078e0204 */
[--C-:B------:R-:W-:Y:S01]  /*12140*/  IMAD.WIDE R66, R62, 0x2, R4.reuse ;  /* 0x000000023e427825 */ /* 0x100fe200078e0204 */
[----:B------:R-:W-:Y:S02]  /*12150*/  STL.64 [R1+0x1728], R68 ;  /* 0x0017284401007387 */ /* 0x000fe40000100a00 */
[----:B------:R-:W0:Y:S01]  /*12160*/  LDC R74, c[0x0][0x268] ;  /* 0x00009a00ff4a7b82 */ /* 0x000e220000000800 */
[--C-:B---3--:R-:W-:Y:S01]  /*12170*/  IMAD.WIDE R64, R61, 0x2, R4.reuse ;  /* 0x000000023d407825 */ /* 0x108fe200078e0204 */
[----:B------:R3:W-:Y:S03]  /*12180*/  STL.64 [R1+0x1720], R66 ;  /* 0x0017204201007387 */ /* 0x0007e60000100a00 */
[--C-:B------:R-:W-:Y:S01]  /*12190*/  IMAD.WIDE R62, R60, 0x2, R4.reuse ;  /* 0x000000023c3e7825 */ /* 0x100fe200078e0204 */
[----:B------:R-:W-:Y:S02]  /*121a0*/  STL.64 [R1+0x1718], R64 ;  /* 0x0017184001007387 */ /* 0x000fe40000100a00 */
[----:B------:R-:W2:Y:S01]  /*121b0*/  LDC R76, c[0x0][0x268] ;  /* 0x00009a00ff4c7b82 */ /* 0x000ea20000000800 */
[--C-:B------:R-:W-:Y:S01]  /*121c0*/  IMAD.WIDE R60, R59, 0x2, R4.reuse ;  /* 0x000000023b3c7825 */ /* 0x100fe200078e0204 */
[----:B------:R1:W-:Y:S03]  /*121d0*/  STL.64 [R1+0x1710], R62 ;  /* 0x0017103e01007387 */ /* 0x0003e60000100a00 */
[--C-:B------:R-:W-:Y:S01]  /*121e0*/  IMAD.WIDE R58, R58, 0x2, R4.reuse ;  /* 0x000000023a3a7825 */ /* 0x100fe200078e0204 */
[----:B------:R1:W-:Y:S01]  /*121f0*/  STL.64 [R1+0x1708], R60 ;  /* 0x0017083c01007387 */ /* 0x0003e20000100a00 */
[C---:B---3--:R-:W-:Y:S01]  /*12200*/  LEA R67, R139.reuse, R71, 0x1 ;  /* 0x000000478b437211 */ /* 0x048fe200078e08ff */
[----:B------:R-:W3:Y:S02]  /*12210*/  LDC R79, c[0x0][0x268] ;  /* 0x00009a00ff4f7b82 */ /* 0x000ee40000000800 */
[----:B------:R5:W-:Y:S01]  /*12220*/  STL.64 [R1+0x1700], R58 ;  /* 0x0017003a01007387 */ /* 0x000be20000100a00 */
[----:B------:R-:W-:Y:S01]  /*12230*/  LEA R68, R139, R67, 0x1 ;  /* 0x000000438b447211 */ /* 0x000fe200078e08ff */
[----:B-1----:R-:W-:-:S03]  /*12240*/  IMAD.WIDE R62, R57, 0x2, R4 ;  /* 0x00000002393e7825 */ /* 0x002fc600078e0204 */
[C---:B------:R-:W-:Y:S01]  /*12250*/  LEA R69, R139.reuse, R68, 0x1 ;  /* 0x000000448b457211 */ /* 0x040fe200078e08ff */
[----:B------:R-:W1:Y:S01]  /*12260*/  LDC R82, c[0x0][0x268] ;  /* 0x00009a00ff527b82 */ /* 0x000e620000000800 */
[--C-:B------:R-:W-:Y:S01]  /*12270*/  IMAD.WIDE R60, R56, 0x2, R4.reuse ;  /* 0x00000002383c7825 */ /* 0x100fe200078e0204 */
[----:B------:R-:W-:Y:S01]  /*12280*/  STL.64 [R1+0x16f8], R62 ;  /* 0x0016f83e01007387 */ /* 0x000fe20000100a00 */
[----:B------:R-:W-:Y:S02]  /*12290*/  LEA R64, R139, R69, 0x1 ;  /* 0x000000458b407211 */ /* 0x000fe400078e08ff */
[--C-:B-----5:R-:W-:Y:S01]  /*122a0*/  IMAD.WIDE R58, R55, 0x2, R4.reuse ;  /* 0x00000002373a7825 */ /* 0x120fe200078e0204 */
[----:B------:R-:W-:Y:S02]  /*122b0*/  STL.64 [R1+0x16f0], R60 ;  /* 0x0016f03c01007387 */ /* 0x000fe40000100a00 */
[----:B------:R-:W5:Y:S01]  /*122c0*/  LDC R86, c[0x0][0x268] ;  /* 0x00009a00ff567b82 */ /* 0x000f620000000800 */
[--C-:B------:R-:W-:Y:S01]  /*122d0*/  IMAD.WIDE R56, R54, 0x2, R4.reuse ;  /* 0x0000000236387825 */ /* 0x100fe200078e0204 */
[----:B------:R4:W-:Y:S03]  /*122e0*/  STL.64 [R1+0x16e8], R58 ;  /* 0x0016e83a01007387 */ /* 0x0009e60000100a00 */
[--C-:B------:R-:W-:Y:S01]  /*122f0*/  IMAD.WIDE R54, R53, 0x2, R4.reuse ;  /* 0x0000000235367825 */ /* 0x100fe200078e0204 */
[----:B------:R0:W-:Y:S02]  /*12300*/  STL.64 [R1+0x16e0], R56 ;  /* 0x0016e03801007387 */ /* 0x0001e40000100a00 */
[----:B------:R-:W5:Y:S01]  /*12310*/  LDC R85, c[0x0][0x268] ;  /* 0x00009a00ff557b82 */ /* 0x000f620000000800 */
[----:B------:R-:W-:Y:S01]  /*12320*/  IMAD.WIDE R52, R52, 0x2, R4 ;  /* 0x0000000234347825 */ /* 0x000fe200078e0204 */
[----:B------:R2:W-:Y:S03]  /*12330*/  STL.64 [R1+0x16d8], R54 ;  /* 0x0016d83601007387 */ /* 0x0005e60000100a00 */
[----:B------:R-:W-:Y:S01]  /*12340*/  IMAD R65, R139, 0x2, R64 ;  /* 0x000000028b417824 */ /* 0x000fe200078e0240 */
[----:B------:R2:W-:Y:S02]  /*12350*/  STL.64 [R1+0x16d0], R52 ;  /* 0x0016d03401007387 */ /* 0x0005e40000100a00 */
[----:B----4-:R-:W4:Y:S01]  /*12360*/  LDC R58, c[0x0][0x268] ;  /* 0x00009a00ff3a7b82 */ /* 0x010f220000000800 */
[----:B0-----:R-:W-:Y:S01]  /*12370*/  IMAD.WIDE R56, R51, 0x2, R4 ;  /* 0x0000000233387825 */ /* 0x001fe200078e0204 */
[----:B------:R-:W-:-:S03]  /*12380*/  LEA R66, R139, R65, 0x1 ;  /* 0x000000418b427211 */ /* 0x000fc600078e08ff */
[--C-:B--2---:R-:W-:Y:S01]  /*12390*/  IMAD.WIDE R54, R50, 0x2, R4.reuse ;  /* 0x0000000232367825 */ /* 0x104fe200078e0204 */
[----:B------:R-:W-:Y:S02]  /*123a0*/  STL.64 [R1+0x16c8], R56 ;  /* 0x0016c83801007387 */ /* 0x000fe40000100a00 */
[----:B------:R-:W0:Y:S01]  /*123b0*/  LDC R59, c[0x0][0x268] ;  /* 0x00009a00ff3b7b82 */ /* 0x000e220000000800 */
[----:B------:R-:W-:Y:S01]  /*123c0*/  LEA R61, R139, R66, 0x1 ;  /* 0x000000428b3d7211 */ /* 0x000fe200078e08ff */
[--C-:B------:R-:W-:Y:S01]  /*123d0*/  IMAD.WIDE R52, R49, 0x2, R4.reuse ;  /* 0x0000000231347825 */ /* 0x100fe200078e0204 */
[----:B------:R2:W-:Y:S02]  /*123e0*/  STL.64 [R1+0x16c0], R54 ;  /* 0x0016c03601007387 */ /* 0x0005e40000100a00 */
[C---:B------:R-:W-:Y:S01]  /*123f0*/  LEA R62, R139.reuse, R61, 0x1 ;  /* 0x0000003d8b3e7211 */ /* 0x040fe200078e08ff */
[--C-:B------:R-:W-:Y:S01]  /*12400*/  IMAD.WIDE R50, R48, 0x2, R4.reuse ;  /* 0x0000000230327825 */ /* 0x100fe200078e0204 */
[----:B------:R-:W-:Y:S01]  /*12410*/  STL.64 [R1+0x16b8], R52 ;  /* 0x0016b83401007387 */ /* 0x000fe20000100a00 */
[----:B------:R-:W3:Y:S01]  /*12420*/  LDC R60, c[0x0][0x268] ;  /* 0x00009a00ff3c7b82 */ /* 0x000ee20000000800 */
[----:B------:R-:W-:Y:S01]  /*12430*/  LEA R63, R139, R62, 0x1 ;  /* 0x0000003e8b3f7211 */ /* 0x000fe200078e08ff */
[--C-:B------:R-:W-:Y:S01]  /*12440*/  IMAD.WIDE R48, R47, 0x2, R4.reuse ;  /* 0x000000022f307825 */ /* 0x100fe200078e0204 */
[----:B------:R1:W-:Y:S03]  /*12450*/  STL.64 [R1+0x16b0], R50 ;  /* 0x0016b03201007387 */ /* 0x0003e60000100a00 */
[----:B------:R-:W-:Y:S01]  /*12460*/  IMAD.WIDE R46, R46, 0x2, R4 ;  /* 0x000000022e2e7825 */ /* 0x000fe200078e0204 */
[----:B------:R0:W-:Y:S01]  /*12470*/  STL.64 [R1+0x16a8], R48 ;  /* 0x0016a83001007387 */ /* 0x0001e20000100a00 */
[----:B--2---:R-:W2:Y:S01]  /*12480*/  LDC R55, c[0x0][0x268] ;  /* 0x00009a00ff377b82 */ /* 0x004ea20000000800 */
[----:B----4-:R-:W-:-:S02]  /*12490*/  LEA R58, R58, R63, 0x1 ;  /* 0x0000003f3a3a7211 */ /* 0x010fc400078e08ff */
[----:B------:R4:W-:Y:S01]  /*124a0*/  STL.64 [R1+0x16a0], R46 ;  /* 0x0016a02e01007387 */ /* 0x0009e20000100a00 */
[----:B-1----:R-:W-:-:S04]  /*124b0*/  IMAD.WIDE R50, R45, 0x2, R4 ;  /* 0x000000022d327825 */ /* 0x002fc800078e0204 */
[----:B------:R-:W1:Y:S01]  /*124c0*/  LDC R56, c[0x0][0x268] ;  /* 0x00009a00ff387b82 */ /* 0x000e620000000800 */
[----:B0-----:R-:W-:Y:S01]  /*124d0*/  LEA R59, R59, R58, 0x1 ;  /* 0x0000003a3b3b7211 */ /* 0x001fe200078e08ff */
[--C-:B------:R-:W-:Y:S01]  /*124e0*/  IMAD.WIDE R48, R44, 0x2, R4.reuse ;  /* 0x000000022c307825 */ /* 0x100fe200078e0204 */
[----:B------:R-:W-:Y:S03]  /*124f0*/  STL.64 [R1+0x1698], R50 ;  /* 0x0016983201007387 */ /* 0x000fe60000100a00 */
[--C-:B----4-:R-:W-:Y:S01]  /*12500*/  IMAD.WIDE R46, R43, 0x2, R4.reuse ;  /* 0x000000022b2e7825 */ /* 0x110fe200078e0204 */
[----:B------:R-:W-:Y:S01]  /*12510*/  STL.64 [R1+0x1690], R48 ;  /* 0x0016903001007387 */ /* 0x000fe20000100a00 */
[----:B------:R-:W0:Y:S01]  /*12520*/  LDC R57, c[0x0][0x268] ;  /* 0x00009a00ff397b82 */ /* 0x000e220000000800 */
[----:B---3--:R-:W-:Y:S01]  /*12530*/  LEA R60, R60, R59, 0x1 ;  /* 0x0000003b3c3c7211 */ /* 0x008fe200078e08ff */
[--C-:B------:R-:W-:Y:S01]  /*12540*/  IMAD.WIDE R44, R42, 0x2, R4.reuse ;  /* 0x000000022a2c7825 */ /* 0x100fe200078e0204 */
[----:B------:R-:W-:Y:S03]  /*12550*/  STL.64 [R1+0x1688], R46 ;  /* 0x0016882e01007387 */ /* 0x000fe60000100a00 */
[--C-:B------:R-:W-:Y:S01]  /*12560*/  IMAD.WIDE R42, R41, 0x2, R4.reuse ;  /* 0x00000002292a7825 */ /* 0x100fe200078e0204 */
[----:B------:R3:W-:Y:S01]  /*12570*/  STL.64 [R1+0x1680], R44 ;  /* 0x0016802c01007387 */ /* 0x0007e20000100a00 */
[----:B------:R-:W4:Y:S01]  /*12580*/  LDC R52, c[0x0][0x268] ;  /* 0x00009a00ff347b82 */ /* 0x000f220000000800 */
[----:B--2---:R-:W-:Y:S01]  /*12590*/  LEA R55, R55, R60, 0x1 ;  /* 0x0000003c37377211 */ /* 0x004fe200078e08ff */
[--C-:B------:R-:W-:Y:S01]  /*125a0*/  IMAD.WIDE R40, R40, 0x2, R4.reuse ;  /* 0x0000000228287825 */ /* 0x100fe200078e0204 */
[----:B------:R2:W-:Y:S04]  /*125b0*/  STL.64 [R1+0x1678], R42 ;  /* 0x0016782a01007387 */ /* 0x0005e80000100a00 */
[----:B------:R5:W-:Y:S01]  /*125c0*/  STL.64 [R1+0x1670], R40 ;  /* 0x0016702801007387 */ /* 0x000be20000100a00 */
[----:B------:R-:W4:Y:S01]  /*125d0*/  LDC R53, c[0x0][0x268] ;  /* 0x00009a00ff357b82 */ /* 0x000f220000000800 */
[----:B-1----:R-:W-:Y:S01]  /*125e0*/  LEA R56, R56, R55, 0x1 ;  /* 0x0000003738387211 */ /* 0x002fe200078e08ff */
[----:B---3--:R-:W-:-:S04]  /*125f0*/  IMAD.WIDE R44, R39, 0x2, R4 ;  /* 0x00000002272c7825 */ /* 0x008fc800078e0204 */
[--C-:B--2---:R-:W-:Y:S01]  /*12600*/  IMAD.WIDE R42, R38, 0x2, R4.reuse ;  /* 0x00000002262a7825 */ /* 0x104fe200078e0204 */
[----:B------:R-:W-:Y:S01]  /*12610*/  STL.64 [R1+0x1668], R44 ;  /* 0x0016682c01007387 */ /* 0x000fe20000100a00 */
[----:B------:R-:W1:Y:S01]  /*12620*/  LDC R54, c[0x0][0x268] ;  /* 0x00009a00ff367b82 */ /* 0x000e620000000800 */
[----:B0-----:R-:W-:Y:S01]  /*12630*/  LEA R57, R57, R56, 0x1 ;  /* 0x0000003839397211 */ /* 0x001fe200078e08ff */
[--C-:B-----5:R-:W-:Y:S01]  /*12640*/  IMAD.WIDE R40, R37, 0x2, R4.reuse ;  /* 0x0000000225287825 */ /* 0x120fe200078e0204 */
[----:B------:R-:W-:Y:S03]  /*12650*/  STL.64 [R1+0x1660], R42 ;  /* 0x0016602a01007387 */ /* 0x000fe60000100a00 */
[--C-:B------:R-:W-:Y:S01]  /*12660*/  IMAD.WIDE R38, R36, 0x2, R4.reuse ;  /* 0x0000000224267825 */ /* 0x100fe200078e0204 */
[----:B------:R-:W-:Y:S01]  /*12670*/  STL.64 [R1+0x1658], R40 ;  /* 0x0016582801007387 */ /* 0x000fe20000100a00 */
[----:B------:R-:W0:Y:S01]  /*12680*/  LDC R49, c[0x0][0x268] ;  /* 0x00009a00ff317b82 */ /* 0x000e220000000800 */
[----:B----4-:R-:W-:Y:S01]  /*12690*/  LEA R52, R52, R57, 0x1 ;  /* 0x0000003934347211 */ /* 0x010fe200078e08ff */
[--C-:B------:R-:W-:Y:S01]  /*126a0*/  IMAD.WIDE R36, R35, 0x2, R4.reuse ;  /* 0x0000000223247825 */ /* 0x100fe200078e0204 */
[----:B------:R2:W-:Y:S03]  /*126b0*/  STL.64 [R1+0x1650], R38 ;  /* 0x0016502601007387 */ /* 0x0005e60000100a00 */
[----:B------:R-:W-:Y:S01]  /*126c0*/  IMAD.WIDE R34, R34, 0x2, R4 ;  /* 0x0000000222227825 */ /* 0x000fe200078e0204 */
[----:B------:R3:W-:Y:S01]  /*126d0*/  STL.64 [R1+0x1648], R36 ;  /* 0x0016482401007387 */ /* 0x0007e20000100a00 */
[----:B------:R-:W4:Y:S01]  /*126e0*/  LDC R50, c[0x0][0x268] ;  /* 0x00009a00ff327b82 */ /* 0x000f220000000800 */
[----:B------:R-:W-:-:S02]  /*126f0*/  LEA R53, R53, R52, 0x1 ;  /* 0x0000003435357211 */ /* 0x000fc400078e08ff */
[----:B------:R5:W-:Y:S01]  /*12700*/  STL.64 [R1+0x1640], R34 ;  /* 0x0016402201007387 */ /* 0x000be20000100a00 */
[----:B--2---:R-:W-:-:S04]  /*12710*/  IMAD.WIDE R38, R33, 0x2, R4 ;  /* 0x0000000221267825 */ /* 0x004fc800078e0204 */
[----:B------:R-:W2:Y:S01]  /*12720*/  LDC R51, c[0x0][0x268] ;  /* 0x00009a00ff337b82 */ /* 0x000ea20000000800 */
[----:B-1----:R-:W-:Y:S01]  /*12730*/  LEA R54, R54, R53, 0x1 ;  /* 0x0000003536367211 */ /* 0x002fe200078e08ff */
[--C-:B---3--:R-:W-:Y:S01]  /*12740*/  IMAD.WIDE R36, R32, 0x2, R4.reuse ;  /* 0x0000000220247825 */ /* 0x108fe200078e0204 */
[----:B------:R-:W-:Y:S03]  /*12750*/  STL.64 [R1+0x1638], R38 ;  /* 0x0016382601007387 */ /* 0x000fe60000100a00 */
[--C-:B-----5:R-:W-:Y:S01]  /*12760*/  IMAD.WIDE R34, R31, 0x2, R4.reuse ;  /* 0x000000021f227825 */ /* 0x120fe200078e0204 */
[----:B------:R-:W-:Y:S01]  /*12770*/  STL.64 [R1+0x1630], R36 ;  /* 0x0016302401007387 */ /* 0x000fe20000100a00 */
[----:B------:R-:W1:Y:S01]  /*12780*/  LDC R46, c[0x0][0x268] ;  /* 0x00009a00ff2e7b82 */ /* 0x000e620000000800 */
[----:B0-----:R-:W-:Y:S01]  /*12790*/  LEA R49, R49, R54, 0x1 ;  /* 0x0000003631317211 */ /* 0x001fe200078e08ff */
[--C-:B------:R-:W-:Y:S01]  /*127a0*/  IMAD.WIDE R32, R30, 0x2, R4.reuse ;  /* 0x000000021e207825 */ /* 0x100fe200078e0204 */
[----:B------:R-:W-:Y:S03]  /*127b0*/  STL.64 [R1+0x1620], R34 ;  /* 0x0016202201007387 */ /* 0x000fe60000100a00 */
[--C-:B------:R-:W-:Y:S01]  /*127c0*/  IMAD.WIDE R30, R29, 0x2, R4.reuse ;  /* 0x000000021d1e7825 */ /* 0x100fe200078e0204 */
[----:B------:R0:W-:Y:S01]  /*127d0*/  STL.64 [R1+0x1610], R32 ;  /* 0x0016102001007387 */ /* 0x0001e20000100a00 */
[----:B------:R-:W3:Y:S01]  /*127e0*/  LDC R47, c[0x0][0x268] ;  /* 0x00009a00ff2f7b82 */ /* 0x000ee20000000800 */
[----:B----4-:R-:W-:Y:S01]  /*127f0*/  LEA R50, R50, R49, 0x1 ;  /* 0x0000003132327211 */ /* 0x010fe200078e08ff */
[--C-:B------:R-:W-:Y:S01]  /*12800*/  IMAD.WIDE R28, R28, 0x2, R4.reuse ;  /* 0x000000021c1c7825 */ /* 0x100fe200078e0204 */
[----:B------:R4:W-:Y:S04]  /*12810*/  STL.64 [R1+0x1600], R30 ;  /* 0x0016001e01007387 */ /* 0x0009e80000100a00 */
[----:B------:R5:W-:Y:S01]  /*12820*/  STL.64 [R1+0x15f0], R28 ;  /* 0x0015f01c01007387 */ /* 0x000be20000100a00 */
[----:B------:R-:W3:Y:S01]  /*12830*/  LDC R48, c[0x0][0x268] ;  /* 0x00009a00ff307b82 */ /* 0x000ee20000000800 */
[----:B--2---:R-:W-:Y:S01]  /*12840*/  LEA R51, R51, R50, 0x1 ;  /* 0x0000003233337211 */ /* 0x004fe200078e08ff */
[----:B0-----:R-:W-:-:S04]  /*12850*/  IMAD.WIDE R32, R27, 0x2, R4 ;  /* 0x000000021b207825 */ /* 0x001fc800078e0204 */
[--C-:B----4-:R-:W-:Y:S01]  /*12860*/  IMAD.WIDE R30, R26, 0x2, R4.reuse ;  /* 0x000000021a1e7825 */ /* 0x110fe200078e0204 */
[----:B------:R-:W-:Y:S01]  /*12870*/  STL.64 [R1+0x15e0], R32 ;  /* 0x0015e02001007387 */ /* 0x000fe20000100a00 */
[----:B------:R-:W0:Y:S01]  /*12880*/  LDC R43, c[0x0][0x268] ;  /* 0x00009a00ff2b7b82 */ /* 0x000e220000000800 */
[----:B-1----:R-:W-:Y:S01]  /*12890*/  LEA R46, R46, R51, 0x1 ;  /* 0x000000332e2e7211 */ /* 0x002fe200078e08ff */
[--C-:B-----5:R-:W-:Y:S01]  /*128a0*/  IMAD.WIDE R28, R25, 0x2, R4.reuse ;  /* 0x00000002191c7825 */ /* 0x120fe200078e0204 */
[----:B------:R-:W-:Y:S03]  /*128b0*/  STL.64 [R1+0x15d0], R30 ;  /* 0x0015d01e01007387 */ /* 0x000fe60000100a00 */
[--C-:B------:R-:W-:Y:S01]  /*128c0*/  IMAD.WIDE R26, R24, 0x2, R4.reuse ;  /* 0x00000002181a7825 */ /* 0x100fe200078e0204 */
[----:B------:R-:W-:Y:S01]  /*128d0*/  STL.64 [R1+0x15c0], R28 ;  /* 0x0015c01c01007387 */ /* 0x000fe20000100a00 */
[----:B------:R-:W1:Y:S01]  /*128e0*/  LDC R44, c[0x0][0x268] ;  /* 0x00009a00ff2c7b82 */ /* 0x000e620000000800 */
[----:B---3--:R-:W-:Y:S01]  /*128f0*/  LEA R47, R47, R46, 0x1 ;  /* 0x0000002e2f2f7211 */ /* 0x008fe200078e08ff */
        /* <DEDUP_REMOVED lines=9> */
[----:B0-----:R-:W-:Y:S01]  /*12990*/  LEA R43, R43, R48, 0x1 ;  /* 0x000000302b2b7211 */ /* 0x001fe200078e08ff */
[--C-:B---3--:R-:W-:Y:S01]  /*129a0*/  IMAD.WIDE R24, R20, 0x2, R4.reuse ;  /* 0x0000000214187825 */ /* 0x108fe200078e0204 */
[----:B------:R-:W-:Y:S03]  /*129b0*/  STL.64 [R1+0x1580], R26 ;  /* 0x0015801a01007387 */ /* 0x000fe60000100a00 */
[--C-:B-----5:R-:W-:Y:S01]  /*129c0*/  IMAD.WIDE R22, R19, 0x2, R4.reuse ;  /* 0x0000000213167825 */ /* 0x120fe200078e0204 */
[----:B------:R-:W-:Y:S01]  /*129d0*/  STL.64 [R1+0x1570], R24 ;  /* 0x0015701801007387 */ /* 0x000fe20000100a00 */
[----:B------:R-:W0:Y:S01]  /*129e0*/  LDC R41, c[0x0][0x268] ;  /* 0x00009a00ff297b82 */ /* 0x000e220000000800 */
[----:B-1----:R-:W-:Y:S01]  /*129f0*/  LEA R44, R44, R43, 0x1 ;  /* 0x0000002b2c2c7211 */ /* 0x002fe200078e08ff */
        /* <DEDUP_REMOVED lines=11> */
[----:B-1----:R-:W-:-:S04]  /*12ab0*/  IMAD.WIDE R20, R15, 0x2, R4 ;  /* 0x000000020f147825 */ /* 0x002fc800078e0204 */
[--C-:B----4-:R-:W-:Y:S01]  /*12ac0*/  IMAD.WIDE R18, R14, 0x2, R4.reuse ;  /* 0x000000020e127825 */ /* 0x110fe200078e0204 */
        /* <DEDUP_REMOVED lines=22> */
[----:B------:R1:W-:Y:S01]  /*12c30*/  STL.64 [R1+0x14b0], R12 ;  /* 0x0014b00c01007387 */ /* 0x0003e20000100a00 */
[----:B------:R-:W3:Y:S02]  /*12c40*/  LDC R36, c[0x0][0x268] ;  /* 0x00009a00ff247b82 */ /* 0x000ee40000000800 */
[----:B------:R-:W-:Y:S01]  /*12c50*/  IMAD.WIDE R8, R3, 0x2, R4 ;  /* 0x0000000203087825 */ /* 0x000fe200078e0204 */
[----:B------:R5:W-:Y:S03]  /*12c60*/  STL.64 [R1+0x14a0], R10 ;  /* 0x0014a00a01007387 */ /* 0x000be60000100a00 */
[----:B0-----:R-:W-:Y:S01]  /*12c70*/  IMAD R39, R39, 0x2, R38 ;  /* 0x0000000227277824 */ /* 0x001fe200078e0226 */
[----:B------:R0:W-:Y:S01]  /*12c80*/  STL.64 [R1+0x1490], R8 ;  /* 0x0014900801007387 */ /* 0x0001e20000100a00 */
[----:B------:R-:W3:Y:S01]  /*12c90*/  LDC R31, c[0x0][0x268] ;  /* 0x00009a00ff1f7b82 */ /* 0x000ee20000000800 */
[----:B-1----:R-:W-:-:S02]  /*12ca0*/  IMAD.WIDE R12, R104, 0x2, R4 ;  /* 0x00000002680c7825 */ /* 0x002fc400078e0204 */
[----:B----4-:R-:W-:Y:S02]  /*12cb0*/  LEA R34, R34, R39, 0x1 ;  /* 0x0000002722227211 */ /* 0x010fe400078e08ff */
[--C-:B-----5:R-:W-:Y:S01]  /*12cc0*/  IMAD.WIDE R10, R105, 0x2, R4.reuse ;  /* 0x00000002690a7825 */ /* 0x120fe200078e0204 */
[----:B------:R1:W-:Y:S02]  /*12cd0*/  STL.64 [R1+0x1480], R12 ;  /* 0x0014800c01007387 */ /* 0x0003e40000100a00 */
[----:B------:R-:W4:Y:S01]  /*12ce0*/  LDC R32, c[0x0][0x268] ;  /* 0x00009a00ff207b82 */ /* 0x000f220000000800 */
[----:B--2---:R-:W-:Y:S01]  /*12cf0*/  LEA R35, R35, R34, 0x1 ;  /* 0x0000002223237211 */ /* 0x004fe200078e08ff */
[--C-:B0-----:R-:W-:Y:S01]  /*12d00*/  IMAD.WIDE R8, R106, 0x2, R4.reuse ;  /* 0x000000026a087825 */ /* 0x101fe200078e0204 */
[----:B------:R0:W-:Y:S04]  /*12d10*/  STL.64 [R1+0x1470], R10 ;  /* 0x0014700a01007387 */ /* 0x0001e80000100a00 */
[----:B------:R2:W-:Y:S01]  /*12d20*/  STL.64 [R1+0x1460], R8 ;  /* 0x0014600801007387 */ /* 0x0005e20000100a00 */
[----:B------:R-:W5:Y:S01]  /*12d30*/  LDC R33, c[0x0][0x268] ;  /* 0x00009a00ff217b82 */ /* 0x000f620000000800 */
[----:B---3--:R-:W-:Y:S01]  /*12d40*/  LEA R36, R36, R35, 0x1 ;  /* 0x0000002324247211 */ /* 0x008fe200078e08ff */
[----:B-1----:R-:W-:-:S04]  /*12d50*/  IMAD.WIDE R12, R107, 0x2, R4 ;  /* 0x000000026b0c7825 */ /* 0x002fc800078e0204 */
[--C-:B0-----:R-:W-:Y:S01]  /*12d60*/  IMAD.WIDE R10, R108, 0x2, R4.reuse ;  /* 0x000000026c0a7825 */ /* 0x101fe200078e0204 */
[----:B------:R0:W-:Y:S01]  /*12d70*/  STL.64 [R1+0x1450], R12 ;  /* 0x0014500c01007387 */ /* 0x0001e20000100a00 */
[----:B------:R-:W1:Y:S01]  /*12d80*/  LDC R28, c[0x0][0x268] ;  /* 0x00009a00ff1c7b82 */ /* 0x000e620000000800 */
[----:B------:R-:W-:Y:S01]  /*12d90*/  LEA R31, R31, R36, 0x1 ;  /* 0x000000241f1f7211 */ /* 0x000fe200078e08ff */
[--C-:B--2---:R-:W-:Y:S01]  /*12da0*/  IMAD.WIDE R8, R109, 0x2, R4.reuse ;  /* 0x000000026d087825 */ /* 0x104fe200078e0204 */
[----:B------:R2:W-:Y:S04]  /*12db0*/  STL.64 [R1+0x1440], R10 ;  /* 0x0014400a01007387 */ /* 0x0005e80000100a00 */
[----:B------:R3:W-:Y:S01]  /*12dc0*/  STL.64 [R1+0x1430], R8 ;  /* 0x0014300801007387 */ /* 0x0007e20000100a00 */
[----:B------:R-:W1:Y:S01]  /*12dd0*/  LDC R29, c[0x0][0x268] ;  /* 0x00009a00ff1d7b82 */ /* 0x000e620000000800 */
[----:B----4-:R-:W-:Y:S01]  /*12de0*/  LEA R32, R32, R31, 0x1 ;  /* 0x0000001f20207211 */ /* 0x010fe200078e08ff */
[----:B0-----:R-:W-:-:S04]  /*12df0*/  IMAD.WIDE R12, R110, 0x2, R4 ;  /* 0x000000026e0c7825 */ /* 0x001fc800078e0204 */
[--C-:B--2---:R-:W-:Y:S01]  /*12e00*/  IMAD.WIDE R10, R111, 0x2, R4.reuse ;  /* 0x000000026f0a7825 */ /* 0x104fe200078e0204 */
[----:B------:R0:W-:Y:S01]  /*12e10*/  STL.64 [R1+0x1420], R12 ;  /* 0x0014200c01007387 */ /* 0x0001e20000100a00 */
[----:B------:R-:W2:Y:S01]  /*12e20*/  LDC R30, c[0x0][0x268] ;  /* 0x00009a00ff1e7b82 */ /* 0x000ea20000000800 */
[----:B-----5:R-:W-:Y:S01]  /*12e30*/  LEA R33, R33, R32, 0x1 ;  /* 0x0000002021217211 */ /* 0x020fe200078e08ff */
[--C-:B---3--:R-:W-:Y:S01]  /*12e40*/  IMAD.WIDE R8, R112, 0x2, R4.reuse ;  /* 0x0000000270087825 */ /* 0x108fe200078e0204 */
[----:B------:R3:W-:Y:S04]  /*12e50*/  STL.64 [R1+0x1410], R10 ;  /* 0x0014100a01007387 */ /* 0x0007e80000100a00 */
[----:B------:R4:W-:Y:S01]  /*12e60*/  STL.64 [R1+0x1400], R8 ;  /* 0x0014000801007387 */ /* 0x0009e20000100a00 */
[----:B------:R-:W5:Y:S01]  /*12e70*/  LDC R25, c[0x0][0x268] ;  /* 0x00009a00ff197b82 */ /* 0x000f620000000800 */
[----:B-1----:R-:W-:Y:S01]  /*12e80*/  LEA R28, R28, R33, 0x1 ;  /* 0x000000211c1c7211 */ /* 0x002fe200078e08ff */
[----:B0-----:R-:W-:-:S04]  /*12e90*/  IMAD.WIDE R12, R113, 0x2, R4 ;  /* 0x00000002710c7825 */ /* 0x001fc800078e0204 */
[--C-:B---3--:R-:W-:Y:S01]  /*12ea0*/  IMAD.WIDE R10, R114, 0x2, R4.reuse ;  /* 0x00000002720a7825 */ /* 0x108fe200078e0204 */
[----:B------:R0:W-:Y:S01]  /*12eb0*/  STL.64 [R1+0x13f0], R12 ;  /* 0x0013f00c01007387 */ /* 0x0001e20000100a00 */
[----:B------:R-:W1:Y:S01]  /*12ec0*/  LDC R26, c[0x0][0x268] ;  /* 0x00009a00ff1a7b82 */ /* 0x000e620000000800 */
[----:B------:R-:W-:Y:S01]  /*12ed0*/  LEA R29, R29, R28, 0x1 ;  /* 0x0000001c1d1d7211 */ /* 0x000fe200078e08ff */
[--C-:B----4-:R-:W-:Y:S01]  /*12ee0*/  IMAD.WIDE R8, R115, 0x2, R4.reuse ;  /* 0x0000000273087825 */ /* 0x110fe200078e0204 */
[----:B------:R3:W-:Y:S04]  /*12ef0*/  STL.64 [R1+0x13e0], R10 ;  /* 0x0013e00a01007387 */ /* 0x0007e80000100a00 */
[----:B------:R4:W-:Y:S01]  /*12f00*/  STL.64 [R1+0x13d0], R8 ;  /* 0x0013d00801007387 */ /* 0x0009e20000100a00 */
[----:B------:R-:W1:Y:S01]  /*12f10*/  LDC R27, c[0x0][0x268] ;  /* 0x00009a00ff1b7b82 */ /* 0x000e620000000800 */
[----:B--2---:R-:W-:Y:S01]  /*12f20*/  LEA R30, R30, R29, 0x1 ;  /* 0x0000001d1e1e7211 */ /* 0x004fe200078e08ff */
[----:B0-----:R-:W-:-:S04]  /*12f30*/  IMAD.WIDE R12, R116, 0x2, R4 ;  /* 0x00000002740c7825 */ /* 0x001fc800078e0204 */
[--C-:B---3--:R-:W-:Y:S01]  /*12f40*/  IMAD.WIDE R10, R117, 0x2, R4.reuse ;  /* 0x00000002750a7825 */ /* 0x108fe200078e0204 */
[----:B------:R0:W-:Y:S01]  /*12f50*/  STL.64 [R1+0x13c0], R12 ;  /* 0x0013c00c01007387 */ /* 0x0001e20000100a00 */
[----:B------:R-:W2:Y:S01]  /*12f60*/  LDC R22, c[0x0][0x268] ;  /* 0x00009a00ff167b82 */ /* 0x000ea20000000800 */
[----:B-----5:R-:W-:Y:S01]  /*12f70*/  LEA R25, R25, R30, 0x1 ;  /* 0x0000001e19197211 */ /* 0x020fe200078e08ff */
[--C-:B----4-:R-:W-:Y:S01]  /*12f80*/  IMAD.WIDE R8, R118, 0x2, R4.reuse ;  /* 0x0000000276087825 */ /* 0x110fe200078e0204 */
        /* <DEDUP_REMOVED lines=49> */
[----:B----4-:R-:W-:-:S05]  /*132a0*/  IMAD.WIDE R8, R133, 0x2, R4 ;  /* 0x0000000285087825 */ /* 0x010fca00078e0204 */
[----:B------:R3:W-:Y:S01]  /*132b0*/  STL.64 [R1+0x12c0], R8 ;  /* 0x0012c00801007387 */ /* 0x0007e20000100a00 */
[----:B--2---:R-:W-:Y:S01]  /*132c0*/  LEA R18, R18, R17, 0x1 ;  /* 0x0000001112127211 */ /* 0x004fe200078e08ff */
[----:B------:R-:W2:Y:S02]  /*132d0*/  LDC R6, c[0x0][0x268] ;  /* 0x00009a00ff067b82 */ /* 0x000ea40000000800 */
[----:B------:R4:W-:Y:S06]  /*132e0*/  STL.64 [R1+0x12b0], R10 ;  /* 0x0012b00a01007387 */ /* 0x0009ec0000100a00 */
[----:B0-----:R-:W0:Y:S01]  /*132f0*/  LDC R13, c[0x0][0x268] ;  /* 0x00009a00ff0d7b82 */ /* 0x001e220000000800 */
[----:B---3--:R-:W-:-:S04]  /*13300*/  IMAD.WIDE R8, R135, 0x2, R4 ;  /* 0x0000000287087825 */ /* 0x008fc800078e0204 */
[----:B------:R-:W-:Y:S01]  /*13310*/  IMAD.WIDE R4, R136, 0x2, R4 ;  /* 0x0000000288047825 */ /* 0x000fe200078e0204 */
[----:B------:R-:W-:Y:S02]  /*13320*/  STL.64 [R1+0x1290], R8 ;  /* 0x0012900801007387 */ /* 0x000fe40000100a00 */
[----:B----4-:R-:W3:Y:S02]  /*13330*/  LDC R10, c[0x0][0x268] ;  /* 0x00009a00ff0a7b82 */ /* 0x010ee40000000800 */
[----:B------:R-:W-:Y:S04]  /*13340*/  STL.64 [R1+0x12a0], R4 ;  /* 0x0012a00401007387 */ /* 0x000fe80000100a00 */
[----:B------:R4:W-:Y:S02]  /*13350*/  STL.64 [R1+0x1ab8], R68 ;  /* 0x001ab84401007387 */ /* 0x0009e40000100a00 */
[----:B------:R-:W2:Y:S02]  /*13360*/  LDC R11, c[0x0][0x268] ;  /* 0x00009a00ff0b7b82 */ /* 0x000ea40000000800 */
[----:B------:R1:W-:Y:S04]  /*13370*/  STL.64 [R1+0x1ab0], R64 ;  /* 0x001ab04001007387 */ /* 0x0003e80000100a00 */
[----:B------:R1:W-:Y:S02]  /*13380*/  STL.64 [R1+0x1288], R140 ;  /* 0x0012888c01007387 */ /* 0x0003e40000100a00 */
[----:B------:R-:W2:Y:S01]  /*13390*/  LDC R12, c[0x0][0x268] ;  /* 0x00009a00ff0c7b82 */ /* 0x000ea20000000800 */
[----:B0-----:R-:W-:-:S02]  /*133a0*/  LEA R13, R13, R18, 0x1 ;  /* 0x000000120d0d7211 */ /* 0x001fc400078e08ff */
[CC--:B----4-:R-:W-:Y:S02]  /*133b0*/  LEA R68, P1, R137.reuse, R2.reuse, 0x1 ;  /* 0x0000000289447211 */ /* 0x0d0fe400078208ff */
[----:B-----5:R-:W-:Y:S02]  /*133c0*/  LEA R14, R14, R13, 0x1 ;  /* 0x0000000d0e0e7211 */ /* 0x020fe400078e08ff */
[C---:B-1----:R-:W-:Y:S01]  /*133d0*/  LEA R64, P2, R138.reuse, R2, 0x1 ;  /* 0x000000028a407211 */ /* 0x042fe200078408ff */
[----:B------:R-:W0:Y:S01]  /*133e0*/  LDC R8, c[0x0][0x268] ;  /* 0x00009a00ff087b82 */ /* 0x000e220000000800 */
[-C--:B------:R-:W-:Y:S02]  /*133f0*/  LEA.HI.X.SX32 R69, R137, R0.reuse, 0x1, P1 ;  /* 0x0000000089457211 */ /* 0x080fe400008f0eff */
[----:B------:R-:W-:Y:S02]  /*13400*/  LEA.HI.X.SX32 R65, R138, R0, 0x1, P2 ;  /* 0x000000008a417211 */ /* 0x000fe400010f0eff */
[----:B------:R-:W-:Y:S01]  /*13410*/  LEA R140, P1, R91, R2, 0x1 ;  /* 0x000000025b8c7211 */ /* 0x000fe200078208ff */
[----:B------:R1:W-:Y:S01]  /*13420*/  STL.64 [R1+0x1280], R68 ;  /* 0x0012804401007387 */ /* 0x0003e20000100a00 */
[----:B------:R-:W-:Y:S01]  /*13430*/  LEA R15, R15, R14, 0x1 ;  /* 0x0000000e0f0f7211 */ /* 0x000fe200078e08ff */
[----:B------:R-:W4:Y:S02]  /*13440*/  LDC R9, c[0x0][0x268] ;  /* 0x00009a00ff097b82 */ /* 0x000f240000000800 */
[----:B------:R5:W-:Y:S01]  /*13450*/  STL.64 [R1+0x1278], R64 ;  /* 0x0012784001007387 */ /* 0x000be20000100a00 */
[----:B------:R-:W-:-:S02]  /*13460*/  LEA.HI.X.SX32 R141, R91, R0, 0x1, P1 ;  /* 0x000000005b8d7211 */ /* 0x000fc400008f0eff */
[----:B---3--:R-:W-:-:S03]  /*13470*/  LEA R10, R10, R15, 0x1 ;  /* 0x0000000f0a0a7211 */ /* 0x008fc600078e08ff */
[----:B------:R-:W3:Y:S01]  /*13480*/  LDC R3, c[0x0][0x268] ;  /* 0x00009a00ff037b82 */ /* 0x000ee20000000800 */
[----:B--2---:R-:W-:Y:S02]  /*13490*/  LEA R11, R11, R10, 0x1 ;  /* 0x0000000a0b0b7211 */ /* 0x004fe400078e08ff */
[-C--:B-1----:R-:W-:Y:S02]  /*134a0*/  LEA R68, P0, R70, R2.reuse, 0x1 ;  /* 0x0000000246447211 */ /* 0x082fe400078008ff */
[----:B------:R-:W-:Y:S02]  /*134b0*/  LEA R12, R12, R11, 0x1 ;  /* 0x0000000b0c0c7211 */ /* 0x000fe400078e08ff */
[C---:B-----5:R-:W-:Y:S01]  /*134c0*/  LEA R64, P2, R71.reuse, R2, 0x1 ;  /* 0x0000000247407211 */ /* 0x060fe200078408ff */
[----:B------:R-:W1:Y:S01]  /*134d0*/  LDC R4, c[0x0][0x268] ;  /* 0x00009a00ff047b82 */ /* 0x000e620000000800 */
[-C--:B------:R-:W-:Y:S01]  /*134e0*/  LEA.HI.X.SX32 R69, R70, R0.reuse, 0x1, P0 ;  /* 0x0000000046457211 */ /* 0x080fe200000f0eff */
[----:B------:R-:W-:Y:S01]  /*134f0*/  IMAD R6, R6, 0x2, R12 ;  /* 0x0000000206067824 */ /* 0x000fe200078e020c */
[----:B------:R-:W-:-:S03]  /*13500*/  LEA.HI.X.SX32 R65, R71, R0, 0x1, P2 ;  /* 0x0000000047417211 */ /* 0x000fc600010f0eff */
[----:B------:R2:W-:Y:S01]  /*13510*/  STL.64 [R1+0x1270], R68 ;  /* 0x0012704401007387 */ /* 0x0005e20000100a00 */
[----:B0-----:R-:W-:Y:S01]  /*13520*/  LEA R8, R8, R6, 0x1 ;  /* 0x0000000608087211 */ /* 0x001fe200078e08ff */
[----:B------:R-:W0:Y:S03]  /*13530*/  LDC R5, c[0x0][0x268] ;  /* 0x00009a00ff057b82 */ /* 0x000e260000000800 */
[----:B----4-:R-:W-:-:S04]  /*13540*/  LEA R9, R9, R8, 0x1 ;  /* 0x0000000809097211 */ /* 0x010fc800078e08ff */
[----:B---3--:R-:W-:Y:S01]  /*13550*/  LEA R3, R3, R9, 0x1 ;  /* 0x0000000903037211 */ /* 0x008fe200078e08ff */
[----:B------:R-:W3:Y:S01]  /*13560*/  LDC R95, c[0x0][0x268] ;  /* 0x00009a00ff5f7b82 */ /* 0x000ee20000000800 */
[----:B--2---:R-:W2:Y:S04]  /*13570*/  LDL.LU.64 R68, [R1+0x1ab8] ;  /* 0x001ab80001447983 */ /* 0x004ea80000300a00 */
[----:B------:R4:W-:Y:S01]  /*13580*/  STL.64 [R1+0x1260], R64 ;  /* 0x0012604001007387 */ /* 0x0009e20000100a00 */
[----:B-1----:R-:W-:Y:S02]  /*13590*/  LEA R4, R4, R3, 0x1 ;  /* 0x0000000304047211 */ /* 0x002fe400078e08ff */
[----:B------:R-:W1:Y:S01]  /*135a0*/  LDC R97, c[0x0][0x268] ;  /* 0x00009a00ff617b82 */ /* 0x000e620000000800 */
[----:B------:R-:W-:Y:S01]  /*135b0*/  STL.64 [R1+0x1268], R140 ;  /* 0x0012688c01007387 */ /* 0x000fe20000100a00 */
[----:B0-----:R-:W-:-:S06]  /*135c0*/  LEA R5, R5, R4, 0x1 ;  /* 0x0000000405057211 */ /* 0x001fcc00078e08ff */
[----:B------:R-:W0:Y:S01]  /*135d0*/  LDC R98, c[0x0][0x268] ;  /* 0x00009a00ff627b82 */ /* 0x000e220000000800 */
[----:B----4-:R-:W-:Y:S02]  /*135e0*/  LEA R64, P0, R67, R2, 0x1 ;  /* 0x0000000243407211 */ /* 0x010fe400078008ff */
[----:B------:R-:W-:Y:S02]  /*135f0*/  LEA R75, R75, R5, 0x1 ;  /* 0x000000054b4b7211 */ /* 0x000fe400078e08ff */
[----:B------:R-:W-:Y:S02]  /*13600*/  LEA.HI.X.SX32 R65, R67, R0, 0x1, P0 ;  /* 0x0000000043417211 */ /* 0x000fe400000f0eff */
[----:B------:R-:W-:Y:S01]  /*13610*/  LEA R74, R74, R75, 0x1 ;  /* 0x0000004b4a4a7211 */ /* 0x000fe200078e08ff */
[----:B------:R-:W4:Y:S02]  /*13620*/  LDC R105, c[0x0][0x268] ;  /* 0x00009a00ff697b82 */ /* 0x000f240000000800 */
[----:B------:R5:W-:Y:S01]  /*13630*/  STL.64 [R1+0x1258], R64 ;  /* 0x0012584001007387 */ /* 0x000be20000100a00 */
[----:B------:R-:W-:-:S04]  /*13640*/  LEA R73, R73, R74, 0x1 ;  /* 0x0000004a49497211 */ /* 0x000fc800078e08ff */
[----:B------:R-:W-:Y:S01]  /*13650*/  LEA R78, R78, R73, 0x1 ;  /* 0x000000494e4e7211 */ /* 0x000fe200078e08ff */
[----:B------:R-:W4:Y:S03]  /*13660*/  LDC R104, c[0x0][0x268] ;  /* 0x00009a00ff687b82 */ /* 0x000f260000000800 */
[----:B------:R-:W-:Y:S01]  /*13670*/  LEA R77, R77, R78, 0x1 ;  /* 0x0000004e4d4d7211 */ /* 0x000fe200078e08ff */
[----:B-----5:R-:W5:Y:S03]  /*13680*/  LDL.LU.64 R64, [R1+0x1ab0] ;  /* 0x001ab00001407983 */ /* 0x020f660000300a00 */
[----:B------:R-:W-:Y:S01]  /*13690*/  LEA R76, R76, R77, 0x1 ;  /* 0x0000004d4c4c7211 */ /* 0x000fe200078e08ff */
[----:B------:R-:W4:Y:S03]  /*136a0*/  LDC R106, c[0x0][0x268] ;  /* 0x00009a00ff6a7b82 */ /* 0x000f260000000800 */
[----:B------:R-:W-:-:S04]  /*136b0*/  LEA R81, R81, R76, 0x1 ;  /* 0x0000004c51517211 */ /* 0x000fc800078e08ff */
        /* <DEDUP_REMOVED lines=20> */
[----:B------:R-:W-:-:S05]  /*13800*/  LEA R70, R94, R71, 0x1 ;  /* 0x000000475e467211 */ /* 0x000fca00078e08ff */
[----:B------:R-:W4:Y:S08]  /*13810*/  LDC R114, c[0x0][0x268] ;  /* 0x00009a00ff727b82 */ /* 0x000f300000000800 */
        /* <DEDUP_REMOVED lines=23> */
[----:B------:R-:W4:Y:S01]  /*13990*/  LDC R235, c[0x0][0x268] ;  /* 0x00009a00ffeb7b82 */ /* 0x000f220000000800 */
[----:B--2---:R-:W-:-:S02]  /*139a0*/  LEA R140, P2, R69, R2, 0x1 ;  /* 0x00000002458c7211 */ /* 0x004fc400078408ff */
[----:B------:R-:W-:-:S05]  /*139b0*/  LEA R92, P1, R68, R2, 0x1 ;  /* 0x00000002445c7211 */ /* 0x000fca00078208ff */
[----:B------:R-:W2:Y:S01]  /*139c0*/  LDC R234, c[0x0][0x268] ;  /* 0x00009a00ffea7b82 */ /* 0x000ea20000000800 */
[-C--:B------:R-:W-:Y:S02]  /*139d0*/  LEA.HI.X.SX32 R141, R69, R0.reuse, 0x1, P2 ;  /* 0x00000000458d7211 */ /* 0x080fe400010f0eff */
[----:B------:R-:W-:-:S03]  /*139e0*/  LEA.HI.X.SX32 R93, R68, R0, 0x1, P1 ;  /* 0x00000000445d7211 */ /* 0x000fc600008f0eff */
[----:B------:R-:W-:Y:S01]  /*139f0*/  STL.64 [R1+0x1248], R140 ;  /* 0x0012488c01007387 */ /* 0x000fe20000100a00 */
[----:B---3--:R-:W-:Y:S01]  /*13a00*/  LEA R68, R95, R70, 0x1 ;  /* 0x000000465f447211 */ /* 0x008fe200078e08ff */
[----:B------:R-:W3:Y:S02]  /*13a10*/  LDC R236, c[0x0][0x268] ;  /* 0x00009a00ffec7b82 */ /* 0x000ee40000000800 */
[----:B------:R1:W-:Y:S02]  /*13a20*/  STL.64 [R1+0x1250], R92 ;  /* 0x0012505c01007387 */ /* 0x0003e40000100a00 */
[----:B------:R-:W-:-:S04]  /*13a30*/  IMAD R67, R96, 0x2, R68 ;  /* 0x0000000260437824 */ /* 0x000fc800078e0244 */
[----:B------:R-:W3:Y:S01]  /*13a40*/  LDC R237, c[0x0][0x268] ;  /* 0x00009a00ffed7b82 */ /* 0x000ee20000000800 */
[----:B-1----:R-:W-:-:S07]  /*13a50*/  LEA R92, P2, R66, R2, 0x1 ;  /* 0x00000002425c7211 */ /* 0x002fce00078408ff */
[----:B------:R-:W1:Y:S01]  /*13a60*/  LDC R238, c[0x0][0x268] ;  /* 0x00009a00ffee7b82 */ /* 0x000e620000000800 */
[----:B------:R-:W-:-:S07]  /*13a70*/  LEA.HI.X.SX32 R93, R66, R0, 0x1, P2 ;  /* 0x00000000425d7211 */ /* 0x000fce00010f0eff */
[----:B------:R-:W1:Y:S01]  /*13a80*/  LDC R239, c[0x0][0x268] ;  /* 0x00009a00ffef7b82 */ /* 0x000e620000000800 */
[CC--:B-----5:R-:W-:Y:S02]  /*13a90*/  LEA R140, P0, R64.reuse, R2.reuse, 0x1 ;  /* 0x00000002408c7211 */ /* 0x0e0fe400078008ff */
[C---:B------:R-:W-:Y:S02]  /*13aa0*/  LEA R94, P1, R65.reuse, R2, 0x1 ;  /* 0x00000002415e7211 */ /* 0x040fe400078208ff */
[-C--:B------:R-:W-:Y:S02]  /*13ab0*/  LEA.HI.X.SX32 R141, R64, R0.reuse, 0x1, P0 ;  /* 0x00000000408d7211 */ /* 0x080fe400000f0eff */
[----:B------:R-:W-:Y:S01]  /*13ac0*/  LEA.HI.X.SX32 R95, R65, R0, 0x1, P1 ;  /* 0x00000000415f7211 */ /* 0x000fe200008f0eff */
[----:B------:R-:W5:Y:S02]  /*13ad0*/  LDC R241, c[0x0][0x268] ;  /* 0x00009a00fff17b82 */ /* 0x000f640000000800 */
[----:B------:R0:W-:Y:S01]  /*13ae0*/  STL.64 [R1+0x1240], R140 ;  /* 0x0012408c01007387 */ /* 0x0001e20000100a00 */
[----:B------:R-:W-:-:S02]  /*13af0*/  LEA R96, P0, R61, R2, 0x1 ;  /* 0x000000023d607211 */ /* 0x000fc400078008ff */
[----:B------:R-:W-:Y:S02]  /*13b00*/  LEA R64, R97, R67, 0x1 ;  /* 0x0000004361407211 */ /* 0x000fe400078e08ff */
[----:B------:R-:W-:Y:S01]  /*13b10*/  LEA.HI.X.SX32 R97, R61, R0, 0x1, P0 ;  /* 0x000000003d617211 */ /* 0x000fe200000f0eff */
[----:B------:R-:W5:Y:S01]  /*13b20*/  LDC R240, c[0x0][0x268] ;  /* 0x00009a00fff07b82 */ /* 0x000f620000000800 */
[----:B0-----:R-:W5:Y:S07]  /*13b30*/  LDL.LU.64 R140, [R1+0x1aa8] ;  /* 0x001aa800018c7983 */ /* 0x001f6e0000300a00 */
[----:B------:R-:W0:Y:S01]  /*13b40*/  LDC R242, c[0x0][0x268] ;  /* 0x00009a00fff27b82 */ /* 0x000e220000000800 */
[----:B------:R4:W-:Y:S04]  /*13b50*/  STL.64 [R1+0x1238], R94 ;  /* 0x0012385e01007387 */ /* 0x0009e80000100a00 */
[----:B------:R2:W-:Y:S03]  /*13b60*/  STL.64 [R1+0x1230], R92 ;  /* 0x0012305c01007387 */ /* 0x0005e60000100a00 */
[----:B------:R-:W0:Y:S01]  /*13b70*/  LDC R243, c[0x0][0x268] ;  /* 0x00009a00fff37b82 */ /* 0x000e220000000800 */
[----:B----4-:R-:W-:-:S07]  /*13b80*/  LEA R94, P1, R62, R2, 0x1 ;  /* 0x000000023e5e7211 */ /* 0x010fce00078208ff */
[----:B------:R-:W4:Y:S01]  /*13b90*/  LDC R244, c[0x0][0x268] ;  /* 0x00009a00fff47b82 */ /* 0x000f220000000800 */
[C---:B--2---:R-:W-:Y:S02]  /*13ba0*/  LEA R92, P2, R63.reuse, R2, 0x1 ;  /* 0x000000023f5c7211 */ /* 0x044fe400078408ff */
[-C--:B------:R-:W-:Y:S02]  /*13bb0*/  LEA.HI.X.SX32 R95, R62, R0.reuse, 0x1, P1 ;  /* 0x000000003e5f7211 */ /* 0x080fe400008f0eff */
[----:B------:R-:W-:Y:S01]  /*13bc0*/  LEA.HI.X.SX32 R93, R63, R0, 0x1, P2 ;  /* 0x000000003f5d7211 */ /* 0x000fe200010f0eff */
[----:B------:R2:W-:Y:S02]  /*13bd0*/  STL.64 [R1+0x1228], R96 ;  /* 0x0012286001007387 */ /* 0x0005e40000100a00 */
[----:B------:R-:W4:Y:S02]  /*13be0*/  LDC R245, c[0x0][0x268] ;  /* 0x00009a00fff57b82 */ /* 0x000f240000000800 */
[----:B------:R3:W-:Y:S04]  /*13bf0*/  STL.64 [R1+0x1220], R94 ;  /* 0x0012205e01007387 */ /* 0x0007e80000100a00 */
[----:B------:R1:W-:Y:S02]  /*13c00*/  STL.64 [R1+0x1218], R92 ;  /* 0x0012185c01007387 */ /* 0x0003e40000100a00 */
[----:B------:R-:W4:Y:S01]  /*13c10*/  LDC R247, c[0x0][0x268] ;  /* 0x00009a00fff77b82 */ /* 0x000f220000000800 */
[----:B--2---:R-:W-:-:S02]  /*13c20*/  LEA R96, P0, R58, R2, 0x1 ;  /* 0x000000023a607211 */ /* 0x004fc400078008ff */
[----:B---3--:R-:W-:-:S05]  /*13c30*/  LEA R94, P1, R59, R2, 0x1 ;  /* 0x000000023b5e7211 */ /* 0x008fca00078208ff */
[----:B------:R-:W2:Y:S01]  /*13c40*/  LDC R246, c[0x0][0x268] ;  /* 0x00009a00fff67b82 */ /* 0x000ea20000000800 */
[----:B------:R-:W-:Y:S02]  /*13c50*/  LEA.HI.X.SX32 R97, R58, R0, 0x1, P0 ;  /* 0x000000003a617211 */ /* 0x000fe400000f0eff */
[C---:B-1----:R-:W-:Y:S02]  /*13c60*/  LEA R92, P2, R60.reuse, R2, 0x1 ;  /* 0x000000023c5c7211 */ /* 0x042fe400078408ff */
[-C--:B------:R-:W-:Y:S02]  /*13c70*/  LEA.HI.X.SX32 R95, R59, R0.reuse, 0x1, P1 ;  /* 0x000000003b5f7211 */ /* 0x080fe400008f0eff */
[----:B------:R-:W-:Y:S01]  /*13c80*/  LEA.HI.X.SX32 R93, R60, R0, 0x1, P2 ;  /* 0x000000003c5d7211 */ /* 0x000fe200010f0eff */
[----:B------:R1:W-:Y:S01]  /*13c90*/  STL.64 [R1+0x1210], R96 ;  /* 0x0012106001007387 */ /* 0x0003e20000100a00 */
[----:B------:R-:W3:Y:S03]  /*13ca0*/  LDC R248, c[0x0][0x268] ;  /* 0x00009a00fff87b82 */ /* 0x000ee60000000800 */
[----:B------:R0:W-:Y:S04]  /*13cb0*/  STL.64 [R1+0x1208], R94 ;  /* 0x0012085e01007387 */ /* 0x0001e80000100a00 */
[----:B------:R0:W-:Y:S01]  /*13cc0*/  STL.64 [R1+0x1200], R92 ;  /* 0x0012005c01007387 */ /* 0x0001e20000100a00 */
[----:B------:R-:W3:Y:S01]  /*13cd0*/  LDC R249, c[0x0][0x268] ;  /* 0x00009a00fff97b82 */ /* 0x000ee20000000800 */
[----:B-1----:R-:W-:-:S02]  /*13ce0*/  LEA R96, P0, R55, R2, 0x1 ;  /* 0x0000000237607211 */ /* 0x002fc400078008ff */
[----:B0-----:R-:W-:-:S05]  /*13cf0*/  LEA R94, P1, R56, R2, 0x1 ;  /* 0x00000002385e7211 */ /* 0x001fca00078208ff */
[----:B------:R-:W0:Y:S01]  /*13d00*/  LDC R250, c[0x0][0x268] ;  /* 0x00009a00fffa7b82 */ /* 0x000e220000000800 */
[----:B------:R-:W-:Y:S02]  /*13d10*/  LEA.HI.X.SX32 R97, R55, R0, 0x1, P0 ;  /* 0x0000000037617211 */ /* 0x000fe400000f0eff */
[C---:B------:R-:W-:Y:S02]  /*13d20*/  LEA R92, P2, R57.reuse, R2, 0x1 ;  /* 0x00000002395c7211 */ /* 0x040fe400078408ff */
[-C--:B------:R-:W-:Y:S02]  /*13d30*/  LEA.HI.X.SX32 R95, R56, R0.reuse, 0x1, P1 ;  /* 0x00000000385f7211 */ /* 0x080fe400008f0eff */
[----:B------:R-:W-:Y:S01]  /*13d40*/  LEA.HI.X.SX32 R93, R57, R0, 0x1, P2 ;  /* 0x00000000395d7211 */ /* 0x000fe200010f0eff */
[----:B------:R1:W-:Y:S01]  /*13d50*/  STL.64 [R1+0x11f8], R96 ;  /* 0x0011f86001007387 */ /* 0x0003e20000100a00 */
[----:B------:R-:W0:Y:S03]  /*13d60*/  LDC R251, c[0x0][0x268] ;  /* 0x00009a00fffb7b82 */ /* 0x000e260000000800 */
[----:B------:R4:W-:Y:S04]  /*13d70*/  STL.64 [R1+0x11f0], R94 ;  /* 0x0011f05e01007387 */ /* 0x0009e80000100a00 */
[----:B------:R2:W-:Y:S01]  /*13d80*/  STL.64 [R1+0x11e8], R92 ;  /* 0x0011e85c01007387 */ /* 0x0005e20000100a00 */
[----:B------:R-:W0:Y:S01]  /*13d90*/  LDC R137, c[0x0][0x268] ;  /* 0x00009a00ff897b82 */ /* 0x000e220000000800 */
[----:B-1----:R-:W-:-:S02]  /*13da0*/  LEA R96, P0, R52, R2, 0x1 ;  /* 0x0000000234607211 */ /* 0x002fc400078008ff */
[----:B----4-:R-:W-:-:S05]  /*13db0*/  LEA R94, P1, R53, R2, 0x1 ;  /* 0x00000002355e7211 */ /* 0x010fca00078208ff */
[----:B------:R-:W1:Y:S01]  /*13dc0*/  LDC R252, c[0x0][0x268] ;  /* 0x00009a00fffc7b82 */ /* 0x000e620000000800 */
[----:B------:R-:W-:Y:S02]  /*13dd0*/  LEA.HI.X.SX32 R97, R52, R0, 0x1, P0 ;  /* 0x0000000034617211 */ /* 0x000fe400000f0eff */
[C---:B--2---:R-:W-:Y:S02]  /*13de0*/  LEA R92, P2, R54.reuse, R2, 0x1 ;  /* 0x00000002365c7211 */ /* 0x044fe400078408ff */
[-C--:B------:R-:W-:Y:S02]  /*13df0*/  LEA.HI.X.SX32 R95, R53, R0.reuse, 0x1, P1 ;  /* 0x00000000355f7211 */ /* 0x080fe400008f0eff */
[----:B------:R-:W-:Y:S01]  /*13e00*/  LEA.HI.X.SX32 R93, R54, R0, 0x1, P2 ;  /* 0x00000000365d7211 */ /* 0x000fe200010f0eff */
[----:B------:R2:W-:Y:S04]  /*13e10*/  STL.64 [R1+0x11e0], R96 ;  /* 0x0011e06001007387 */ /* 0x0005e80000100a00 */
[----:B------:R4:W-:Y:S04]  /*13e20*/  STL.64 [R1+0x11d8], R94 ;  /* 0x0011d85e01007387 */ /* 0x0009e80000100a00 */
[----:B------:R3:W-:Y:S01]  /*13e30*/  STL.64 [R1+0x11d0], R92 ;  /* 0x0011d05c01007387 */ /* 0x0007e20000100a00 */
[----:B--2---:R-:W-:-:S02]  /*13e40*/  LEA R96, P0, R49, R2, 0x1 ;  /* 0x0000000231607211 */ /* 0x004fc400078008ff */
[C---:B----4-:R-:W-:Y:S02]  /*13e50*/  LEA R94, P1, R50.reuse, R2, 0x1 ;  /* 0x00000002325e7211 */ /* 0x050fe400078208ff */
[----:B------:R-:W-:Y:S02]  /*13e60*/  LEA.HI.X.SX32 R97, R49, R0, 0x1, P0 ;  /* 0x0000000031617211 */ /* 0x000fe400000f0eff */
[C---:B---3--:R-:W-:Y:S02]  /*13e70*/  LEA R92, P2, R51.reuse, R2, 0x1 ;  /* 0x00000002335c7211 */ /* 0x048fe400078408ff */
[-C--:B------:R-:W-:Y:S02]  /*13e80*/  LEA.HI.X.SX32 R95, R50, R0.reuse, 0x1, P1 ;  /* 0x00000000325f7211 */ /* 0x080fe400008f0eff */
[----:B------:R-:W-:Y:S01]  /*13e90*/  LEA.HI.X.SX32 R93, R51, R0, 0x1, P2 ;  /* 0x00000000335d7211 */ /* 0x000fe200010f0eff */
[----:B------:R2:W-:Y:S04]  /*13ea0*/  STL.64 [R1+0x11c8], R96 ;  /* 0x0011c86001007387 */ /* 0x0005e80000100a00 */
[----:B------:R3:W-:Y:S04]  /*13eb0*/  STL.64 [R1+0x11c0], R94 ;  /* 0x0011c05e01007387 */ /* 0x0007e80000100a00 */
[----:B------:R4:W-:Y:S01]  /*13ec0*/  STL.64 [R1+0x11b8], R92 ;  /* 0x0011b85c01007387 */ /* 0x0009e20000100a00 */
[----:B--2---:R-:W-:-:S02]  /*13ed0*/  LEA R96, P0, R46, R2, 0x1 ;  /* 0x000000022e607211 */ /* 0x004fc400078008ff */
[C---:B---3--:R-:W-:Y:S02]  /*13ee0*/  LEA R94, P1, R47.reuse, R2, 0x1 ;  /* 0x000000022f5e7211 */ /* 0x048fe400078208ff */
[----:B------:R-:W-:Y:S02]  /*13ef0*/  LEA.HI.X.SX32 R97, R46, R0, 0x1, P0 ;  /* 0x000000002e617211 */ /* 0x000fe400000f0eff */
[C---:B----4-:R-:W-:Y:S02]  /*13f00*/  LEA R92, P2, R48.reuse, R2, 0x1 ;  /* 0x00000002305c7211 */ /* 0x050fe400078408ff */
        /* <DEDUP_REMOVED lines=74> */
[----:B------:R2:W-:Y:S01]  /*143b0*/  STL.64 [R1+0x10f0], R96 ;  /* 0x0010f06001007387 */ /* 0x0005e20000100a00 */
[----:B------:R-:W-:-:S03]  /*143c0*/  LEA R65, R99, R64, 0x1 ;  /* 0x0000004063417211 */ /* 0x000fc600078e08ff */
[----:B------:R3:W-:Y:S01]  /*143d0*/  STL.64 [R1+0x10e8], R94 ;  /* 0x0010e85e01007387 */ /* 0x0007e20000100a00 */
[----:B------:R-:W-:-:S03]  /*143e0*/  LEA R62, R98, R65, 0x1 ;  /* 0x00000041623e7211 */ /* 0x000fc600078e08ff */
[----:B------:R4:W-:Y:S01]  /*143f0*/  STL.64 [R1+0x10e0], R92 ;  /* 0x0010e05c01007387 */ /* 0x0009e20000100a00 */
[CC--:B--2---:R-:W-:Y:S02]  /*14400*/  LEA R96, P0, R19.reuse, R2.reuse, 0x1 ;  /* 0x0000000213607211 */ /* 0x0c4fe400078008ff */
[C---:B---3--:R-:W-:Y:S02]  /*14410*/  LEA R94, P1, R20.reuse, R2, 0x1 ;  /* 0x00000002145e7211 */ /* 0x048fe400078208ff */
[----:B------:R-:W-:Y:S02]  /*14420*/  LEA.HI.X.SX32 R97, R19, R0, 0x1, P0 ;  /* 0x0000000013617211 */ /* 0x000fe400000f0eff */
[----:B----4-:R-:W-:Y:S02]  /*14430*/  LEA R92, P2, R21, R2, 0x1 ;  /* 0x00000002155c7211 */ /* 0x010fe400078408ff */
[----:B------:R-:W-:Y:S02]  /*14440*/  LEA.HI.X.SX32 R95, R20, R0, 0x1, P1 ;  /* 0x00000000145f7211 */ /* 0x000fe400008f0eff */
[----:B------:R-:W-:-:S02]  /*14450*/  LEA R61, R100, R62, 0x1 ;  /* 0x0000003e643d7211 */ /* 0x000fc400078e08ff */
        /* <DEDUP_REMOVED lines=40> */
[-C--:B--2---:R-:W-:Y:S02]  /*146e0*/  LEA R96, P0, R6, R2.reuse, 0x1 ;  /* 0x0000000206607211 */ /* 0x084fe400078008ff */
[----:B---3--:R-:W-:Y:S02]  /*146f0*/  LEA R94, P1, R8, R2, 0x1 ;  /* 0x00000002085e7211 */ /* 0x008fe400078208ff */
        /* <DEDUP_REMOVED lines=18> */
[----:B------:R-:W-:Y:S01]  /*14820*/  STL.64 [R1+0x1058], R94 ;  /* 0x0010585e01007387 */ /* 0x000fe20000100a00 */
[----:B------:R-:W-:-:S03]  /*14830*/  LEA R40, R114, R41, 0x1 ;  /* 0x0000002972287211 */ /* 0x000fc600078e08ff */
[----:B------:R3:W-:Y:S01]  /*14840*/  STL.64 [R1+0x1050], R92 ;  /* 0x0010505c01007387 */ /* 0x0007e20000100a00 */
[----:B--2---:R-:W-:Y:S02]  /*14850*/  LEA R96, P0, R75, R2, 0x1 ;  /* 0x000000024b607211 */ /* 0x004fe400078008ff */
[----:B------:R-:W-:Y:S02]  /*14860*/  LEA R37, R115, R40, 0x1 ;  /* 0x0000002873257211 */ /* 0x000fe400078e08ff */
[----:B------:R-:W-:Y:S02]  /*14870*/  LEA.HI.X.SX32 R97, R75, R0, 0x1, P0 ;  /* 0x000000004b617211 */ /* 0x000fe400000f0eff */
[CC--:B---3--:R-:W-:Y:S02]  /*14880*/  LEA R92, P2, R73.reuse, R2.reuse, 0x1 ;  /* 0x00000002495c7211 */ /* 0x0c8fe400078408ff */
[----:B------:R-:W-:Y:S02]  /*14890*/  LEA R94, P1, R74, R2, 0x1 ;  /* 0x000000024a5e7211 */ /* 0x000fe400078208ff */
[----:B------:R-:W-:Y:S01]  /*148a0*/  LEA.HI.X.SX32 R93, R73, R0, 0x1, P2 ;  /* 0x00000000495d7211 */ /* 0x000fe200010f0eff */
[----:B------:R-:W-:Y:S01]  /*148b0*/  STL.64 [R1+0x1048], R96 ;  /* 0x0010486001007387 */ /* 0x000fe20000100a00 */
[----:B------:R-:W-:-:S02]  /*148c0*/  LEA R38, R117, R37, 0x1 ;  /* 0x0000002575267211 */ /* 0x000fc400078e08ff */
[----:B------:R-:W-:Y:S01]  /*148d0*/  LEA.HI.X.SX32 R95, R74, R0, 0x1, P1 ;  /* 0x000000004a5f7211 */ /* 0x000fe200008f0eff */
[----:B------:R2:W-:Y:S01]  /*148e0*/  STL.64 [R1+0x1038], R92 ;  /* 0x0010385c01007387 */ /* 0x0005e20000100a00 */
[C---:B------:R-:W-:Y:S02]  /*148f0*/  LEA R74, P1, R77.reuse, R2, 0x1 ;  /* 0x000000024d4a7211 */ /* 0x040fe400078208ff */
[----:B------:R-:W-:Y:S02]  /*14900*/  LEA R35, R116, R38, 0x1 ;  /* 0x0000002674237211 */ /* 0x000fe400078e08ff */
[----:B------:R-:W-:Y:S02]  /*14910*/  LEA.HI.X.SX32 R75, R77, R0, 0x1, P1 ;  /* 0x000000004d4b7211 */ /* 0x000fe400008f0eff */
[----:B--2---:R-:W-:Y:S02]  /*14920*/  LEA R92, P0, R78, R2, 0x1 ;  /* 0x000000024e5c7211 */ /* 0x004fe400078008ff */
[----:B------:R-:W-:-:S02]  /*14930*/  LEA R34, R118, R35, 0x1 ;  /* 0x0000002376227211 */ /* 0x000fc400078e08ff */
[----:B------:R-:W-:Y:S02]  /*14940*/  LEA.HI.X.SX32 R93, R78, R0, 0x1, P0 ;  /* 0x000000004e5d7211 */ /* 0x000fe400000f0eff */
[C---:B------:R-:W-:Y:S01]  /*14950*/  LEA R4, P2, R76.reuse, R2, 0x1 ;  /* 0x000000024c047211 */ /* 0x040fe200078408ff */
[----:B------:R2:W-:Y:S01]  /*14960*/  STL.64 [R1+0x1040], R94 ;  /* 0x0010405e01007387 */ /* 0x0005e20000100a00 */
[----:B------:R-:W-:Y:S02]  /*14970*/  LEA R32, R119, R34, 0x1 ;  /* 0x0000002277207211 */ /* 0x000fe400078e08ff */
[----:B------:R-:W-:Y:S01]  /*14980*/  LEA.HI.X.SX32 R5, R76, R0, 0x1, P2 ;  /* 0x000000004c057211 */ /* 0x000fe200010f0eff */
[----:B------:R3:W-:Y:S04]  /*14990*/  STL.64 [R1+0x1030], R92 ;  /* 0x0010305c01007387 */ /* 0x0007e80000100a00 */
[----:B------:R4:W-:Y:S01]  /*149a0*/  STL.64 [R1+0x1028], R74 ;  /* 0x0010284a01007387 */ /* 0x0009e20000100a00 */
[----:B--2---:R-:W-:-:S02]  /*149b0*/  LEA R94, P0, R81, R2, 0x1 ;  /* 0x00000002515e7211 */ /* 0x004fc400078008ff */
[----:B---3--:R-:W-:Y:S02]  /*149c0*/  LEA R92, P1, R80, R2, 0x1 ;  /* 0x00000002505c7211 */ /* 0x008fe400078208ff */
[----:B------:R-:W-:Y:S02]  /*149d0*/  LEA.HI.X.SX32 R95, R81, R0, 0x1, P0 ;  /* 0x00000000515f7211 */ /* 0x000fe400000f0eff */
[C---:B----4-:R-:W-:Y:S02]  /*149e0*/  LEA R74, P2, R79.reuse, R2, 0x1 ;  /* 0x000000024f4a7211 */ /* 0x050fe400078408ff */
[----:B------:R-:W-:Y:S02]  /*149f0*/  LEA R31, R120, R32, 0x1 ;  /* 0x00000020781f7211 */ /* 0x000fe400078e08ff */
[-C--:B------:R-:W-:Y:S02]  /*14a00*/  LEA.HI.X.SX32 R93, R80, R0.reuse, 0x1, P1 ;  /* 0x00000000505d7211 */ /* 0x080fe400008f0eff */
[----:B------:R-:W-:Y:S01]  /*14a10*/  LEA.HI.X.SX32 R75, R79, R0, 0x1, P2 ;  /* 0x000000004f4b7211 */ /* 0x000fe200010f0eff */
[----:B------:R-:W-:Y:S01]  /*14a20*/  STL.64 [R1+0x1020], R4 ;  /* 0x0010200401007387 */ /* 0x000fe20000100a00 */
[----:B------:R-:W-:-:S02]  /*14a30*/  LEA R80, P0, R84, R2, 0x1 ;  /* 0x0000000254507211 */ /* 0x000fc400078008ff */
[----:B------:R-:W-:Y:S01]  /*14a40*/  LEA R28, R121, R31, 0x1 ;  /* 0x0000001f791c7211 */ /* 0x000fe200078e08ff */
[----:B------:R-:W-:Y:S01]  /*14a50*/  STL.64 [R1+0x1018], R94 ;  /* 0x0010185e01007387 */ /* 0x000fe20000100a00 */
[----:B------:R-:W-:-:S03]  /*14a60*/  LEA R76, P1, R83, R2, 0x1 ;  /* 0x00000002534c7211 */ /* 0x000fc600078208ff */
[----:B------:R-:W-:Y:S01]  /*14a70*/  STL.64 [R1+0x1010], R92 ;  /* 0x0010105c01007387 */ /* 0x000fe20000100a00 */
[----:B------:R-:W-:-:S03]  /*14a80*/  LEA.HI.X.SX32 R81, R84, R0, 0x1, P0 ;  /* 0x0000000054517211 */ /* 0x000fc600000f0eff */
[----:B------:R2:W-:Y:S01]  /*14a90*/  STL.64 [R1+0x1008], R74 ;  /* 0x0010084a01007387 */ /* 0x0005e20000100a00 */
[----:B------:R-:W-:Y:S02]  /*14aa0*/  LEA R29, R123, R28, 0x1 ;  /* 0x0000001c7b1d7211 */ /* 0x000fe400078e08ff */
[----:B------:R-:W-:Y:S01]  /*14ab0*/  LEA.HI.X.SX32 R77, R83, R0, 0x1, P1 ;  /* 0x00000000534d7211 */ /* 0x000fe200008f0eff */
[----:B------:R-:W-:Y:S01]  /*14ac0*/  STL.64 [R1+0x1000], R80 ;  /* 0x0010005001007387 */ /* 0x000fe20000100a00 */
[----:B------:R-:W-:Y:S02]  /*14ad0*/  LEA R26, R122, R29, 0x1 ;  /* 0x0000001d7a1a7211 */ /* 0x000fe400078e08ff */
[CC--:B--2---:R-:W-:Y:S01]  /*14ae0*/  LEA R74, P2, R82.reuse, R2.reuse, 0x1 ;  /* 0x00000002524a7211 */ /* 0x0c4fe200078408ff */
[----:B------:R2:W-:Y:S01]  /*14af0*/  STL.64 [R1+0xff8], R76 ;  /* 0x000ff84c01007387 */ /* 0x0005e20000100a00 */
[C---:B------:R-:W-:Y:S02]  /*14b00*/  LEA R78, P0, R87.reuse, R2, 0x1 ;  /* 0x00000002574e7211 */ /* 0x040fe400078008ff */
[-C--:B------:R-:W-:Y:S01]  /*14b10*/  LEA.HI.X.SX32 R75, R82, R0.reuse, 0x1, P2 ;  /* 0x00000000524b7211 */ /* 0x080fe200010f0eff */
[----:B------:R-:W-:Y:S01]  /*14b20*/  IMAD R25, R124, 0x2, R26 ;  /* 0x000000027c197824 */ /* 0x000fe200078e021a */
[----:B------:R-:W-:-:S03]  /*14b30*/  LEA.HI.X.SX32 R79, R87, R0, 0x1, P0 ;  /* 0x00000000574f7211 */ /* 0x000fc600000f0eff */
[----:B------:R3:W-:Y:S01]  /*14b40*/  STL.64 [R1+0xff0], R74 ;  /* 0x000ff04a01007387 */ /* 0x0007e20000100a00 */
[----:B--2---:R-:W-:-:S04]  /*14b50*/  LEA R76, P1, R86, R2, 0x1 ;  /* 0x00000002564c7211 */ /* 0x004fc800078208ff */
[----:B------:R-:W-:Y:S02]  /*14b60*/  LEA.HI.X.SX32 R77, R86, R0, 0x1, P1 ;  /* 0x00000000564d7211 */ /* 0x000fe400008f0eff */
[----:B---3--:R-:W-:Y:S01]  /*14b70*/  LEA R74, P2, R85, R2, 0x1 ;  /* 0x00000002554a7211 */ /* 0x008fe200078408ff */
[----:B------:R2:W-:Y:S01]  /*14b80*/  STL.64 [R1+0xfe8], R78 ;  /* 0x000fe84e01007387 */ /* 0x0005e20000100a00 */
[----:B------:R-:W-:Y:S02]  /*14b90*/  LEA R23, R125, R25, 0x1 ;  /* 0x000000197d177211 */ /* 0x000fe400078e08ff */
[----:B------:R-:W-:Y:S01]  /*14ba0*/  LEA.HI.X.SX32 R75, R85, R0, 0x1, P2 ;  /* 0x00000000554b7211 */ /* 0x000fe200010f0eff */
[----:B------:R3:W-:Y:S01]  /*14bb0*/  STL.64 [R1+0xfe0], R76 ;  /* 0x000fe04c01007387 */ /* 0x0007e20000100a00 */
[----:B------:R-:W-:-:S03]  /*14bc0*/  LEA R22, R126, R23, 0x1 ;  /* 0x000000177e167211 */ /* 0x000fc600078e08ff */
[----:B------:R4:W-:Y:S01]  /*14bd0*/  STL.64 [R1+0xfd8], R74 ;  /* 0x000fd84a01007387 */ /* 0x0009e20000100a00 */
[CC--:B--2---:R-:W-:Y:S02]  /*14be0*/  LEA R78, P0, R89.reuse, R2.reuse, 0x1 ;  /* 0x00000002594e7211 */ /* 0x0c4fe400078008ff */
[----:B---3--:R-:W-:Y:S02]  /*14bf0*/  LEA R76, P1, R88, R2, 0x1 ;  /* 0x00000002584c7211 */ /* 0x008fe400078208ff */
[----:B------:R-:W-:Y:S02]  /*14c00*/  LEA.HI.X.SX32 R79, R89, R0, 0x1, P0 ;  /* 0x00000000594f7211 */ /* 0x000fe400000f0eff */
[----:B----4-:R-:W-:Y:S02]  /*14c10*/  LEA R74, P2, R72, R2, 0x1 ;  /* 0x00000002484a7211 */ /* 0x010fe400078408ff */
[----:B------:R-:W-:Y:S02]  /*14c20*/  LEA.HI.X.SX32 R77, R88, R0, 0x1, P1 ;  /* 0x00000000584d7211 */ /* 0x000fe400008f0eff */
[----:B------:R-:W-:Y:S01]  /*14c30*/  LEA R19, R127, R22, 0x1 ;  /* 0x000000167f137211 */ /* 0x000fe200078e08ff */
[----:B------:R2:W-:Y:S01]  /*14c40*/  STL.64 [R1+0xfd0], R78 ;  /* 0x000fd04e01007387 */ /* 0x0005e20000100a00 */
[----:B------:R-:W-:-:S02]  /*14c50*/  LEA.HI.X.SX32 R75, R72, R0, 0x1, P2 ;  /* 0x00000000484b7211 */ /* 0x000fc400010f0eff */
[----:B------:R-:W-:Y:S01]  /*14c60*/  LEA R20, R129, R19, 0x1 ;  /* 0x0000001381147211 */ /* 0x000fe200078e08ff */
[----:B------:R3:W-:Y:S04]  /*14c70*/  STL.64 [R1+0xfc8], R76 ;  /* 0x000fc84c01007387 */ /* 0x0007e80000100a00 */
[----:B------:R4:W-:Y:S01]  /*14c80*/  STL.64 [R1+0xfc0], R74 ;  /* 0x000fc04a01007387 */ /* 0x0009e20000100a00 */
[CC--:B--2---:R-:W-:Y:S02]  /*14c90*/  LEA R78, P0, R90.reuse, R2.reuse, 0x1 ;  /* 0x000000025a4e7211 */ /* 0x0c4fe400078008ff */
[----:B---3--:R-:W-:Y:S02]  /*14ca0*/  LEA R76, P1, R71, R2, 0x1 ;  /* 0x00000002474c7211 */ /* 0x008fe400078208ff */
[----:B------:R-:W-:-:S02]  /*14cb0*/  LEA.HI.X.SX32 R79, R90, R0, 0x1, P0 ;  /* 0x000000005a4f7211 */ /* 0x000fc400000f0eff */
[----:B----4-:R-:W-:Y:S02]  /*14cc0*/  LEA R74, P2, R70, R2, 0x1 ;  /* 0x00000002464a7211 */ /* 0x010fe400078408ff */
[----:B------:R-:W-:Y:S02]  /*14cd0*/  LEA R17, R128, R20, 0x1 ;  /* 0x0000001480117211 */ /* 0x000fe400078e08ff */
[-C--:B------:R-:W-:Y:S01]  /*14ce0*/  LEA.HI.X.SX32 R77, R71, R0.reuse, 0x1, P1 ;  /* 0x00000000474d7211 */ /* 0x080fe200008f0eff */
[----:B------:R-:W-:Y:S01]  /*14cf0*/  STL.64 [R1+0xfb8], R78 ;  /* 0x000fb84e01007387 */ /* 0x000fe20000100a00 */
[----:B------:R-:W-:Y:S02]  /*14d00*/  LEA.HI.X.SX32 R75, R70, R0, 0x1, P2 ;  /* 0x00000000464b7211 */ /* 0x000fe400010f0eff */
[----:B------:R-:W-:Y:S01]  /*14d10*/  LEA R16, R130, R17, 0x1 ;  /* 0x0000001182107211 */ /* 0x000fe200078e08ff */
[----:B------:R2:W-:Y:S01]  /*14d20*/  STL.64 [R1+0xfb0], R76 ;  /* 0x000fb04c01007387 */ /* 0x0005e20000100a00 */
[----:B------:R-:W-:-:S02]  /*14d30*/  LEA R72, P2, R64, R2, 0x1 ;  /* 0x0000000240487211 */ /* 0x000fc400078408ff */
[----:B------:R-:W-:Y:S01]  /*14d40*/  LEA R14, R131, R16, 0x1 ;  /* 0x00000010830e7211 */ /* 0x000fe200078e08ff */
[----:B------:R3:W-:Y:S01]  /*14d50*/  STL.64 [R1+0xfa8], R74 ;  /* 0x000fa84a01007387 */ /* 0x0007e20000100a00 */
[----:B------:R-:W-:Y:S02]  /*14d60*/  LEA.HI.X.SX32 R73, R64, R0, 0x1, P2 ;  /* 0x0000000040497211 */ /* 0x000fe400010f0eff */
[CC--:B--2---:R-:W-:Y:S02]  /*14d70*/  LEA R76, P0, R68.reuse, R2.reuse, 0x1 ;  /* 0x00000002444c7211 */ /* 0x0c4fe400078008ff */
[----:B---3--:R-:W-:Y:S02]  /*14d80*/  LEA R74, P1, R67, R2, 0x1 ;  /* 0x00000002434a7211 */ /* 0x008fe400078208ff */
[----:B------:R-:W-:Y:S02]  /*14d90*/  LEA.HI.X.SX32 R77, R68, R0, 0x1, P0 ;  /* 0x00000000444d7211 */ /* 0x000fe400000f0eff */
[----:B------:R-:W-:-:S02]  /*14da0*/  LEA R70, P0, R65, R2, 0x1 ;  /* 0x0000000241467211 */ /* 0x000fc400078008ff */
[----:B------:R-:W-:Y:S02]  /*14db0*/  LEA R13, R132, R14, 0x1 ;  /* 0x0000000e840d7211 */ /* 0x000fe400078e08ff */
[----:B------:R-:W-:Y:S02]  /*14dc0*/  LEA R66, P2, R61, R2, 0x1 ;  /* 0x000000023d427211 */ /* 0x000fe400078408ff */
[-C--:B------:R-:W-:Y:S02]  /*14dd0*/  LEA.HI.X.SX32 R75, R67, R0.reuse, 0x1, P1 ;  /* 0x00000000434b7211 */ /* 0x080fe400008f0eff */
[-C--:B------:R-:W-:Y:S01]  /*14de0*/  LEA.HI.X.SX32 R71, R65, R0.reuse, 0x1, P0 ;  /* 0x0000000041477211 */ /* 0x080fe200000f0eff */
[----:B------:R-:W-:Y:S01]  /*14df0*/  STL.64 [R1+0xfa0], R76 ;  /* 0x000fa04c01007387 */ /* 0x000fe20000100a00 */
[----:B------:R-:W-:Y:S02]  /*14e00*/  LEA R10, R133, R13, 0x1 ;  /* 0x0000000d850a7211 */ /* 0x000fe400078e08ff */
[----:B------:R-:W-:Y:S01]  /*14e10*/  LEA.HI.X.SX32 R67, R61, R0, 0x1, P2 ;  /* 0x000000003d437211 */ /* 0x000fe200010f0eff */
[----:B------:R-:W-:Y:S01]  /*14e20*/  STL.64 [R1+0xf98], R74 ;  /* 0x000f984a01007387 */ /* 0x000fe20000100a00 */
[----:B------:R-:W-:-:S02]  /*14e30*/  LEA R68, P1, R62, R2, 0x1 ;  /* 0x000000023e447211 */ /* 0x000fc400078208ff */
[----:B------:R-:W-:Y:S01]  /*14e40*/  LEA R15, R135, R10, 0x1 ;  /* 0x0000000a870f7211 */ /* 0x000fe200078e08ff */
[----:B------:R-:W-:Y:S01]  /*14e50*/  STL.64 [R1+0xf90], R72 ;  /* 0x000f904801007387 */ /* 0x000fe20000100a00 */
[----:B------:R-:W-:-:S03]  /*14e60*/  LEA.HI.X.SX32 R69, R62, R0, 0x1, P1 ;  /* 0x000000003e457211 */ /* 0x000fc600008f0eff */
[----:B------:R-:W-:Y:S01]  /*14e70*/  STL.64 [R1+0xf88], R70 ;  /* 0x000f884601007387 */ /* 0x000fe20000100a00 */
[----:B------:R-:W-:-:S03]  /*14e80*/  LEA R64, P1, R58, R2, 0x1 ;  /* 0x000000023a407211 */ /* 0x000fc600078208ff */
[----:B------:R2:W-:Y:S01]  /*14e90*/  STL.64 [R1+0xf78], R66 ;  /* 0x000f784201007387 */ /* 0x0005e20000100a00 */
[----:B------:R-:W-:Y:S02]  /*14ea0*/  LEA R8, R134, R15, 0x1 ;  /* 0x0000000f86087211 */ /* 0x000fe400078e08ff */
[----:B------:R-:W-:Y:S02]  /*14eb0*/  LEA R62, P2, R55, R2, 0x1 ;  /* 0x00000002373e7211 */ /* 0x000fe400078408ff */
[----:B------:R-:W-:Y:S02]  /*14ec0*/  LEA.HI.X.SX32 R65, R58, R0, 0x1, P1 ;  /* 0x000000003a417211 */ /* 0x000fe400008f0eff */
[C---:B--2---:R-:W-:Y:S02]  /*14ed0*/  LEA R66, P0, R59.reuse, R2, 0x1 ;  /* 0x000000023b427211 */ /* 0x044fe400078008ff */
[----:B------:R-:W-:Y:S02]  /*14ee0*/  LEA R6, R136, R8, 0x1 ;  /* 0x0000000888067211 */ /* 0x000fe400078e08ff */
[----:B------:R-:W-:-:S02]  /*14ef0*/  LEA.HI.X.SX32 R67, R59, R0, 0x1, P0 ;  /* 0x000000003b437211 */ /* 0x000fc400000f0eff */
[----:B------:R-:W-:Y:S01]  /*14f00*/  LEA.HI.X.SX32 R63, R55, R0, 0x1, P2 ;  /* 0x00000000373f7211 */ /* 0x000fe200010f0eff */
[----:B------:R-:W-:Y:S01]  /*14f10*/  STL.64 [R1+0xf80], R68 ;  /* 0x000f804401007387 */ /* 0x000fe20000100a00 */
[----:B------:R-:W-:-:S03]  /*14f20*/  LEA R12, R139, R6, 0x1 ;  /* 0x000000068b0c7211 */ /* 0x000fc600078e08ff */
[----:B------:R-:W-:Y:S01]  /*14f30*/  STL.64 [R1+0xf70], R66 ;  /* 0x000f704201007387 */ /* 0x000fe20000100a00 */
[----:B------:R-:W-:-:S03]  /*14f40*/  LEA R58, P2, R52, R2, 0x1 ;  /* 0x00000002343a7211 */ /* 0x000fc600078408ff */
[----:B------:R2:W-:Y:S01]  /*14f50*/  STL.64 [R1+0xf68], R64 ;  /* 0x000f684001007387 */ /* 0x0005e20000100a00 */
[----:B------:R-:W-:-:S03]  /*14f60*/  LEA R11, R142, R12, 0x1 ;  /* 0x0000000c8e0b7211 */ /* 0x000fc600078e08ff */
[----:B------:R3:W-:Y:S01]  /*14f70*/  STL.64 [R1+0xf60], R62 ;  /* 0x000f603e01007387 */ /* 0x0007e20000100a00 */
[----:B------:R-:W-:Y:S02]  /*14f80*/  LEA.HI.X.SX32 R59, R52, R0, 0x1, P2 ;  /* 0x00000000343b7211 */ /* 0x000fe400010f0eff */
[CC--:B--2---:R-:W-:Y:S02]  /*14f90*/  LEA R64, P0, R56.reuse, R2.reuse, 0x1 ;  /* 0x0000000238407211 */ /* 0x0c4fe400078008ff */
[C---:B---3--:R-:W-:Y:S02]  /*14fa0*/  LEA R62, P1, R53.reuse, R2, 0x1 ;  /* 0x00000002353e7211 */ /* 0x048fe400078208ff */
[-C--:B------:R-:W-:Y:S02]  /*14fb0*/  LEA.HI.X.SX32 R65, R56, R0.reuse, 0x1, P0 ;  /* 0x0000000038417211 */ /* 0x080fe400000f0eff */
[----:B------:R-:W-:Y:S02]  /*14fc0*/  LEA.HI.X.SX32 R63, R53, R0, 0x1, P1 ;  /* 0x00000000353f7211 */ /* 0x000fe400008f0eff */
[----:B------:R-:W-:Y:S01]  /*14fd0*/  LEA R3, R143, R11, 0x1 ;  /* 0x0000000b8f037211 */ /* 0x000fe200078e08ff */
[----:B------:R2:W-:Y:S03]  /*14fe0*/  STL.64 [R1+0xf58], R64 ;  /* 0x000f584001007387 */ /* 0x0005e60000100a00 */
[----:B------:R-:W-:Y:S01]  /*14ff0*/  LEA R33, R145, R3, 0x1 ;  /* 0x0000000391217211 */ /* 0x000fe200078e08ff */
[----:B------:R3:W-:Y:S04]  /*15000*/  STL.64 [R1+0xf50], R62 ;  /* 0x000f503e01007387 */ /* 0x0007e80000100a00 */
[----:B------:R4:W-:Y:S01]  /*15010*/  STL.64 [R1+0xf48], R58 ;  /* 0x000f483a01007387 */ /* 0x0009e20000100a00 */
[----:B--2---:R-:W-:-:S02]  /*15020*/  LEA R64, P0, R50, R2, 0x1 ;  /* 0x0000000232407211 */ /* 0x004fc400078008ff */
[C---:B---3--:R-:W-:Y:S02]  /*15030*/  LEA R62, P1, R49.reuse, R2, 0x1 ;  /* 0x00000002313e7211 */ /* 0x048fe400078208ff */
[----:B------:R-:W-:Y:S02]  /*15040*/  LEA.HI.X.SX32 R65, R50, R0, 0x1, P0 ;  /* 0x0000000032417211 */ /* 0x000fe400000f0eff */
[----:B----4-:R-:W-:Y:S02]  /*15050*/  LEA R58, P2, R46, R2, 0x1 ;  /* 0x000000022e3a7211 */ /* 0x010fe400078408ff */
[----:B------:R-:W-:Y:S02]  /*15060*/  LEA R9, R144, R33, 0x1 ;  /* 0x0000002190097211 */ /* 0x000fe400078e08ff */
        /* <DEDUP_REMOVED lines=12> */
[----:B------:R-:W-:-:S02]  /*15130*/  LEA.HI.X.SX32 R59, R43, R0, 0x1, P2 ;  /* 0x000000002b3b7211 */ /* 0x000fc400010f0eff */
        /* <DEDUP_REMOVED lines=35> */
[----:B------:R2:W-:Y:S01]  /*15370*/  STL.64 [R1+0xee0], R64 ;  /* 0x000ee04001007387 */ /* 0x0005e20000100a00 */
[----:B------:R-:W-:-:S03]  /*15380*/  IMAD R60, R157, 0x2, R18 ;  /* 0x000000029d3c7824 */ /* 0x000fc600078e0212 */
[----:B------:R3:W-:Y:S04]  /*15390*/  STL.64 [R1+0xed8], R62 ;  /* 0x000ed83e01007387 */ /* 0x0007e80000100a00 */
[----:B------:R4:W-:Y:S01]  /*153a0*/  STL.64 [R1+0xed0], R58 ;  /* 0x000ed03a01007387 */ /* 0x0009e20000100a00 */
[CC--:B--2---:R-:W-:Y:S02]  /*153b0*/  LEA R64, P0, R29.reuse, R2.reuse, 0x1 ;  /* 0x000000021d407211 */ /* 0x0c4fe400078008ff */
[----:B---3--:R-:W-:Y:S02]  /*153c0*/  LEA R62, P1, R26, R2, 0x1 ;  /* 0x000000021a3e7211 */ /* 0x008fe400078208ff */
[----:B------:R-:W-:Y:S02]  /*153d0*/  LEA.HI.X.SX32 R65, R29, R0, 0x1, P0 ;  /* 0x000000001d417211 */ /* 0x000fe400000f0eff */
[----:B----4-:R-:W-:-:S02]  /*153e0*/  LEA R58, P2, R25, R2, 0x1 ;  /* 0x00000002193a7211 */ /* 0x010fc400078408ff */
        /* <DEDUP_REMOVED lines=55> */
[----:B---3--:R-:W-:Y:S02]  /*15760*/  LEA R62, P1, R11, R2, 0x1 ;  /* 0x000000020b3e7211 */ /* 0x008fe400078208ff */
[----:B------:R-:W-:Y:S02]  /*15770*/  LEA.HI.X.SX32 R65, R12, R0, 0x1, P0 ;  /* 0x000000000c417211 */ /* 0x000fe400000f0eff */
[----:B----4-:R-:W-:Y:S02]  /*15780*/  LEA R58, P2, R3, R2, 0x1 ;  /* 0x00000002033a7211 */ /* 0x010fe400078408ff */
        /* <DEDUP_REMOVED lines=14> */
[----:B------:R-:W-:Y:S01]  /*15870*/  STL.64 [R1+0xe38], R64 ;  /* 0x000e384001007387 */ /* 0x000fe20000100a00 */
[----:B------:R-:W-:-:S03]  /*15880*/  LEA R28, R173, R34, 0x1 ;  /* 0x00000022ad1c7211 */ /* 0x000fc600078e08ff */
[----:B------:R2:W-:Y:S01]  /*15890*/  STL.64 [R1+0xe30], R62 ;  /* 0x000e303e01007387 */ /* 0x0005e20000100a00 */
[----:B------:R-:W-:-:S03]  /*158a0*/  LEA R31, R175, R28, 0x1 ;  /* 0x0000001caf1f7211 */ /* 0x000fc600078e08ff */
[----:B------:R3:W-:Y:S01]  /*158b0*/  STL.64 [R1+0xe28], R58 ;  /* 0x000e283a01007387 */ /* 0x0007e20000100a00 */
[----:B------:R-:W-:Y:S02]  /*158c0*/  LEA R26, R174, R31, 0x1 ;  /* 0x0000001fae1a7211 */ /* 0x000fe400078e08ff */
[CC--:B--2---:R-:W-:Y:S02]  /*158d0*/  LEA R62, P0, R30.reuse, R2.reuse, 0x1 ;  /* 0x000000021e3e7211 */ /* 0x0c4fe400078008ff */
[C---:B---3--:R-:W-:Y:S02]  /*158e0*/  LEA R58, P1, R27.reuse, R2, 0x1 ;  /* 0x000000021b3a7211 */ /* 0x048fe400078208ff */
[-C--:B------:R-:W-:Y:S02]  /*158f0*/  LEA.HI.X.SX32 R63, R30, R0.reuse, 0x1, P0 ;  /* 0x000000001e3f7211 */ /* 0x080fe400000f0eff */
[----:B------:R-:W-:Y:S02]  /*15900*/  LEA.HI.X.SX32 R59, R27, R0, 0x1, P1 ;  /* 0x000000001b3b7211 */ /* 0x000fe400008f0eff */
[----:B------:R-:W-:Y:S01]  /*15910*/  LEA R32, P2, R4, R2, 0x1 ;  /* 0x0000000204207211 */ /* 0x000fe200078408ff */
[----:B------:R2:W-:Y:S01]  /*15920*/  STL.64 [R1+0xe20], R62 ;  /* 0x000e203e01007387 */ /* 0x0005e20000100a00 */
[----:B------:R-:W-:-:S03]  /*15930*/  LEA R25, R176, R26, 0x1 ;  /* 0x0000001ab0197211 */ /* 0x000fc600078e08ff */
[----:B------:R3:W-:Y:S01]  /*15940*/  STL.64 [R1+0xe18], R58 ;  /* 0x000e183a01007387 */ /* 0x0007e20000100a00 */
[----:B------:R-:W-:Y:S02]  /*15950*/  LEA.HI.X.SX32 R33, R4, R0, 0x1, P2 ;  /* 0x0000000004217211 */ /* 0x000fe400010f0eff */
[----:B------:R-:W-:Y:S02]  /*15960*/  LEA R22, R177, R25, 0x1 ;  /* 0x00000019b1167211 */ /* 0x000fe400078e08ff */
[CC--:B--2---:R-:W-:Y:S02]  /*15970*/  LEA R62, P0, R51.reuse, R2.reuse, 0x1 ;  /* 0x00000002333e7211 */ /* 0x0c4fe400078008ff */
[C---:B---3--:R-:W-:Y:S02]  /*15980*/  LEA R58, P1, R24.reuse, R2, 0x1 ;  /* 0x00000002183a7211 */ /* 0x048fe400078208ff */
[-C--:B------:R-:W-:Y:S02]  /*15990*/  LEA.HI.X.SX32 R63, R51, R0.reuse, 0x1, P0 ;  /* 0x00000000333f7211 */ /* 0x080fe400000f0eff */
[----:B------:R-:W-:Y:S01]  /*159a0*/  LEA.HI.X.SX32 R59, R24, R0, 0x1, P1 ;  /* 0x00000000183b7211 */ /* 0x000fe200008f0eff */
[----:B------:R2:W-:Y:S01]  /*159b0*/  STL.64 [R1+0xe10], R32 ;  /* 0x000e102001007387 */ /* 0x0005e20000100a00 */
[----:B------:R-:W-:-:S03]  /*159c0*/  LEA R19, R178, R22, 0x1 ;  /* 0x00000016b2137211 */ /* 0x000fc600078e08ff */
[----:B------:R-:W-:Y:S01]  /*159d0*/  STL.64 [R1+0xe08], R62 ;  /* 0x000e083e01007387 */ /* 0x000fe20000100a00 */
[----:B------:R-:W-:-:S03]  /*159e0*/  LEA R16, R179, R19, 0x1 ;  /* 0x00000013b3107211 */ /* 0x000fc600078e08ff */
[----:B------:R3:W-:Y:S01]  /*159f0*/  STL.64 [R1+0xe00], R58 ;  /* 0x000e003a01007387 */ /* 0x0007e20000100a00 */
[-C--:B------:R-:W-:Y:S02]  /*15a00*/  LEA R50, P1, R45, R2.reuse, 0x1 ;  /* 0x000000022d327211 */ /* 0x080fe400078208ff */
[----:B--2---:R-:W-:-:S04]  /*15a10*/  LEA R32, P2, R21, R2, 0x1 ;  /* 0x0000000215207211 */ /* 0x004fc800078408ff */
[----:B------:R-:W-:Y:S02]  /*15a20*/  LEA.HI.X.SX32 R33, R21, R0, 0x1, P2 ;  /* 0x0000000015217211 */ /* 0x000fe400010f0eff */
[C---:B---3--:R-:W-:Y:S02]  /*15a30*/  LEA R58, P0, R48.reuse, R2, 0x1 ;  /* 0x00000002303a7211 */ /* 0x048fe400078008ff */
        /* <DEDUP_REMOVED lines=12> */
[-C--:B------:R-:W-:Y:S02]  /*15b00*/  LEA.HI.X.SX32 R59, R60, R0.reuse, 0x1, P0 ;  /* 0x000000003c3b7211 */ /* 0x080fe400000f0eff */
[----:B------:R-:W-:Y:S01]  /*15b10*/  LEA.HI.X.SX32 R51, R42, R0, 0x1, P1 ;  /* 0x000000002a337211 */ /* 0x000fe200008f0eff */
[----:B------:R2:W-:Y:S01]  /*15b20*/  STL.64 [R1+0xde0], R32 ;  /* 0x000de02001007387 */ /* 0x0005e20000100a00 */
[----:B------:R-:W-:-:S03]  /*15b30*/  LEA R14, R183, R10, 0x1 ;  /* 0x0000000ab70e7211 */ /* 0x000fc600078e08ff */
[----:B------:R3:W-:Y:S02]  /*15b40*/  STL.64 [R1+0xdd8], R58 ;  /* 0x000dd83a01007387 */ /* 0x0007e40000100a00 */
[----:B------:R-:W-:Y:S02]  /*15b50*/  IMAD R8, R184, 0x2, R14 ;  /* 0x00000002b8087824 */ /* 0x000fe400078e020e */
[----:B------:R4:W-:Y:S01]  /*15b60*/  STL.64 [R1+0xdd0], R50 ;  /* 0x000dd03201007387 */ /* 0x0009e20000100a00 */
[-C--:B--2---:R-:W-:Y:S02]  /*15b70*/  LEA R32, P2, R39, R2.reuse, 0x1 ;  /* 0x0000000227207211 */ /* 0x084fe400078408ff */
[----:B---3--:R-:W-:Y:S02]  /*15b80*/  LEA R58, P0, R57, R2, 0x1 ;  /* 0x00000002393a7211 */ /* 0x008fe400078008ff */
[----:B------:R-:W-:Y:S02]  /*15b90*/  LEA.HI.X.SX32 R33, R39, R0, 0x1, P2 ;  /* 0x0000000027217211 */ /* 0x000fe400010f0eff */
[----:B----4-:R-:W-:-:S02]  /*15ba0*/  LEA R50, P1, R54, R2, 0x1 ;  /* 0x0000000236327211 */ /* 0x010fc400078208ff */
[-C--:B------:R-:W-:Y:S02]  /*15bb0*/  LEA.HI.X.SX32 R59, R57, R0.reuse, 0x1, P0 ;  /* 0x00000000393b7211 */ /* 0x080fe400000f0eff */
[----:B------:R-:W-:Y:S01]  /*15bc0*/  LEA.HI.X.SX32 R51, R54, R0, 0x1, P1 ;  /* 0x0000000036337211 */ /* 0x000fe200008f0eff */
[----:B------:R2:W-:Y:S01]  /*15bd0*/  STL.64 [R1+0xdc8], R32 ;  /* 0x000dc82001007387 */ /* 0x0005e20000100a00 */
[----:B------:R-:W-:Y:S02]  /*15be0*/  LEA R3, R185, R8, 0x1 ;  /* 0x00000008b9037211 */ /* 0x000fe400078e08ff */
[----:B------:R-:W-:Y:S01]  /*15bf0*/  LEA R56, P0, R55, R2, 0x1 ;  /* 0x0000000237387211 */ /* 0x000fe200078008ff */
[----:B------:R-:W-:Y:S01]  /*15c00*/  STL.64 [R1+0xdc0], R58 ;  /* 0x000dc03a01007387 */ /* 0x000fe20000100a00 */
[----:B------:R-:W-:-:S03]  /*15c10*/  LEA R23, R187, R3, 0x1 ;  /* 0x00000003bb177211 */ /* 0x000fc600078e08ff */
[----:B------:R3:W-:Y:S01]  /*15c20*/  STL.64 [R1+0xdb8], R50 ;  /* 0x000db83201007387 */ /* 0x0007e20000100a00 */
[C---:B--2---:R-:W-:Y:S02]  /*15c30*/  LEA R32, P2, R36.reuse, R2, 0x1 ;  /* 0x0000000224207211 */ /* 0x044fe400078408ff */
[-C--:B------:R-:W-:Y:S02]  /*15c40*/  LEA.HI.X.SX32 R57, R55, R0.reuse, 0x1, P0 ;  /* 0x0000000037397211 */ /* 0x080fe400000f0eff */
[----:B------:R-:W-:Y:S02]  /*15c50*/  LEA.HI.X.SX32 R33, R36, R0, 0x1, P2 ;  /* 0x0000000024217211 */ /* 0x000fe400010f0eff */
[C---:B---3--:R-:W-:Y:S02]  /*15c60*/  LEA R50, P1, R53.reuse, R2, 0x1 ;  /* 0x0000000235327211 */ /* 0x048fe400078208ff */
[----:B------:R-:W-:Y:S02]  /*15c70*/  LEA R6, R186, R23, 0x1 ;  /* 0x00000017ba067211 */ /* 0x000fe400078e08ff */
[----:B------:R-:W-:Y:S01]  /*15c80*/  LEA.HI.X.SX32 R51, R53, R0, 0x1, P1 ;  /* 0x0000000035337211 */ /* 0x000fe200008f0eff */
[----:B------:R2:W-:Y:S01]  /*15c90*/  STL.64 [R1+0xdb0], R32 ;  /* 0x000db02001007387 */ /* 0x0005e20000100a00 */
[----:B------:R-:W-:-:S02]  /*15ca0*/  LEA R5, R188, R6, 0x1 ;  /* 0x00000006bc057211 */ /* 0x000fc400078e08ff */
[----:B------:R-:W-:Y:S01]  /*15cb0*/  LEA R54, P0, R49, R2, 0x1 ;  /* 0x0000000231367211 */ /* 0x000fe200078008ff */
[----:B------:R-:W-:Y:S01]  /*15cc0*/  STL.64 [R1+0xda8], R56 ;  /* 0x000da83801007387 */ /* 0x000fe20000100a00 */
[----:B------:R-:W-:-:S03]  /*15cd0*/  LEA R20, R189, R5, 0x1 ;  /* 0x00000005bd147211 */ /* 0x000fc600078e08ff */
[----:B------:R3:W-:Y:S01]  /*15ce0*/  STL.64 [R1+0xda0], R50 ;  /* 0x000da03201007387 */ /* 0x0007e20000100a00 */
[C---:B--2---:R-:W-:Y:S02]  /*15cf0*/  LEA R32, P2, R52.reuse, R2, 0x1 ;  /* 0x0000000234207211 */ /* 0x044fe400078408ff */
[-C--:B------:R-:W-:Y:S02]  /*15d00*/  LEA.HI.X.SX32 R55, R49, R0.reuse, 0x1, P0 ;  /* 0x0000000031377211 */ /* 0x080fe400000f0eff */
[----:B------:R-:W-:Y:S02]  /*15d10*/  LEA.HI.X.SX32 R33, R52, R0, 0x1, P2 ;  /* 0x0000000034217211 */ /* 0x000fe400010f0eff */
[----:B---3--:R-:W-:-:S03]  /*15d20*/  LEA R50, P1, R46, R2, 0x1 ;  /* 0x000000022e327211 */ /* 0x008fc600078208ff */
[----:B------:R2:W-:Y:S01]  /*15d30*/  STL.64 [R1+0xd98], R32 ;  /* 0x000d982001007387 */ /* 0x0005e20000100a00 */
[----:B------:R-:W-:Y:S02]  /*15d40*/  LEA R15, R190, R20, 0x1 ;  /* 0x00000014be0f7211 */ /* 0x000fe400078e08ff */
[----:B------:R-:W-:Y:S01]  /*15d50*/  LEA.HI.X.SX32 R51, R46, R0, 0x1, P1 ;  /* 0x000000002e337211 */ /* 0x000fe200008f0eff */
[----:B------:R-:W-:Y:S01]  /*15d60*/  STL.64 [R1+0xd90], R54 ;  /* 0x000d903601007387 */ /* 0x000fe20000100a00 */
[----:B------:R-:W-:-:S03]  /*15d70*/  LEA R4, R191, R15, 0x1 ;  /* 0x0000000fbf047211 */ /* 0x000fc600078e08ff */
[----:B------:R3:W-:Y:S01]  /*15d80*/  STL.64 [R1+0xd88], R50 ;  /* 0x000d883201007387 */ /* 0x0007e20000100a00 */
[CC--:B--2---:R-:W-:Y:S02]  /*15d90*/  LEA R32, P2, R43.reuse, R2.reuse, 0x1 ;  /* 0x000000022b207211 */ /* 0x0c4fe400078408ff */
[----:B------:R-:W-:Y:S02]  /*15da0*/  LEA R48, P1, R40, R2, 0x1 ;  /* 0x0000000228307211 */ /* 0x000fe400078208ff */
[----:B------:R-:W-:Y:S02]  /*15db0*/  LEA.HI.X.SX32 R33, R43, R0, 0x1, P2 ;  /* 0x000000002b217211 */ /* 0x000fe400010f0eff */
[-C--:B------:R-:W-:Y:S02]  /*15dc0*/  LEA R46, P2, R37, R2.reuse, 0x1 ;  /* 0x00000002252e7211 */ /* 0x080fe400078408ff */
[----:B---3--:R-:W-:Y:S02]  /*15dd0*/  LEA R50, P0, R44, R2, 0x1 ;  /* 0x000000022c327211 */ /* 0x008fe400078008ff */
[----:B------:R-:W-:-:S02]  /*15de0*/  LEA R30, R193, R4, 0x1 ;  /* 0x00000004c11e7211 */ /* 0x000fc400078e08ff */
[-C--:B------:R-:W-:Y:S02]  /*15df0*/  LEA.HI.X.SX32 R51, R44, R0.reuse, 0x1, P0 ;  /* 0x000000002c337211 */ /* 0x080fe400000f0eff */
[----:B------:R-:W-:Y:S02]  /*15e00*/  LEA.HI.X.SX32 R49, R40, R0, 0x1, P1 ;  /* 0x0000000028317211 */ /* 0x000fe400008f0eff */
[----:B------:R-:W-:Y:S02]  /*15e10*/  LEA R44, P0, R35, R2, 0x1 ;  /* 0x00000002232c7211 */ /* 0x000fe400078008ff */
[----:B------:R-:W-:Y:S02]  /*15e20*/  LEA.HI.X.SX32 R47, R37, R0, 0x1, P2 ;  /* 0x00000000252f7211 */ /* 0x000fe400010f0eff */
[-C--:B------:R-:W-:Y:S02]  /*15e30*/  LEA R42, P1, R34, R2.reuse, 0x1 ;  /* 0x00000002222a7211 */ /* 0x080fe400078208ff */
[----:B------:R-:W-:-:S02]  /*15e40*/  LEA R40, P2, R28, R2, 0x1 ;  /* 0x000000021c287211 */ /* 0x000fc400078408ff */
[----:B------:R-:W-:Y:S01]  /*15e50*/  LEA R12, R192, R30, 0x1 ;  /* 0x0000001ec00c7211 */ /* 0x000fe200078e08ff */
[----:B------:R-:W-:Y:S01]  /*15e60*/  STL.64 [R1+0xd80], R32 ;  /* 0x000d802001007387 */ /* 0x000fe20000100a00 */
[-C--:B------:R-:W-:Y:S02]  /*15e70*/  LEA.HI.X.SX32 R45, R35, R0.reuse, 0x1, P0 ;  /* 0x00000000232d7211 */ /* 0x080fe400000f0eff */
[-C--:B------:R-:W-:Y:S01]  /*15e80*/  LEA.HI.X.SX32 R43, R34, R0.reuse, 0x1, P1 ;  /* 0x00000000222b7211 */ /* 0x080fe200008f0eff */
[----:B------:R-:W-:Y:S01]  /*15e90*/  STL.64 [R1+0xd78], R50 ;  /* 0x000d783201007387 */ /* 0x000fe20000100a00 */
[----:B------:R-:W-:Y:S02]  /*15ea0*/  LEA.HI.X.SX32 R41, R28, R0, 0x1, P2 ;  /* 0x000000001c297211 */ /* 0x000fe400010f0eff */
[----:B------:R-:W-:Y:S01]  /*15eb0*/  LEA R11, R194, R12, 0x1 ;  /* 0x0000000cc20b7211 */ /* 0x000fe200078e08ff */
[----:B------:R-:W-:Y:S04]  /*15ec0*/  STL.64 [R1+0xd70], R48 ;  /* 0x000d703001007387 */ /* 0x000fe80000100a00 */
[----:B------:R-:W-:Y:S01]  /*15ed0*/  STL.64 [R1+0xd68], R46 ;  /* 0x000d682e01007387 */ /* 0x000fe20000100a00 */
[----:B------:R-:W-:-:S03]  /*15ee0*/  LEA R29, R195, R11, 0x1 ;  /* 0x0000000bc31d7211 */ /* 0x000fc600078e08ff */
[----:B------:R-:W-:Y:S01]  /*15ef0*/  STL.64 [R1+0xd60], R44 ;  /* 0x000d602c01007387 */ /* 0x000fe20000100a00 */
[----:B------:R-:W-:-:S03]  /*15f00*/  LEA R34, P2, R25, R2, 0x1 ;  /* 0x0000000219227211 */ /* 0x000fc600078408ff */
[----:B------:R2:W-:Y:S04]  /*15f10*/  STL.64 [R1+0xd58], R42 ;  /* 0x000d582a01007387 */ /* 0x0005e80000100a00 */
[----:B------:R3:W-:Y:S01]  /*15f20*/  STL.64 [R1+0xd50], R40 ;  /* 0x000d502801007387 */ /* 0x0007e20000100a00 */
[----:B------:R-:W-:Y:S02]  /*15f30*/  LEA R27, R196, R29, 0x1 ;  /* 0x0000001dc41b7211 */ /* 0x000fe400078e08ff */
[CC--:B--2---:R-:W-:Y:S02]  /*15f40*/  LEA R42, P0, R31.reuse, R2.reuse, 0x1 ;  /* 0x000000021f2a7211 */ /* 0x0c4fe400078008ff */
[----:B---3--:R-:W-:Y:S02]  /*15f50*/  LEA R40, P1, R26, R2, 0x1 ;  /* 0x000000021a287211 */ /* 0x008fe400078208ff */
[----:B------:R-:W-:-:S02]  /*15f60*/  LEA.HI.X.SX32 R43, R31, R0, 0x1, P0 ;  /* 0x000000001f2b7211 */ /* 0x000fc400000f0eff */
        /* <DEDUP_REMOVED lines=71> */
[----:B------:R-:W-:Y:S01]  /*163e0*/  IMAD R10, R212, 0x2, R13 ;  /* 0x00000002d40a7824 */ /* 0x000fe200078e020d */
[----:B------:R-:W-:Y:S01]  /*163f0*/  STL.64 [R1+0xcb8], R42 ;  /* 0x000cb82a01007387 */ /* 0x000fe20000100a00 */
[----:B------:R-:W-:-:S03]  /*16400*/  LEA R30, P2, R9, R2, 0x1 ;  /* 0x00000002091e7211 */ /* 0x000fc600078408ff */
[----:B------:R2:W-:Y:S01]  /*16410*/  STL.64 [R1+0xcb0], R40 ;  /* 0x000cb02801007387 */ /* 0x0005e20000100a00 */
[----:B------:R-:W-:-:S03]  /*16420*/  LEA R14, R213, R10, 0x1 ;  /* 0x0000000ad50e7211 */ /* 0x000fc600078e08ff */
[----:B------:R3:W-:Y:S01]  /*16430*/  STL.64 [R1+0xca8], R34 ;  /* 0x000ca82201007387 */ /* 0x0007e20000100a00 */
[----:B------:R-:W-:Y:S02]  /*16440*/  LEA.HI.X.SX32 R31, R9, R0, 0x1, P2 ;  /* 0x00000000091f7211 */ /* 0x000fe400010f0eff */
[-C--:B--2---:R-:W-:Y:S02]  /*16450*/  LEA R40, P0, R29, R2.reuse, 0x1 ;  /* 0x000000021d287211 */ /* 0x084fe400078008ff */
[----:B---3--:R-:W-:Y:S02]  /*16460*/  LEA R34, P1, R27, R2, 0x1 ;  /* 0x000000021b227211 */ /* 0x008fe400078208ff */
        /* <DEDUP_REMOVED lines=15> */
[----:B------:R-:W-:-:S02]  /*16560*/  LEA R6, R216, R22, 0x1 ;  /* 0x00000016d8067211 */ /* 0x000fc400078e08ff */
[----:B------:R-:W-:Y:S01]  /*16570*/  LEA R38, P0, R36, R2, 0x1 ;  /* 0x0000000224267211 */ /* 0x000fe200078008ff */
        /* <DEDUP_REMOVED lines=26> */
[-C--:B--2---:R-:W-:Y:S02]  /*16720*/  LEA R34, P0, R26, R2.reuse, 0x1 ;  /* 0x000000021a227211 */ /* 0x084fe400078008ff */
[----:B---3--:R-:W-:Y:S02]  /*16730*/  LEA R30, P2, R16, R2, 0x1 ;  /* 0x00000002101e7211 */ /* 0x008fe400078408ff */
[-C--:B------:R-:W-:Y:S02]  /*16740*/  LEA.HI.X.SX32 R35, R26, R0.reuse, 0x1, P0 ;  /* 0x000000001a237211 */ /* 0x080fe400000f0eff */
[----:B------:R-:W-:Y:S02]  /*16750*/  LEA.HI.X.SX32 R31, R16, R0, 0x1, P2 ;  /* 0x00000000101f7211 */ /* 0x000fe400010f0eff */
[----:B------:R-:W-:Y:S01]  /*16760*/  LEA R32, P1, R25, R2, 0x1 ;  /* 0x0000000219207211 */ /* 0x000fe200078208ff */
[----:B------:R-:W-:Y:S01]  /*16770*/  STL.64 [R1+0xc40], R34 ;  /* 0x000c402201007387 */ /* 0x000fe20000100a00 */
[----:B------:R-:W-:-:S02]  /*16780*/  LEA R21, R225, R11, 0x1 ;  /* 0x0000000be1157211 */ /* 0x000fc400078e08ff */
[----:B------:R-:W-:Y:S01]  /*16790*/  LEA.HI.X.SX32 R33, R25, R0, 0x1, P1 ;  /* 0x0000000019217211 */ /* 0x000fe200008f0eff */
[----:B------:R2:W-:Y:S01]  /*167a0*/  STL.64 [R1+0xc30], R30 ;  /* 0x000c301e01007387 */ /* 0x0005e20000100a00 */
[CC--:B------:R-:W-:Y:S02]  /*167b0*/  LEA R28, P1, R13.reuse, R2.reuse, 0x1 ;  /* 0x000000020d1c7211 */ /* 0x0c0fe400078208ff */
[----:B------:R-:W-:Y:S02]  /*167c0*/  LEA R26, P2, R10, R2, 0x1 ;  /* 0x000000020a1a7211 */ /* 0x000fe400078408ff */
[----:B------:R-:W-:Y:S02]  /*167d0*/  LEA R20, R226, R21, 0x1 ;  /* 0x00000015e2147211 */ /* 0x000fe400078e08ff */
[----:B------:R-:W-:Y:S02]  /*167e0*/  LEA.HI.X.SX32 R29, R13, R0, 0x1, P1 ;  /* 0x000000000d1d7211 */ /* 0x000fe400008f0eff */
[----:B--2---:R-:W-:-:S02]  /*167f0*/  LEA R30, P0, R19, R2, 0x1 ;  /* 0x00000002131e7211 */ /* 0x004fc400078008ff */
[-C--:B------:R-:W-:Y:S02]  /*16800*/  LEA.HI.X.SX32 R27, R10, R0.reuse, 0x1, P2 ;  /* 0x000000000a1b7211 */ /* 0x080fe400010f0eff */
[----:B------:R-:W-:Y:S01]  /*16810*/  LEA.HI.X.SX32 R31, R19, R0, 0x1, P0 ;  /* 0x00000000131f7211 */ /* 0x000fe200000f0eff */
[----:B------:R-:W-:Y:S01]  /*16820*/  STL.64 [R1+0xc38], R32 ;  /* 0x000c382001007387 */ /* 0x000fe20000100a00 */
[----:B------:R-:W-:-:S03]  /*16830*/  LEA R9, R227, R20, 0x1 ;  /* 0x00000014e3097211 */ /* 0x000fc600078e08ff */
[----:B------:R2:W-:Y:S01]  /*16840*/  STL.64 [R1+0xc28], R30 ;  /* 0x000c281e01007387 */ /* 0x0005e20000100a00 */
[----:B------:R-:W-:-:S03]  /*16850*/  LEA R24, R229, R9, 0x1 ;  /* 0x00000009e5187211 */ /* 0x000fc600078e08ff */
[----:B------:R3:W-:Y:S04]  /*16860*/  STL.64 [R1+0xc20], R28 ;  /* 0x000c201c01007387 */ /* 0x0007e80000100a00 */
[----:B------:R4:W-:Y:S01]  /*16870*/  STL.64 [R1+0xc18], R26 ;  /* 0x000c181a01007387 */ /* 0x0009e20000100a00 */
[-C--:B--2---:R-:W-:Y:S02]  /*16880*/  LEA R30, P0, R14, R2.reuse, 0x1 ;  /* 0x000000020e1e7211 */ /* 0x084fe400078008ff */
        /* <DEDUP_REMOVED lines=41> */
[----:B------:R-:W-:Y:S01]  /*16b20*/  STL.64 [R1+0xbc8], R30 ;  /* 0x000bc81e01007387 */ /* 0x000fe20000100a00 */
[----:B------:R-:W-:Y:S02]  /*16b30*/  LEA R22, P2, R9, R2, 0x1 ;  /* 0x0000000209167211 */ /* 0x000fe400078408ff */
[----:B------:R-:W-:Y:S01]  /*16b40*/  LEA R14, R238, R15, 0x1 ;  /* 0x0000000fee0e7211 */ /* 0x000fe200078e08ff */
[----:B------:R2:W-:Y:S04]  /*16b50*/  STL.64 [R1+0xbc0], R28 ;  /* 0x000bc01c01007387 */ /* 0x0005e80000100a00 */
[----:B------:R3:W-:Y:S01]  /*16b60*/  STL.64 [R1+0xbb8], R26 ;  /* 0x000bb81a01007387 */ /* 0x0007e20000100a00 */
[----:B------:R-:W-:-:S02]  /*16b70*/  LEA R4, R239, R14, 0x1 ;  /* 0x0000000eef047211 */ /* 0x000fc400078e08ff */
[CC--:B--2---:R-:W-:Y:S02]  /*16b80*/  LEA R28, P0, R21.reuse, R2.reuse, 0x1 ;  /* 0x00000002151c7211 */ /* 0x0c4fe400078008ff */
[C---:B---3--:R-:W-:Y:S02]  /*16b90*/  LEA R26, P1, R20.reuse, R2, 0x1 ;  /* 0x00000002141a7211 */ /* 0x048fe400078208ff */
[-C--:B------:R-:W-:Y:S02]  /*16ba0*/  LEA.HI.X.SX32 R29, R21, R0.reuse, 0x1, P0 ;  /* 0x00000000151d7211 */ /* 0x080fe400000f0eff */
[-C--:B------:R-:W-:Y:S02]  /*16bb0*/  LEA.HI.X.SX32 R27, R20, R0.reuse, 0x1, P1 ;  /* 0x00000000141b7211 */ /* 0x080fe400008f0eff */
[----:B------:R-:W-:Y:S01]  /*16bc0*/  LEA.HI.X.SX32 R23, R9, R0, 0x1, P2 ;  /* 0x0000000009177211 */ /* 0x000fe200010f0eff */
[----:B-----5:R-:W-:Y:S01]  /*16bd0*/  IMAD R11, R241, 0x2, R4 ;  /* 0x00000002f10b7824 */ /* 0x020fe200078e0204 */
        /* <DEDUP_REMOVED lines=11> */
[----:B------:R-:W-:Y:S01]  /*16c90*/  STL.64 [R1+0xb98], R26 ;  /* 0x000b981a01007387 */ /* 0x000fe20000100a00 */
[----:B------:R-:W-:-:S02]  /*16ca0*/  LEA R24, P0, R13, R2, 0x1 ;  /* 0x000000020d187211 */ /* 0x000fc400078008ff */
[----:B------:R-:W-:Y:S01]  /*16cb0*/  LEA R16, R243, R8, 0x1 ;  /* 0x00000008f3107211 */ /* 0x000fe200078e08ff */
[----:B------:R2:W-:Y:S01]  /*16cc0*/  STL.64 [R1+0xb90], R22 ;  /* 0x000b901601007387 */ /* 0x0005e20000100a00 */
[----:B------:R-:W-:-:S03]  /*16cd0*/  LEA.HI.X.SX32 R25, R13, R0, 0x1, P0 ;  /* 0x000000000d197211 */ /* 0x000fc600000f0eff */
[----:B------:R3:W-:Y:S01]  /*16ce0*/  STL.64 [R1+0xb88], R20 ;  /* 0x000b881401007387 */ /* 0x0007e20000100a00 */
[----:B------:R-:W-:Y:S02]  /*16cf0*/  LEA R12, R244, R16, 0x1 ;  /* 0x00000010f40c7211 */ /* 0x000fe400078e08ff */
[CC--:B--2---:R-:W-:Y:S02]  /*16d00*/  LEA R22, P1, R10.reuse, R2.reuse, 0x1 ;  /* 0x000000020a167211 */ /* 0x0c4fe400078208ff */
[C---:B---3--:R-:W-:Y:S02]  /*16d10*/  LEA R20, P2, R3.reuse, R2, 0x1 ;  /* 0x0000000203147211 */ /* 0x048fe400078408ff */
        /* <DEDUP_REMOVED lines=14> */
[----:B------:R-:W-:Y:S03]  /*16e00*/  STL.64 [R1+0xb68], R24 ;  /* 0x000b681801007387 */ /* 0x000fe60000100a00 */
[----:B------:R-:W-:Y:S01]  /*16e10*/  LEA R5, R248, R6, 0x1 ;  /* 0x00000006f8057211 */ /* 0x000fe200078e08ff */
[----:B------:R2:W-:Y:S04]  /*16e20*/  STL.64 [R1+0xb60], R22 ;  /* 0x000b601601007387 */ /* 0x0005e80000100a00 */
[----:B------:R3:W-:Y:S01]  /*16e30*/  STL.64 [R1+0xb58], R20 ;  /* 0x000b581401007387 */ /* 0x0007e20000100a00 */
[----:B------:R-:W-:-:S02]  /*16e40*/  LEA R13, R249, R5, 0x1 ;  /* 0x00000005f90d7211 */ /* 0x000fc400078e08ff */
[CC--:B--2---:R-:W-:Y:S02]  /*16e50*/  LEA R22, P0, R15.reuse, R2.reuse, 0x1 ;  /* 0x000000020f167211 */ /* 0x0c4fe400078008ff */
[C---:B---3--:R-:W-:Y:S02]  /*16e60*/  LEA R20, P1, R14.reuse, R2, 0x1 ;  /* 0x000000020e147211 */ /* 0x048fe400078208ff */
[-C--:B------:R-:W-:Y:S02]  /*16e70*/  LEA.HI.X.SX32 R23, R15, R0.reuse, 0x1, P0 ;  /* 0x000000000f177211 */ /* 0x080fe400000f0eff */
[----:B------:R-:W-:Y:S02]  /*16e80*/  LEA.HI.X.SX32 R21, R14, R0, 0x1, P1 ;  /* 0x000000000e157211 */ /* 0x000fe400008f0eff */
[----:B------:R-:W-:Y:S01]  /*16e90*/  LEA R18, P2, R4, R2, 0x1 ;  /* 0x0000000204127211 */ /* 0x000fe200078408ff */
[----:B------:R-:W-:Y:S01]  /*16ea0*/  STL.64 [R1+0xb50], R22 ;  /* 0x000b501601007387 */ /* 0x000fe20000100a00 */
[----:B0-----:R-:W-:-:S02]  /*16eb0*/  LEA R10, R250, R13, 0x1 ;  /* 0x0000000dfa0a7211 */ /* 0x001fc400078e08ff */
[----:B------:R-:W-:Y:S01]  /*16ec0*/  LEA.HI.X.SX32 R19, R4, R0, 0x1, P2 ;  /* 0x0000000004137211 */ /* 0x000fe200010f0eff */
[----:B------:R0:W-:Y:S01]  /*16ed0*/  STL.64 [R1+0xb48], R20 ;  /* 0x000b481401007387 */ /* 0x0001e20000100a00 */
[----:B------:R-:W-:Y:S02]  /*16ee0*/  LEA R4, R251, R10, 0x1 ;  /* 0x0000000afb047211 */ /* 0x000fe400078e08ff */
[----:B0-----:R-:W-:-:S04]  /*16ef0*/  LEA R20, P0, R11, R2, 0x1 ;  /* 0x000000020b147211 */ /* 0x001fc800078008ff */
[----:B------:R-:W-:Y:S02]  /*16f00*/  LEA.HI.X.SX32 R21, R11, R0, 0x1, P0 ;  /* 0x000000000b157211 */ /* 0x000fe400000f0eff */
[----:B------:R-:W-:Y:S02]  /*16f10*/  LEA R11, R137, R4, 0x1 ;  /* 0x00000004890b7211 */ /* 0x000fe400078e08ff */
[----:B------:R-:W0:Y:S01]  /*16f20*/  LDC R137, c[0x0][0x268] ;  /* 0x00009a00ff897b82 */ /* 0x000e220000000800 */
[----:B------:R2:W-:Y:S01]  /*16f30*/  STL.64 [R1+0xb40], R18 ;  /* 0x000b401201007387 */ /* 0x0005e20000100a00 */
[-C--:B------:R-:W-:Y:S02]  /*16f40*/  LEA R14, P2, R8, R2.reuse, 0x1 ;  /* 0x00000002080e7211 */ /* 0x080fe400078408ff */
[----:B--2---:R-:W-:-:S04]  /*16f50*/  LEA R18, P1, R9, R2, 0x1 ;  /* 0x0000000209127211 */ /* 0x004fc800078208ff */
[-C--:B------:R-:W-:Y:S02]  /*16f60*/  LEA.HI.X.SX32 R19, R9, R0.reuse, 0x1, P1 ;  /* 0x0000000009137211 */ /* 0x080fe400008f0eff */
[----:B-1----:R-:W-:Y:S02]  /*16f70*/  LEA R9, R252, R11, 0x1 ;  /* 0x0000000bfc097211 */ /* 0x002fe400078e08ff */
[----:B------:R-:W-:Y:S02]  /*16f80*/  LEA.HI.X.SX32 R15, R8, R0, 0x1, P2 ;  /* 0x00000000080f7211 */ /* 0x000fe400010f0eff */
[----:B0-----:R-:W-:Y:S02]  /*16f90*/  LEA R8, R137, R9, 0x1 ;  /* 0x0000000989087211 */ /* 0x001fe400078e08ff */
[----:B------:R-:W0:Y:S01]  /*16fa0*/  LDC R137, c[0x0][0x268] ;  /* 0x00009a00ff897b82 */ /* 0x000e220000000800 */
[----:B------:R1:W-:Y:S04]  /*16fb0*/  STL.64 [R1+0xb38], R20 ;  /* 0x000b381401007387 */ /* 0x0003e80000100a00 */
[----:B------:R2:W-:Y:S01]  /*16fc0*/  STL.64 [R1+0xb30], R18 ;  /* 0x000b301201007387 */ /* 0x0005e20000100a00 */
[----:B-1----:R-:W-:-:S02]  /*16fd0*/  LEA R20, P0, R16, R2, 0x1 ;  /* 0x0000000210147211 */ /* 0x002fc400078008ff */
[----:B--2---:R-:W-:Y:S02]  /*16fe0*/  LEA R18, P1, R12, R2, 0x1 ;  /* 0x000000020c127211 */ /* 0x004fe400078208ff */
[-C--:B------:R-:W-:Y:S02]  /*16ff0*/  LEA.HI.X.SX32 R21, R16, R0.reuse, 0x1, P0 ;  /* 0x0000000010157211 */ /* 0x080fe400000f0eff */
[----:B------:R-:W-:Y:S01]  /*17000*/  LEA.HI.X.SX32 R19, R12, R0, 0x1, P1 ;  /* 0x000000000c137211 */ /* 0x000fe200008f0eff */
[----:B------:R-:W-:Y:S04]  /*17010*/  STL.64 [R1+0xb28], R14 ;  /* 0x000b280e01007387 */ /* 0x000fe80000100a00 */
[----:B------:R-:W-:Y:S04]  /*17020*/  STL.64 [R1+0xb20], R20 ;  /* 0x000b201401007387 */ /* 0x000fe80000100a00 */
[----:B------:R1:W-:Y:S02]  /*17030*/  STL.64 [R1+0xb18], R18 ;  /* 0x000b181201007387 */ /* 0x0003e40000100a00 */
[----:B-1----:R-:W-:-:S04]  /*17040*/  LEA R18, P1, R6, R2, 0x1 ;  /* 0x0000000206127211 */ /* 0x002fc800078208ff */
[----:B------:R-:W-:Y:S02]  /*17050*/  LEA.HI.X.SX32 R19, R6, R0, 0x1, P1 ;  /* 0x0000000006137211 */ /* 0x000fe400008f0eff */
[----:B0-----:R-:W-:Y:S02]  /*17060*/  LEA R6, R137, R8, 0x1 ;  /* 0x0000000889067211 */ /* 0x001fe400078e08ff */
[----:B------:R-:W0:Y:S01]  /*17070*/  LDC R137, c[0x0][0x268] ;  /* 0x00009a00ff897b82 */ /* 0x000e220000000800 */
[----:B------:R-:W-:-:S04]  /*17080*/  LEA R14, P2, R3, R2, 0x1 ;  /* 0x00000002030e7211 */ /* 0x000fc800078408ff */
[----:B------:R-:W-:-:S05]  /*17090*/  LEA.HI.X.SX32 R15, R3, R0, 0x1, P2 ;  /* 0x00000000030f7211 */ /* 0x000fca00010f0eff */
[----:B------:R1:W-:Y:S02]  /*170a0*/  STL.64 [R1+0xb10], R14 ;  /* 0x000b100e01007387 */ /* 0x0003e40000100a00 */
[----:B-1----:R-:W-:-:S04]  /*170b0*/  LEA R14, P2, R5, R2, 0x1 ;  /* 0x00000002050e7211 */ /* 0x002fc800078408ff */
[----:B------:R-:W-:Y:S02]  /*170c0*/  LEA.HI.X.SX32 R15, R5, R0, 0x1, P2 ;  /* 0x00000000050f7211 */ /* 0x000fe400010f0eff */
[----:B0-----:R-:W-:Y:S02]  /*170d0*/  LEA R5, R137, R6, 0x1 ;  /* 0x0000000689057211 */ /* 0x001fe400078e08ff */
[----:B------:R-:W0:Y:S01]  /*170e0*/  LDC R137, c[0x0][0x268] ;  /* 0x00009a00ff897b82 */ /* 0x000e220000000800 */
[-C--:B------:R-:W-:Y:S02]  /*170f0*/  LEA R20, P0, R17, R2.reuse, 0x1 ;  /* 0x0000000211147211 */ /* 0x080fe400078008ff */
[----:B------:R-:W-:Y:S02]  /*17100*/  LEA R16, P1, R10, R2, 0x1 ;  /* 0x000000020a107211 */ /* 0x000fe400078208ff */
[----:B0-----:R-:W-:-:S03]  /*17110*/  LEA R3, R137, R5, 0x1 ;  /* 0x0000000589037211 */ /* 0x001fc600078e08ff */
[----:B------:R-:W0:Y:S01]  /*17120*/  LDC R137, c[0x0][0x268] ;  /* 0x00009a00ff897b82 */ /* 0x000e220000000800 */
[-C--:B------:R-:W-:Y:S02]  /*17130*/  LEA.HI.X.SX32 R21, R17, R0.reuse, 0x1, P0 ;  /* 0x0000000011157211 */ /* 0x080fe400000f0eff */
[----:B------:R-:W-:-:S03]  /*17140*/  LEA.HI.X.SX32 R17, R10, R0, 0x1, P1 ;  /* 0x000000000a117211 */ /* 0x000fc600008f0eff */
[----:B------:R-:W-:Y:S04]  /*17150*/  STL.64 [R1+0xb08], R20 ;  /* 0x000b081401007387 */ /* 0x000fe80000100a00 */
[----:B------:R1:W-:Y:S01]  /*17160*/  STL.64 [R1+0xb00], R18 ;  /* 0x000b001201007387 */ /* 0x0003e20000100a00 */
[----:B0-----:R-:W-:Y:S02]  /*17170*/  LEA R10, R137, R3, 0x1 ;  /* 0x00000003890a7211 */ /* 0x001fe400078e08ff */
[----:B------:R-:W0:Y:S01]  /*17180*/  LDC R137, c[0x0][0x268] ;  /* 0x00009a00ff897b82 */ /* 0x000e220000000800 */
[----:B------:R2:W-:Y:S01]  /*17190*/  STL.64 [R1+0xaf8], R14 ;  /* 0x000af80e01007387 */ /* 0x0005e20000100a00 */
[-C--:B-1----:R-:W-:Y:S02]  /*171a0*/  LEA R18, P0, R13, R2.reuse, 0x1 ;  /* 0x000000020d127211 */ /* 0x082fe400078008ff */
[----:B--2---:R-:W-:-:S04]  /*171b0*/  LEA R14, P2, R4, R2, 0x1 ;  /* 0x00000002040e7211 */ /* 0x004fc800078408ff */
[----:B------:R-:W-:Y:S02]  /*171c0*/  LEA.HI.X.SX32 R15, R4, R0, 0x1, P2 ;  /* 0x00000000040f7211 */ /* 0x000fe400010f0eff */
[C---:B------:R-:W-:Y:S02]  /*171d0*/  LEA R12, P2, R8.reuse, R2, 0x1 ;  /* 0x00000002080c7211 */ /* 0x040fe400078408ff */
[-C--:B------:R-:W-:Y:S02]  /*171e0*/  LEA.HI.X.SX32 R19, R13, R0.reuse, 0x1, P0 ;  /* 0x000000000d137211 */ /* 0x080fe400000f0eff */
[----:B------:R-:W-:Y:S02]  /*171f0*/  LEA.HI.X.SX32 R13, R8, R0, 0x1, P2 ;  /* 0x00000000080d7211 */ /* 0x000fe400010f0eff */
[----:B0-----:R-:W-:Y:S02]  /*17200*/  LEA R8, R137, R10, 0x1 ;  /* 0x0000000a89087211 */ /* 0x001fe400078e08ff */
[----:B------:R-:W0:Y:S01]  /*17210*/  LDC R137, c[0x0][0x268] ;  /* 0x00009a00ff897b82 */ /* 0x000e220000000800 */
[----:B------:R-:W-:Y:S04]  /*17220*/  STL.64 [R1+0xaf0], R18 ;  /* 0x000af01201007387 */ /* 0x000fe80000100a00 */
[----:B------:R1:W-:Y:S04]  /*17230*/  STL.64 [R1+0xae8], R16 ;  /* 0x000ae81001007387 */ /* 0x0003e80000100a00 */
[----:B------:R2:W-:Y:S01]  /*17240*/  STL.64 [R1+0xae0], R14 ;  /* 0x000ae00e01007387 */ /* 0x0005e20000100a00 */
[----:B-1----:R-:W-:-:S02]  /*17250*/  LEA R16, P0, R11, R2, 0x1 ;  /* 0x000000020b107211 */ /* 0x002fc400078008ff */
[----:B0-----:R-:W-:Y:S02]  /*17260*/  LEA R4, R137, R8, 0x1 ;  /* 0x0000000889047211 */ /* 0x001fe400078e08ff */
[----:B------:R-:W0:Y:S01]  /*17270*/  LDC R137, c[0x0][0x268] ;  /* 0x00009a00ff897b82 */ /* 0x000e220000000800 */
[----:B--2---:R-:W-:Y:S02]  /*17280*/  LEA R14, P1, R9, R2, 0x1 ;  /* 0x00000002090e7211 */ /* 0x004fe400078208ff */
[-C--:B------:R-:W-:Y:S02]  /*17290*/  LEA.HI.X.SX32 R17, R11, R0.reuse, 0x1, P0 ;  /* 0x000000000b117211 */ /* 0x080fe400000f0eff */
[----:B------:R-:W-:-:S03]  /*172a0*/  LEA.HI.X.SX32 R15, R9, R0, 0x1, P1 ;  /* 0x00000000090f7211 */ /* 0x000fc600008f0eff */
[----:B------:R1:W-:Y:S04]  /*172b0*/  STL.64 [R1+0xad8], R16 ;  /* 0x000ad81001007387 */ /* 0x0003e80000100a00 */
[----:B------:R2:W-:Y:S04]  /*172c0*/  STL.64 [R1+0xad0], R14 ;  /* 0x000ad00e01007387 */ /* 0x0005e80000100a00 */
[----:B------:R3:W-:Y:S01]  /*172d0*/  STL.64 [R1+0xac8], R12 ;  /* 0x000ac80c01007387 */ /* 0x0007e20000100a00 */
[-C--:B-1----:R-:W-:Y:S02]  /*172e0*/  LEA R16, P0, R6, R2.reuse, 0x1 ;  /* 0x0000000206107211 */ /* 0x082fe400078008ff */
[----:B--2---:R-:W-:-:S02]  /*172f0*/  LEA R14, P1, R5, R2, 0x1 ;  /* 0x00000002050e7211 */ /* 0x004fc400078208ff */
[----:B------:R-:W-:Y:S02]  /*17300*/  LEA.HI.X.SX32 R17, R6, R0, 0x1, P0 ;  /* 0x0000000006117211 */ /* 0x000fe400000f0eff */
[----:B---3--:R-:W-:Y:S02]  /*17310*/  LEA R12, P2, R3, R2, 0x1 ;  /* 0x00000002030c7211 */ /* 0x008fe400078408ff */
[-C--:B------:R-:W-:Y:S02]  /*17320*/  LEA.HI.X.SX32 R15, R5, R0.reuse, 0x1, P1 ;  /* 0x00000000050f7211 */ /* 0x080fe400008f0eff */
[----:B------:R-:W-:Y:S01]  /*17330*/  LEA.HI.X.SX32 R13, R3, R0, 0x1, P2 ;  /* 0x00000000030d7211 */ /* 0x000fe200010f0eff */
[----:B------:R1:W-:Y:S01]  /*17340*/  STL.64 [R1+0xac0], R16 ;  /* 0x000ac01001007387 */ /* 0x0003e20000100a00 */
[----:B0-----:R-:W-:Y:S02]  /*17350*/  LEA R3, R137, R4, 0x1 ;  /* 0x0000000489037211 */ /* 0x001fe400078e08ff */
[C---:B------:R-:W-:Y:S01]  /*17360*/  LEA R18, P0, R10.reuse, R2, 0x1 ;  /* 0x000000020a127211 */ /* 0x040fe200078008ff */
[----:B------:R0:W-:Y:S04]  /*17370*/  STL.64 [R1+0xab8], R14 ;  /* 0x000ab80e01007387 */ /* 0x0001e80000100a00 */
[----:B------:R2:W-:Y:S01]  /*17380*/  STL.64 [R1+0xab0], R12 ;  /* 0x000ab00c01007387 */ /* 0x0005e20000100a00 */
[----:B------:R-:W-:-:S02]  /*17390*/  LEA.HI.X.SX32 R19, R10, R0, 0x1, P0 ;  /* 0x000000000a137211 */ /* 0x000fc400000f0eff */
[-C--:B-1----:R-:W-:Y:S02]  /*173a0*/  LEA R16, P1, R8, R2.reuse, 0x1 ;  /* 0x0000000208107211 */ /* 0x082fe400078208ff */
[----:B0-----:R-:W-:Y:S02]  /*173b0*/  LEA R14, P2, R4, R2, 0x1 ;  /* 0x00000002040e7211 */ /* 0x001fe400078408ff */
[----:B------:R-:W-:Y:S02]  /*173c0*/  LEA.HI.X.SX32 R17, R8, R0, 0x1, P1 ;  /* 0x0000000008117211 */ /* 0x000fe400008f0eff */
[C---:B--2---:R-:W-:Y:S02]  /*173d0*/  LEA R12, P3, R3.reuse, R2, 0x1 ;  /* 0x00000002030c7211 */ /* 0x044fe400078608ff */
[-C--:B------:R-:W-:Y:S02]  /*173e0*/  LEA.HI.X.SX32 R15, R4, R0.reuse, 0x1, P2 ;  /* 0x00000000040f7211 */ /* 0x080fe400010f0eff */
[----:B------:R-:W-:Y:S01]  /*173f0*/  LEA.HI.X.SX32 R13, R3, R0, 0x1, P3 ;  /* 0x00000000030d7211 */ /* 0x000fe200018f0eff */
[----:B------:R-:W-:Y:S01]  /*17400*/  STL.64 [R1+0xaa8], R18 ;  /* 0x000aa81201007387 */ /* 0x000fe20000100a00 */
[----:B------:R-:W-:-:S02]  /*17410*/  MOV R2, 0xff800000 ;  /* 0xff80000000027802 */ /* 0x000fc40000000f00 */
[----:B------:R-:W-:Y:S01]  /*17420*/  MOV R0, 0x3f800000 ;  /* 0x3f80000000007802 */ /* 0x000fe20000000f00 */
[----:B------:R-:W-:Y:S01]  /*17430*/  STL.64 [R1+0xaa0], R16 ;  /* 0x000aa01001007387 */ /* 0x000fe20000100a00 */
[----:B------:R-:W-:-:S03]  /*17440*/  MOV R5, 0x3f800000 ;  /* 0x3f80000000057802 */ /* 0x000fc60000000f00 */
[----:B------:R-:W-:Y:S01]  /*17450*/  STL.64 [R1+0xa98], R14 ;  /* 0x000a980e01007387 */ /* 0x000fe20000100a00 */
[----:B------:R-:W-:-:S03]  /*17460*/  MOV R4, 0x3f800000 ;  /* 0x3f80000000047802 */ /* 0x000fc60000000f00 */
[----:B------:R-:W-:Y:S01]  /*17470*/  STL.64 [R1+0xa90], R12 ;  /* 0x000a900c01007387 */ /* 0x000fe20000100a00 */
[----:B------:R-:W-:-:S03]  /*17480*/  IMAD.MOV.U32 R3, RZ, RZ, 0x3f800000 ;  /* 0x3f800000ff037424 */ /* 0x000fc600078e00ff */
[----:B------:R-:W-:Y:S04]  /*17490*/  STL [R1+0xa54], R2 ;  /* 0x000a540201007387 */ /* 0x000fe80000100800 */
[----:B------:R-:W-:Y:S04]  /*174a0*/  STL [R1+0xa3c], RZ ;  /* 0x000a3cff01007387 */ /* 0x000fe80000100800 */
[----:B------:R-:W-:Y:S04]  /*174b0*/  STL [R1+0xa80], R0 ;  /* 0x000a800001007387 */ /* 0x000fe80000100800 */
[----:B------:R-:W-:Y:S04]  /*174c0*/  STL [R1+0xa4c], RZ ;  /* 0x000a4cff01007387 */ /* 0x000fe80000100800 */
[----:B------:R0:W-:Y:S04]  /*174d0*/  STL [R1+0xa84], R5 ;  /* 0x000a840501007387 */ /* 0x0001e80000100800 */
[----:B------:R1:W-:Y:S04]  /*174e0*/  STL [R1+0xa88], R4 ;  /* 0x000a880401007387 */ /* 0x0003e80000100800 */
[----:B------:R2:W-:Y:S01]  /*174f0*/  STL [R1+0xa7c], R3 ;  /* 0x000a7c0301007387 */ /* 0x0005e20000100800 */
[----:B0-----:R-:W-:-:S02]  /*17500*/  MOV R5, 0xff800000 ;  /* 0xff80000000057802 */ /* 0x001fc40000000f00 */
[----:B-1----:R-:W-:-:S03]  /*17510*/  MOV R4, 0xff800000 ;  /* 0xff80000000047802 */ /* 0x002fc60000000f00 */
[----:B------:R0:W-:Y:S01]  /*17520*/  STL [R1+0xa60], R5 ;  /* 0x000a600501007387 */ /* 0x0001e20000100800 */
[----:B--2---:R-:W-:-:S03]  /*17530*/  MOV R3, 0xff800000 ;  /* 0xff80000000037802 */ /* 0x004fc60000000f00 */
[----:B------:R1:W-:Y:S04]  /*17540*/  STL [R1+0xa74], R4 ;  /* 0x000a740401007387 */ /* 0x0003e80000100800 */
        /* <DEDUP_REMOVED lines=385> */
[----:B------:R-:W4:Y:S01]  /*18d60*/  LDL R137, [R1+0xa8c] ;  /* 0x000a8c0001897983 */ /* 0x000f220000100800 */
[----:B------:R-:W-:Y:S01]  /*18d70*/  UIADD3.64 UR6, UR54, 0x4, URZ ;  /* 0x0000000436067897 */ /* 0x000fe2000fffe03f */
[C---:B------:R-:W-:Y:S01]  /*18d80*/  LOP3.LUT R20, R141.reuse, 0x10, RZ, 0x3c, !PT ;  /* 0x000000108d147812 */ /* 0x040fe200078e3cff */
[----:B------:R-:W-:Y:S01]  /*18d90*/  UIADD3.64 UR8, UR54, 0x2, URZ ;  /* 0x0000000236087897 */ /* 0x000fe2000fffe03f */
[C---:B------:R-:W-:Y:S01]  /*18da0*/  LOP3.LUT R19, R141.reuse, 0x20, RZ, 0x3c, !PT ;  /* 0x000000208d137812 */ /* 0x040fe200078e3cff */
[----:B------:R-:W-:Y:S01]  /*18db0*/  UIADD3.64 UR6, UR54, 0x400, URZ ;  /* 0x0000040036067897 */ /* 0x000fe2000fffe03f */
[C---:B------:R-:W-:Y:S01]  /*18dc0*/  LOP3.LUT R18, R141.reuse, 0x30, RZ, 0x3c, !PT ;  /* 0x000000308d127812 */ /* 0x040fe200078e3cff */
[----:B------:R-:W-:Y:S01]  /*18dd0*/  UIADD3.64 UR8, UR54, 0x3fe, URZ ;  /* 0x000003fe36087897 */ /* 0x000fe2000fffe03f */
[C---:B------:R-:W-:Y:S01]  /*18de0*/  LOP3.LUT R17, R141.reuse, 0x40, RZ, 0x3c, !PT ;  /* 0x000000408d117812 */ /* 0x040fe200078e3cff */
[----:B------:R-:W-:Y:S01]  /*18df0*/  UIADD3.64 UR6, UR54, 0x404, URZ ;  /* 0x0000040436067897 */ /* 0x000fe2000fffe03f */
[----:B------:R-:W-:-:S02]  /*18e00*/  LOP3.LUT R16, R141, 0x50, RZ, 0x3c, !PT ;  /* 0x000000508d107812 */ /* 0x000fc400078e3cff */
[C---:B------:R-:W-:Y:S02]  /*18e10*/  LOP3.LUT R15, R141.reuse, 0x60, RZ, 0x3c, !PT ;  /* 0x000000608d0f7812 */ /* 0x040fe400078e3cff */
[----:B------:R-:W-:Y:S02]  /*18e20*/  LOP3.LUT R14, R141, 0x70, RZ, 0x3c, !PT ;  /* 0x000000708d0e7812 */ /* 0x000fe400078e3cff */
[C---:B0-----:R-:W-:Y:S02]  /*18e30*/  LOP3.LUT R5, R140.reuse, 0x20, RZ, 0x3c, !PT ;  /* 0x000000208c057812 */ /* 0x041fe400078e3cff */
[C---:B-1----:R-:W-:Y:S02]  /*18e40*/  LOP3.LUT R4, R140.reuse, 0x40, RZ, 0x3c, !PT ;  /* 0x000000408c047812 */ /* 0x042fe400078e3cff */
[----:B--2---:R-:W-:Y:S01]  /*18e50*/  LOP3.LUT R3, R140, 0x60, RZ, 0x3c, !PT ;  /* 0x000000608c037812 */ /* 0x004fe200078e3cff */
[----:B------:R-:W-:Y:S02]  /*18e60*/  UIADD3.64 UR8, UR54, 0x402, URZ ;  /* 0x0000040236087897 */ /* 0x000fe4000fffe03f */
[----:B------:R-:W-:-:S02]  /*18e70*/  UIADD3.64 UR6, UR54, 0x800, URZ ;  /* 0x0000080036067897 */ /* 0x000fc4000fffe03f */
[----:B------:R-:W-:Y:S02]  /*18e80*/  UIADD3.64 UR8, UR54, 0x7fe, URZ ;  /* 0x000007fe36087897 */ /* 0x000fe4000fffe03f */
[----:B------:R-:W-:Y:S01]  /*18e90*/  UIADD3.64 UR6, UR54, 0xc00, URZ ;  /* 0x00000c0036067897 */ /* 0x000fe2000fffe03f */
[----:B------:R-:W-:Y:S01]  /*18ea0*/  MOV R2, RZ ;  /* 0x000000ff00027202 */ /* 0x000fe20000000f00 */
[----:B------:R-:W-:Y:S01]  /*18eb0*/  UIADD3.64 UR8, UR54, 0xbfe, URZ ;  /* 0x00000bfe36087897 */ /* 0x000fe2000fffe03f */
[----:B------:R-:W-:Y:S01]  /*18ec0*/  MOV R0, RZ ;  /* 0x000000ff00007202 */ /* 0x000fe20000000f00 */
[----:B------:R-:W-:Y:S01]  /*18ed0*/  UIADD3.64 UR6, UR54, 0xc04, URZ ;  /* 0x00000c0436067897 */ /* 0x000fe2000fffe03f */
        /* <DEDUP_REMOVED lines=19> */
[----:B------:R-:W-:Y:S01]  /*19010*/  CS2R R62, SRZ ;  /* 0x00000000003e7805 */ /* 0x000fe2000001ff00 */
[----:B------:R-:W-:Y:S01]  /*19020*/  UIADD3.64 UR8, UR54, 0xc02, URZ ;  /* 0x00000c0236087897 */ /* 0x000fe2000fffe03f */
[----:B------:R-:W-:Y:S01]  /*19030*/  CS2R R64, SRZ ;  /* 0x0000000000407805 */ /* 0x000fe2000001ff00 */
[----:B------:R-:W-:Y:S01]  /*19040*/  UIADD3.64 UR6, UR54, 0x1400, URZ ;  /* 0x0000140036067897 */ /* 0x000fe2000fffe03f */
        /* <DEDUP_REMOVED lines=41> */
[C---:B------:R-:W-:Y:S01]  /*192e0*/  LOP3.LUT R10, R7.reuse, 0x88, RZ, 0xfc, !PT ;  /* 0x00000088070a7812 */ /* 0x040fe200078efcff */
[----:B------:R-:W-:Y:S01]  /*192f0*/  UIADD3.64 UR8, UR54, 0x13fe, URZ ;  /* 0x000013fe36087897 */ /* 0x000fe2000fffe03f */
[C---:B------:R-:W-:Y:S01]  /*19300*/  LOP3.LUT R9, R7.reuse, 0x80, RZ, 0xfc, !PT ;  /* 0x0000008007097812 */ /* 0x040fe200078efcff */
[----:B------:R-:W-:Y:S01]  /*19310*/  UIADD3.64 UR6, UR54, 0x1404, URZ ;  /* 0x0000140436067897 */ /* 0x000fe2000fffe03f */
[----:B------:R-:W-:Y:S01]  /*19320*/  LOP3.LUT R8, R7, 0x8, RZ, 0xfc, !PT ;  /* 0x0000000807087812 */ /* 0x000fe200078efcff */
[----:B------:R-:W-:-:S02]  /*19330*/  UIADD3.64 UR8, UR54, 0x1402, URZ ;  /* 0x0000140236087897 */ /* 0x000fc4000fffe03f */
[----:B------:R-:W-:Y:S02]  /*19340*/  UIADD3.64 UR6, UR54, 0x1bfe, URZ ;  /* 0x00001bfe36067897 */ /* 0x000fe4000fffe03f */
[----:B------:R-:W-:Y:S02]  /*19350*/  UIADD3.64 UR10, UR54, 0x802, URZ ;  /* 0x00000802360a7897 */ /* 0x000fe4000fffe03f */
[----:B------:R-:W-:Y:S02]  /*19360*/  UIADD3.64 UR14, UR54, 0x804, URZ ;  /* 0x00000804360e7897 */ /* 0x000fe4000fffe03f */
[----:B------:R-:W-:Y:S02]  /*19370*/  UIADD3.64 UR18, UR54, 0xffe, URZ ;  /* 0x00000ffe36127897 */ /* 0x000fe4000fffe03f */
[----:B------:R-:W-:Y:S02]  /*19380*/  UIADD3.64 UR22, UR54, 0x1000, URZ ;  /* 0x0000100036167897 */ /* 0x000fe4000fffe03f */
[----:B------:R-:W-:-:S02]  /*19390*/  UIADD3.64 UR26, UR54, 0x1002, URZ ;  /* 0x00001002361a7897 */ /* 0x000fc4000fffe03f */
[----:B------:R-:W-:Y:S01]  /*193a0*/  UIADD3.64 UR30, UR54, 0x1004, URZ ;  /* 0x00001004361e7897 */ /* 0x000fe2000fffe03f */
[----:B------:R-:W-:Y:S01]  /*193b0*/  UMOV UR35, 0x40000040 ;  /* 0x4000004000237882 */ /* 0x000fe20000000000 */
[----:B------:R-:W-:Y:S02]  /*193c0*/  UIADD3.64 UR38, UR54, 0x17fe, URZ ;  /* 0x000017fe36267897 */ /* 0x000fe4000fffe03f */
[----:B------:R-:W-:Y:S02]  /*193d0*/  UIADD3.64 UR42, UR54, 0x1800, URZ ;  /* 0x00001800362a7897 */ /* 0x000fe4000fffe03f */
[----:B------:R-:W-:Y:S02]  /*193e0*/  UIADD3.64 UR46, UR54, 0x1802, URZ ;  /* 0x00001802362e7897 */ /* 0x000fe4000fffe03f */
[----:B------:R-:W-:Y:S02]  /*193f0*/  UIADD3.64 UR50, UR54, 0x1804, URZ ;  /* 0x0000180436327897 */ /* 0x000fe4000fffe03f */
[----:B------:R-:W-:-:S02]  /*19400*/  UIADD3.64 UR12, UR54, 0x1c00, URZ ;  /* 0x00001c00360c7897 */ /* 0x000fc4000fffe03f */
[----:B------:R-:W-:Y:S02]  /*19410*/  UIADD3.64 UR8, UR54, 0x1c02, URZ ;  /* 0x00001c0236087897 */ /* 0x000fe4000fffe03f */
[----:B------:R-:W-:Y:S01]  /*19420*/  UIADD3.64 UR6, UR54, 0x1c04, URZ ;  /* 0x00001c0436067897 */ /* 0x000fe2000fffe03f */
[C---:B----4-:R-:W-:Y:S02]  /*19430*/  IADD3 R21, R137.reuse, R141, RZ ;  /* 0x0000008d89157210 */ /* 0x050fe40007ffe0ff */
[C---:B------:R-:W-:Y:S02]  /*19440*/  IADD3 R20, R137.reuse, R20, RZ ;  /* 0x0000001489147210 */ /* 0x040fe40007ffe0ff */
[C---:B------:R-:W-:Y:S02]  /*19450*/  IADD3 R19, R137.reuse, R19, RZ ;  /* 0x0000001389137210 */ /* 0x040fe40007ffe0ff */
[C---:B------:R-:W-:Y:S02]  /*19460*/  IADD3 R18, R137.reuse, R18, RZ ;  /* 0x0000001289127210 */ /* 0x040fe40007ffe0ff */
[----:B------:R-:W-:-:S02]  /*19470*/  IADD3 R17, R137, R17, RZ ;  /* 0x0000001189117210 */ /* 0x000fc40007ffe0ff */
[C---:B------:R-:W-:Y:S02]  /*19480*/  IADD3 R16, R137.reuse, R16, RZ ;  /* 0x0000001089107210 */ /* 0x040fe40007ffe0ff */
[C---:B------:R-:W-:Y:S02]  /*19490*/  IADD3 R15, R137.reuse, R15, RZ ;  /* 0x0000000f890f7210 */ /* 0x040fe40007ffe0ff */
[C---:B------:R-:W-:Y:S02]  /*194a0*/  IADD3 R14, R137.reuse, R14, RZ ;  /* 0x0000000e890e7210 */ /* 0x040fe40007ffe0ff */
[C---:B------:R-:W-:Y:S02]  /*194b0*/  IADD3 R6, R137.reuse, R140, RZ ;  /* 0x0000008c89067210 */ /* 0x040fe40007ffe0ff */
[----:B------:R-:W-:Y:S02]  /*194c0*/  CS2R R140, SRZ ;  /* 0x00000000008c7805 */ /* 0x000fe4000001ff00 */
[----:B------:R-:W-:-:S02]  /*194d0*/  IADD3 R5, R137, R5, RZ ;  /* 0x0000000589057210 */ /* 0x000fc40007ffe0ff */
[C---:B------:R-:W-:Y:S02]  /*194e0*/  IADD3 R4, R137.reuse, R4, RZ ;  /* 0x0000000489047210 */ /* 0x040fe40007ffe0ff */
[----:B------:R-:W-:Y:S02]  /*194f0*/  IADD3 R3, R137, R3, RZ ;  /* 0x0000000389037210 */ /* 0x000fe40007ffe0ff */
[----:B---3--:R-:W-:-:S07]  /*19500*/  CS2R R136, SRZ ;  /* 0x0000000000887805 */ /* 0x008fce000001ff00 */
.L_x_1:
[----:B0-----:R-:W2:Y:S04]  /*19510*/  LDL.64 R10, [R1+0x1a78] ;  /* 0x001a7800010a7983 */ /* 0x001ea80000100a00 */
[----:B------:R-:W3:Y:S04]  /*19520*/  LDL.64 R8, [R1+0x1a70] ;  /* 0x001a700001087983 */ /* 0x000ee80000100a00 */
[----:B------:R-:W4:Y:S04]  /*19530*/  LDL.64 R22, [R1+0x1a68] ;  /* 0x001a680001167983 */ /* 0x000f280000100a00 */
[----:B------:R-:W4:Y:S04]  /*19540*/  LDL.64 R12, [R1+0x1848] ;  /* 0x00184800010c7983 */ /* 0x000f280000100a00 */
[----:B------:R-:W4:Y:S04]  /*19550*/  LDL.64 R162, [R1+0x1a60] ;  /* 0x001a600001a27983 */ /* 0x000f280000100a00 */
[----:B------:R-:W4:Y:S04]  /*19560*/  LDL.64 R160, [R1+0x1840] ;  /* 0x0018400001a07983 */ /* 0x000f280000100a00 */
[----:B------:R-:W4:Y:S04]  /*19570*/  LDL.64 R158, [R1+0x1a58] ;  /* 0x001a5800019e7983 */ /* 0x000f280000100a00 */
[----:B------:R-:W4:Y:S04]  /*19580*/  LDL.64 R156, [R1+0x1838] ;  /* 0x00183800019c7983 */ /* 0x000f280000100a00 */
[----:B------:R-:W4:Y:S04]  /*19590*/  LDL.64 R154, [R1+0x1a50] ;  /* 0x001a5000019a7983 */ /* 0x000f280000100a00 */
[----:B------:R-:W4:Y:S04]  /*195a0*/  LDL.64 R152, [R1+0x1830] ;  /* 0x0018300001987983 */ /* 0x000f280000100a00 */
[----:B-----5:R-:W-:Y:S04]  /*195b0*/  STL [R1+0x29c8], R20 ;  /* 0x0029c81401007387 */ /* 0x020fe80000100800 */
[----:B------:R-:W-:Y:S04]  /*195c0*/  STL [R1+0x29c4], R19 ;  /* 0x0029c41301007387 */ /* 0x000fe80000100800 */
        /* <DEDUP_REMOVED lines=11> */
[----:B------:R-:W-:Y:S04]  /*19680*/  STL.64 [R1+0x1ca8], R150 ;  /* 0x001ca89601007387 */ /* 0x000fe80000100a00 */
[----:B------:R-:W-:Y:S04]  /*19690*/  STL.64 [R1+0x1ca0], R148 ;  /* 0x001ca09401007387 */ /* 0x000fe80000100a00 */
[----:B------:R-:W-:Y:S04]  /*196a0*/  STL.64 [R1+0x1c98], R146 ;  /* 0x001c989201007387 */ /* 0x000fe80000100a00 */
[----:B------:R-:W-:Y:S04]  /*196b0*/  STL.64 [R1+0x1c90], R144 ;  /* 0x001c909001007387 */ /* 0x000fe80000100a00 */
[----:B------:R-:W-:Y:S04]  /*196c0*/  STL.64 [R1+0x1c88], R142 ;  /* 0x001c888e01007387 */ /* 0x000fe80000100a00 */
[----:B------:R-:W-:Y:S04]  /*196d0*/  STL.64 [R1+0x1c80], R140 ;  /* 0x001c808c01007387 */ /* 0x000fe80000100a00 */
[----:B------:R0:W-:Y:S04]  /*196e0*/  STL.64 [R1+0x1c78], R138 ;  /* 0x001c788a01007387 */ /* 0x0001e80000100a00 */
[----:B------:R-:W-:Y:S04]  /*196f0*/  STL.64 [R1+0x1c70], R136 ;  /* 0x001c708801007387 */ /* 0x000fe80000100a00 */
        /* <DEDUP_REMOVED lines=11> */
[----:B------:R1:W-:Y:S04]  /*197b0*/  STL.64 [R1+0x1c10], R112 ;  /* 0x001c107001007387 */ /* 0x0003e80000100a00 */
[----:B------:R1:W-:Y:S04]  /*197c0*/  STL.64 [R1+0x1c08], R110 ;  /* 0x001c086e01007387 */ /* 0x0003e80000100a00 */
        /* <DEDUP_REMOVED lines=30> */
[----:B------:R-:W-:Y:S01]  /*199b0*/  STL.64 [R1+0x1b10], R48 ;  /* 0x001b103001007387 */ /* 0x000fe20000100a00 */
[----:B--2---:R-:W-:-:S03]  /*199c0*/  IMAD.WIDE R10, R2, 0x2, R10 ;  /* 0x00000002020a7825 */ /* 0x004fc600078e020a */
[----:B------:R-:W-:Y:S04]  /*199d0*/  STL.64 [R1+0x1b08], R46 ;  /* 0x001b082e01007387 */ /* 0x000fe80000100a00 */
[----:B0-----:R0:W2:Y:S04]  /*199e0*/  LDG.E.U16 R139, desc[UR4][R10.64] ;  /* 0x000000040a8b7981 */ /* 0x0010a8000c1e1500 */
[----:B------:R-:W-:Y:S04]  /*199f0*/  STL.64 [R1+0x1b00], R44 ;  /* 0x001b002c01007387 */ /* 0x000fe80000100a00 */
[----:B------:R-:W-:Y:S04]  /*19a00*/  STL.64 [R1+0x1af8], R42 ;  /* 0x001af82a01007387 */ /* 0x000fe80000100a00 */
[----:B------:R-:W-:Y:S04]  /*19a10*/  STL.64 [R1+0x1af0], R40 ;  /* 0x001af02801007387 */ /* 0x000fe80000100a00 */
[----:B------:R-:W-:Y:S04]  /*19a20*/  STL.64 [R1+0x1ae8], R38 ;  /* 0x001ae82601007387 */ /* 0x000fe80000100a00 */
[----:B------:R-:W-:Y:S04]  /*19a30*/  STL.64 [R1+0x1ae0], R36 ;  /* 0x001ae02401007387 */ /* 0x000fe80000100a00 */
[----:B------:R-:W-:Y:S01]  /*19a40*/  STL.64 [R1+0x1ad8], R34 ;  /* 0x001ad82201007387 */ /* 0x000fe20000100a00 */
[----:B---3--:R-:W-:-:S03]  /*19a50*/  IMAD.WIDE R8, R2, 0x2, R8 ;  /* 0x0000000202087825 */ /* 0x008fc600078e0208 */
[----:B------:R3:W-:Y:S04]  /*19a60*/  STL.64 [R1+0x1ad0], R32 ;  /* 0x001ad02001007387 */ /* 0x0007e80000100a00 */
[----:B------:R-:W-:Y:S01]  /*19a70*/  STL.64 [R1+0x1ac8], R30 ;  /* 0x001ac81e01007387 */ /* 0x000fe20000100a00 */
[----:B----4-:R-:W-:-:S03]  /*19a80*/  IMAD.WIDE R22, R2, 0x2, R22 ;  /* 0x0000000202167825 */ /* 0x010fc600078e0216 */
[----:B------:R-:W-:Y:S01]  /*19a90*/  STL.64 [R1+0x1ac0], R28 ;  /* 0x001ac01c01007387 */ /* 0x000fe20000100a00 */
[----:B------:R-:W-:-:S03]  /*19aa0*/  IMAD.WIDE R12, R2, 0x2, R12 ;  /* 0x00000002020c7825 */ /* 0x000fc600078e020c */
[----:B------:R4:W-:Y:S04]  /*19ab0*/  STL.64 [R1+0x1ab8], R26 ;  /* 0x001ab81a01007387 */ /* 0x0009e80000100a00 */
[----:B------:R4:W-:Y:S04]  /*19ac0*/  STL.64 [R1+0x1ab0], R24 ;  /* 0x001ab01801007387 */ /* 0x0009e80000100a00 */
[----:B------:R-:W3:Y:S01]  /*19ad0*/  LDL.64 R4, [R1+0x1a48] ;  /* 0x001a480001047983 */ /* 0x000ee20000100a00 */
[----:B0-----:R-:W-:-:S03]  /*19ae0*/  IMAD.WIDE R10, R2, 0x2, R162 ;  /* 0x00000002020a7825 */ /* 0x001fc600078e02a2 */
[----:B------:R0:W4:Y:S04]  /*19af0*/  LDG.E.U16 R138, desc[UR4][R8.64] ;  /* 0x00000004088a7981 */ /* 0x000128000c1e1500 */
[----:B-1----:R-:W4:Y:S04]  /*19b00*/  LDG.E.U16 R112, desc[UR4][R22.64] ;  /* 0x0000000416707981 */ /* 0x002f28000c1e1500 */
[----:B------:R1:W4:Y:S01]  /*19b10*/  LDG.E.U16 R111, desc[UR4][R12.64] ;  /* 0x000000040c6f7981 */ /* 0x000322000c1e1500 */
[----:B0-----:R-:W-:-:S03]  /*19b20*/  IMAD.WIDE R8, R2, 0x2, R160 ;  /* 0x0000000202087825 */ /* 0x001fc600078e02a0 */
[----:B------:R0:W4:Y:S04]  /*19b30*/  LDG.E.U16 R96, desc[UR4][R10.64] ;  /* 0x000000040a607981 */ /* 0x000128000c1e1500 */
[----:B------:R0:W4:Y:S01]  /*19b40*/  LDG.E.U16 R95, desc[UR4][R8.64] ;  /* 0x00000004085f7981 */ /* 0x000122000c1e1500 */
[----:B-1----:R-:W-:-:S03]  /*19b50*/  IMAD.WIDE R12, R2, 0x2, R158 ;  /* 0x00000002020c7825 */ /* 0x002fc600078e029e */
[----:B--2---:R-:W-:Y:S01]  /*19b60*/  STL [R1+0x29cc], R139 ;  /* 0x0029cc8b01007387 */ /* 0x004fe20000100800 */
[C---:B0-----:R-:W-:Y:S01]  /*19b70*/  IMAD.WIDE R10, R2.reuse, 0x2, R156 ;  /* 0x00000002020a7825 */ /* 0x041fe200078e029c */
[----:B------:R-:W0:Y:S02]  /*19b80*/  LDC R158, c[0x0][0x250] ;  /* 0x00009400ff9e7b82 */ /* 0x000e240000000800 */
[----:B------:R3:W2:Y:S01]  /*19b90*/  LDG.E.U16 R80, desc[UR4][R12.64] ;  /* 0x000000040c507981 */ /* 0x0006a2000c1e1500 */
[----:B------:R-:W-:-:S03]  /*19ba0*/  IMAD.WIDE R8, R2, 0x2, R154 ;  /* 0x0000000202087825 */ /* 0x000fc600078e029a */
[----:B------:R-:W2:Y:S01]  /*19bb0*/  LDG.E.U16 R79, desc[UR4][R10.64] ;  /* 0x000000040a4f7981 */ /* 0x000ea2000c1e1500 */
[C---:B------:R-:W-:Y:S01]  /*19bc0*/  IMAD.WIDE R22, R2.reuse, 0x2, R152 ;  /* 0x0000000202167825 */ /* 0x040fe200078e0298 */
[----:B------:R-:W1:Y:S02]  /*19bd0*/  LDC R156, c[0x0][0x250] ;  /* 0x00009400ff9c7b82 */ /* 0x000e640000000800 */
[----:B------:R-:W2:Y:S04]  /*19be0*/  LDL.64 R16, [R1+0x1828] ;  /* 0x0018280001107983 */ /* 0x000ea80000100a00 */
[----:B------:R2:W2:Y:S02]  /*19bf0*/  LDG.E.U16 R64, desc[UR4][R8.64] ;  /* 0x0000000408407981 */ /* 0x0004a4000c1e1500 */
[----:B------:R-:W0:Y:S02]  /*19c00*/  LDC R157, c[0x0][0x258] ;  /* 0x00009600ff9d7b82 */ /* 0x000e240000000800 */
[----:B------:R-:W2:Y:S01]  /*19c10*/  LDG.E.U16 R63, desc[UR4][R22.64] ;  /* 0x00000004163f7981 */ /* 0x000ea2000c1e1500 */
[----:B------:R-:W1:Y:S05]  /*19c20*/  S2R R160, SR_TID.X ;  /* 0x0000000000a07919 */ /* 0x000e6a0000002100 */
[----:B------:R-:W0:Y:S01]  /*19c30*/  LDC R159, c[0x0][0x258] ;  /* 0x00009600ff9f7b82 */ /* 0x000e220000000800 */
[C---:B---3--:R-:W-:Y:S01]  /*19c40*/  IMAD.WIDE R12, R2.reuse, 0x2, R4 ;  /* 0x00000002020c7825 */ /* 0x048fe200078e0204 */
[----:B----4-:R-:W-:Y:S04]  /*19c50*/  STL [R1+0x29d0], R138 ;  /* 0x0029d08a01007387 */ /* 0x010fe80000100800 */
[----:B------:R-:W3:Y:S04]  /*19c60*/  LDL.64 R32, [R1+0x1a40] ;  /* 0x001a400001207983 */ /* 0x000ee80000100a00 */
[----:B------:R-:W-:Y:S04]  /*19c70*/  STL [R1+0x29d4], R112 ;  /* 0x0029d47001007387 */ /* 0x000fe80000100800 */
[----:B------:R-:W4:Y:S04]  /*19c80*/  LDG.E.U16 R48, desc[UR4][R12.64] ;  /* 0x000000040c307981 */ /* 0x000f28000c1e1500 */
[----:B------:R-:W-:Y:S04]  /*19c90*/  STL [R1+0x29d8], R111 ;  /* 0x0029d86f01007387 */ /* 0x000fe80000100800 */
[----:B------:R-:W4:Y:S04]  /*19ca0*/  LDL.64 R26, [R1+0x1820] ;  /* 0x00182000011a7983 */ /* 0x000f280000100a00 */
[----:B------:R-:W4:Y:S04]  /*19cb0*/  LDL.64 R6, [R1+0x1a38] ;  /* 0x001a380001067983 */ /* 0x000f280000100a00 */
[----:B------:R-:W4:Y:S04]  /*19cc0*/  LDL.64 R30, [R1+0x1818] ;  /* 0x00181800011e7983 */ /* 0x000f280000100a00 */
[----:B------:R-:W-:Y:S04]  /*19cd0*/  STL [R1+0x29dc], R96 ;  /* 0x0029dc6001007387 */ /* 0x000fe80000100800 */
[----:B------:R-:W-:Y:S04]  /*19ce0*/  STL [R1+0x29e0], R95 ;  /* 0x0029e05f01007387 */ /* 0x000fe80000100800 */
[----:B------:R-:W4:Y:S04]  /*19cf0*/  LDL.64 R24, [R1+0x1a30] ;  /* 0x001a300001187983 */ /* 0x000f280000100a00 */
[----:B--2---:R-:W-:Y:S04]  /*19d00*/  STL [R1+0x29e4], R80 ;  /* 0x0029e45001007387 */ /* 0x004fe80000100800 */
[----:B------:R-:W2:Y:S04]  /*19d10*/  LDL.64 R4, [R1+0x1a28] ;  /* 0x001a280001047983 */ /* 0x000ea80000100a00 */
[----:B------:R-:W2:Y:S04]  /*19d20*/  LDL.64 R18, [R1+0x1810] ;  /* 0x0018100001127983 */ /* 0x000ea80000100a00 */
[----:B------:R-:W2:Y:S01]  /*19d30*/  LDL.64 R14, [R1+0x1808] ;  /* 0x00180800010e7983 */ /* 0x000ea20000100a00 */
[----:B------:R-:W-:-:S03]  /*19d40*/  IMAD.WIDE R8, R2, 0x2, R16 ;  /* 0x0000000202087825 */ /* 0x000fc600078e0210 */
[----:B------:R-:W2:Y:S04]  /*19d50*/  LDL.64 R28, [R1+0x1a20] ;  /* 0x001a2000011c7983 */ /* 0x000ea80000100a00 */
[----:B------:R1:W-:Y:S04]  /*19d60*/  STL [R1+0x29e8], R79 ;  /* 0x0029e84f01007387 */ /* 0x0003e80000100800 */
[----:B------:R0:W-:Y:S04]  /*19d70*/  STL [R1+0x29ec], R64 ;  /* 0x0029ec4001007387 */ /* 0x0001e80000100800 */
[----:B------:R-:W2:Y:S04]  /*19d80*/  LDL.64 R34, [R1+0x1800] ;  /* 0x0018000001227983 */ /* 0x000ea80000100a00 */
[----:B------:R-:W2:Y:S04]  /*19d90*/  LDL.64 R16, [R1+0x1a18] ;  /* 0x001a180001107983 */ /* 0x000ea80000100a00 */
[----:B------:R-:W-:Y:S04]  /*19da0*/  STL [R1+0x29f0], R63 ;  /* 0x0029f03f01007387 */ /* 0x000fe80000100800 */
[----:B------:R1:W2:Y:S01]  /*19db0*/  LDG.E.U16 R47, desc[UR4][R8.64] ;  /* 0x00000004082f7981 */ /* 0x0002a2000c1e1500 */
[----:B---3--:R-:W-:-:S05]  /*19dc0*/  IMAD.WIDE R22, R2, 0x2, R32 ;  /* 0x0000000202167825 */ /* 0x008fca00078e0220 */
[----:B------:R-:W3:Y:S04]  /*19dd0*/  LDG.E.U16 R32, desc[UR4][R22.64] ;  /* 0x0000000416207981 */ /* 0x000ee8000c1e1500 */
[----:B----4-:R4:W-:Y:S04]  /*19de0*/  STL [R1+0x29f4], R48 ;  /* 0x0029f43001007387 */ /* 0x0109e80000100800 */
[----:B------:R-:W3:Y:S01]  /*19df0*/  LDL.64 R38, [R1+0x17f8] ;  /* 0x0017f80001267983 */ /* 0x000ee20000100a00 */
[----:B------:R-:W-:-:S03]  /*19e00*/  IMAD.WIDE R12, R2, 0x2, R26 ;  /* 0x00000002020c7825 */ /* 0x000fc600078e021a */
[----:B------:R-:W3:Y:S04]  /*19e10*/  LDL.64 R36, [R1+0x1a08] ;  /* 0x001a080001247983 */ /* 0x000ee80000100a00 */
[----:B------:R-:W3:Y:S01]  /*19e20*/  LDL.64 R26, [R1+0x1a10] ;  /* 0x001a1000011a7983 */ /* 0x000ee20000100a00 */
[----:B------:R-:W-:-:S03]  /*19e30*/  IMAD.WIDE R10, R2, 0x2, R6 ;  /* 0x00000002020a7825 */ /* 0x000fc600078e0206 */
[----:B------:R-:W3:Y:S01]  /*19e40*/  LDL.64 R6, [R1+0x17f0] ;  /* 0x0017f00001067983 */ /* 0x000ee20000100a00 */
[----:B-1----:R-:W-:-:S03]  /*19e50*/  IMAD.WIDE R8, R2, 0x2, R30 ;  /* 0x0000000202087825 */ /* 0x002fc600078e021e */
[----:B------:R1:W3:Y:S04]  /*19e60*/  LDG.E.U16 R31, desc[UR4][R12.64] ;  /* 0x000000040c1f7981 */ /* 0x0002e8000c1e1500 */
[----:B------:R2:W3:Y:S04]  /*19e70*/  LDG.E.U16 R79, desc[UR4][R8.64] ;  /* 0x00000004084f7981 */ /* 0x0004e8000c1e1500 */
[----:B0-----:R0:W3:Y:S01]  /*19e80*/  LDG.E.U16 R64, desc[UR4][R10.64] ;  /* 0x000000040a407981 */ /* 0x0010e2000c1e1500 */
[----:B-1----:R-:W-:-:S03]  /*19e90*/  IMAD.WIDE R12, R2, 0x2, R24 ;  /* 0x00000002020c7825 */ /* 0x002fc600078e0218 */
[----:B------:R-:W3:Y:S04]  /*19ea0*/  LDL.64 R24, [R1+0x17e8] ;  /* 0x0017e80001187983 */ /* 0x000ee80000100a00 */
[----:B------:R1:W3:Y:S04]  /*19eb0*/  LDG.E.U16 R137, desc[UR4][R12.64] ;  /* 0x000000040c897981 */ /* 0x0002e8000c1e1500 */
[----:B------:R-:W3:Y:S04]  /*19ec0*/  LDL.64 R40, [R1+0x19e8] ;  /* 0x0019e80001287983 */ /* 0x000ee80000100a00 */
[----:B----4-:R-:W4:Y:S04]  /*19ed0*/  LDL.64 R48, [R1+0x1990] ;  /* 0x0019900001307983 */ /* 0x010f280000100a00 */
        /* <DEDUP_REMOVED lines=15> */
[----:B------:R-:W4:Y:S01]  /*19fd0*/  LDL.64 R148, [R1+0x1508] ;  /* 0x0015080001947983 */ /* 0x000f220000100a00 */
[----:B------:R-:W-:-:S03]  /*19fe0*/  LOP3.LUT R0, R160, 0xff, RZ, 0xc0, !PT ;  /* 0x000000ffa0007812 */ /* 0x000fc600078ec0ff */
        /* <DEDUP_REMOVED lines=11> */
[----:B--2---:R-:W-:-:S03]  /*1a0a0*/  IMAD.WIDE R8, R2, 0x2, R4 ;  /* 0x0000000202087825 */ /* 0x004fc600078e0204 */
[----:B------:R-:W2:Y:S01]  /*1a0b0*/  LDL.64 R4, [R1+0x17e0] ;  /* 0x0017e00001047983 */ /* 0x000ea20000100a00 */
[----:B0-----:R-:W-:-:S03]  /*1a0c0*/  IMAD.WIDE R10, R2, 0x2, R18 ;  /* 0x00000002020a7825 */ /* 0x001fc600078e0212 */
[----:B------:R-:W4:Y:S01]  /*1a0d0*/  LDL.64 R18, [R1+0x1a00] ;  /* 0x001a000001127983 */ /* 0x000f220000100a00 */
[----:B------:R-:W-:-:S03]  /*1a0e0*/  IMAD.WIDE R22, R2, 0x2, R14 ;  /* 0x0000000202167825 */ /* 0x000fc600078e020e */
[----:B------:R-:W4:Y:S01]  /*1a0f0*/  LDL.64 R14, [R1+0x19f8] ;  /* 0x0019f800010e7983 */ /* 0x000f220000100a00 */
[----:B-1----:R-:W-:-:S03]  /*1a100*/  IMAD.WIDE R12, R2, 0x2, R28 ;  /* 0x00000002020c7825 */ /* 0x002fc600078e021c */
[----:B------:R-:W4:Y:S04]  /*1a110*/  LDL.64 R28, [R1+0x17d8] ;  /* 0x0017d800011c7983 */ /* 0x000f280000100a00 */
[----:B------:R0:W4:Y:S04]  /*1a120*/  LDG.E.U16 R110, desc[UR4][R8.64] ;  /* 0x00000004086e7981 */ /* 0x000128000c1e1500 */
[----:B------:R1:W4:Y:S04]  /*1a130*/  LDG.E.U16 R109, desc[UR4][R22.64] ;  /* 0x00000004166d7981 */ /* 0x000328000c1e1500 */
[----:B------:R3:W4:Y:S01]  /*1a140*/  LDG.E.U16 R94, desc[UR4][R12.64] ;  /* 0x000000040c5e7981 */ /* 0x000722000c1e1500 */
[----:B0-----:R-:W-:-:S03]  /*1a150*/  IMAD.WIDE R8, R2, 0x2, R34 ;  /* 0x0000000202087825 */ /* 0x001fc600078e0222 */
[----:B------:R-:W4:Y:S01]  /*1a160*/  LDL.64 R34, [R1+0x19f0] ;  /* 0x0019f00001227983 */ /* 0x000f220000100a00 */
[----:B-1----:R-:W-:-:S03]  /*1a170*/  IMAD.WIDE R22, R2, 0x2, R16 ;  /* 0x0000000202167825 */ /* 0x002fc600078e0210 */
[----:B------:R-:W4:Y:S04]  /*1a180*/  LDL.64 R16, [R1+0x17d0] ;  /* 0x0017d00001107983 */ /* 0x000f280000100a00 */
[----:B------:R0:W4:Y:S04]  /*1a190*/  LDG.E.U16 R136, desc[UR4][R10.64] ;  /* 0x000000040a887981 */ /* 0x000128000c1e1500 */
[----:B------:R1:W4:Y:S04]  /*1a1a0*/  LDG.E.U16 R93, desc[UR4][R8.64] ;  /* 0x00000004085d7981 */ /* 0x000328000c1e1500 */
[----:B------:R-:W4:Y:S01]  /*1a1b0*/  LDG.E.U16 R78, desc[UR4][R22.64] ;  /* 0x00000004164e7981 */ /* 0x000f22000c1e1500 */
[----:B---3--:R-:W-:-:S03]  /*1a1c0*/  IMAD.WIDE R12, R2, 0x2, R38 ;  /* 0x00000002020c7825 */ /* 0x008fc600078e0226 */
[----:B------:R-:W3:Y:S04]  /*1a1d0*/  LDL.64 R38, [R1+0x19c8] ;  /* 0x0019c80001267983 */ /* 0x000ee80000100a00 */
[----:B------:R1:W3:Y:S01]  /*1a1e0*/  LDG.E.U16 R77, desc[UR4][R12.64] ;  /* 0x000000040c4d7981 */ /* 0x0002e2000c1e1500 */
[----:B0-----:R-:W-:-:S03]  /*1a1f0*/  IMAD.WIDE R10, R2, 0x2, R26 ;  /* 0x00000002020a7825 */ /* 0x001fc600078e021a */
[----:B------:R-:W3:Y:S01]  /*1a200*/  LDL.64 R26, [R1+0x17c8] ;  /* 0x0017c800011a7983 */ /* 0x000ee20000100a00 */
[----:B-1----:R-:W-:-:S03]  /*1a210*/  IMAD.WIDE R8, R2, 0x2, R6 ;  /* 0x0000000202087825 */ /* 0x002fc600078e0206 */
[----:B------:R-:W3:Y:S01]  /*1a220*/  LDL.64 R6, [R1+0x19e0] ;  /* 0x0019e00001067983 */ /* 0x000ee20000100a00 */
[----:B------:R-:W-:-:S03]  /*1a230*/  IMAD.WIDE R12, R2, 0x2, R36 ;  /* 0x00000002020c7825 */ /* 0x000fc600078e0224 */
[----:B------:R-:W3:Y:S04]  /*1a240*/  LDL.64 R36, [R1+0x17c0] ;  /* 0x0017c00001247983 */ /* 0x000ee80000100a00 */
[----:B------:R0:W3:Y:S04]  /*1a250*/  LDG.E.U16 R62, desc[UR4][R10.64] ;  /* 0x000000040a3e7981 */ /* 0x0000e8000c1e1500 */
[----:B------:R4:W3:Y:S04]  /*1a260*/  LDG.E.U16 R61, desc[UR4][R8.64] ;  /* 0x00000004083d7981 */ /* 0x0008e8000c1e1500 */
[----:B------:R1:W3:Y:S01]  /*1a270*/  LDG.E.U16 R46, desc[UR4][R12.64] ;  /* 0x000000040c2e7981 */ /* 0x0002e2000c1e1500 */
[----:B0-----:R-:W-:-:S03]  /*1a280*/  IMAD.WIDE R10, R2, 0x2, R24 ;  /* 0x00000002020a7825 */ /* 0x001fc600078e0218 */
[----:B------:R-:W3:Y:S04]  /*1a290*/  LDL.64 R24, [R1+0x19d8] ;  /* 0x0019d80001187983 */ /* 0x000ee80000100a00 */
[----:B------:R-:W3:Y:S01]  /*1a2a0*/  LDG.E.U16 R45, desc[UR4][R10.64] ;  /* 0x000000040a2d7981 */ /* 0x000ee2000c1e1500 */
[----:B--2---:R-:W-:-:S03]  /*1a2b0*/  IMAD.WIDE R22, R2, 0x2, R4 ;  /* 0x0000000202167825 */ /* 0x004fc600078e0204 */
[----:B------:R-:W2:Y:S01]  /*1a2c0*/  LDL.64 R4, [R1+0x19d0] ;  /* 0x0019d00001047983 */ /* 0x000ea20000100a00 */
[----:B----4-:R-:W-:-:S03]  /*1a2d0*/  IMAD.WIDE R8, R2, 0x2, R18 ;  /* 0x0000000202087825 */ /* 0x010fc600078e0212 */
[----:B------:R-:W4:Y:S01]  /*1a2e0*/  LDL.64 R18, [R1+0x17b8] ;  /* 0x0017b80001127983 */ /* 0x000f220000100a00 */
[----:B-1----:R-:W-:-:S03]  /*1a2f0*/  IMAD.WIDE R12, R2, 0x2, R14 ;  /* 0x00000002020c7825 */ /* 0x002fc600078e020e */
[----:B------:R-:W4:Y:S04]  /*1a300*/  LDL.64 R14, [R1+0x17b0] ;  /* 0x0017b000010e7983 */ /* 0x000f280000100a00 */
[----:B------:R0:W4:Y:S04]  /*1a310*/  LDG.E.U16 R30, desc[UR4][R8.64] ;  /* 0x00000004081e7981 */ /* 0x000128000c1e1500 */
[----:B------:R1:W4:Y:S01]  /*1a320*/  LDG.E.U16 R80, desc[UR4][R12.64] ;  /* 0x000000040c507981 */ /* 0x000322000c1e1500 */
[----:B0-----:R-:W-:-:S03]  /*1a330*/  IMAD.WIDE R8, R2, 0x2, R28 ;  /* 0x0000000202087825 */ /* 0x001fc600078e021c */
[----:B------:R0:W4:Y:S01]  /*1a340*/  LDG.E.U16 R29, desc[UR4][R22.64] ;  /* 0x00000004161d7981 */ /* 0x000122000c1e1500 */
[----:B------:R-:W-:-:S03]  /*1a350*/  IMAD.WIDE R10, R2, 0x2, R40 ;  /* 0x00000002020a7825 */ /* 0x000fc600078e0228 */
[----:B------:R3:W4:Y:S01]  /*1a360*/  LDG.E.U16 R95, desc[UR4][R8.64] ;  /* 0x00000004085f7981 */ /* 0x000722000c1e1500 */
[----:B-1----:R-:W-:-:S03]  /*1a370*/  IMAD.WIDE R12, R2, 0x2, R16 ;  /* 0x00000002020c7825 */ /* 0x002fc600078e0210 */
[----:B------:R-:W4:Y:S01]  /*1a380*/  LDL.64 R16, [R1+0x19c0] ;  /* 0x0019c00001107983 */ /* 0x000f220000100a00 */
[----:B0-----:R-:W-:-:S03]  /*1a390*/  IMAD.WIDE R22, R2, 0x2, R34 ;  /* 0x0000000202167825 */ /* 0x001fc600078e0222 */
[----:B------:R-:W4:Y:S04]  /*1a3a0*/  LDL.64 R34, [R1+0x17a8] ;  /* 0x0017a80001227983 */ /* 0x000f280000100a00 */
[----:B------:R-:W4:Y:S04]  /*1a3b0*/  LDL.64 R40, [R1+0x17a0] ;  /* 0x0017a00001287983 */ /* 0x000f280000100a00 */
[----:B------:R0:W4:Y:S04]  /*1a3c0*/  LDG.E.U16 R134, desc[UR4][R12.64] ;  /* 0x000000040c867981 */ /* 0x000128000c1e1500 */
[----:B------:R1:W4:Y:S04]  /*1a3d0*/  LDG.E.U16 R108, desc[UR4][R10.64] ;  /* 0x000000040a6c7981 */ /* 0x000328000c1e1500 */
[----:B------:R-:W4:Y:S01]  /*1a3e0*/  LDG.E.U16 R135, desc[UR4][R22.64] ;  /* 0x0000000416877981 */ /* 0x000f22000c1e1500 */
[----:B---3--:R-:W-:-:S03]  /*1a3f0*/  IMAD.WIDE R8, R2, 0x2, R26 ;  /* 0x0000000202087825 */ /* 0x008fc600078e021a */
[----:B------:R-:W3:Y:S01]  /*1a400*/  LDL.64 R26, [R1+0x19b8] ;  /* 0x0019b800011a7983 */ /* 0x000ee20000100a00 */
[----:B0-----:R-:W-:-:S03]  /*1a410*/  IMAD.WIDE R12, R2, 0x2, R6 ;  /* 0x00000002020c7825 */ /* 0x001fc600078e0206 */
[----:B------:R0:W3:Y:S01]  /*1a420*/  LDG.E.U16 R107, desc[UR4][R8.64] ;  /* 0x00000004086b7981 */ /* 0x0000e2000c1e1500 */
[----:B-1----:R-:W-:-:S03]  /*1a430*/  IMAD.WIDE R10, R2, 0x2, R36 ;  /* 0x00000002020a7825 */ /* 0x002fc600078e0224 */
[----:B------:R-:W3:Y:S04]  /*1a440*/  LDL.64 R36, [R1+0x19b0] ;  /* 0x0019b00001247983 */ /* 0x000ee80000100a00 */
[----:B------:R-:W3:Y:S04]  /*1a450*/  LDL.64 R6, [R1+0x1798] ;  /* 0x0017980001067983 */ /* 0x000ee80000100a00 */
[----:B------:R2:W3:Y:S04]  /*1a460*/  LDG.E.U16 R92, desc[UR4][R12.64] ;  /* 0x000000040c5c7981 */ /* 0x0004e8000c1e1500 */
[----:B------:R-:W3:Y:S01]  /*1a470*/  LDG.E.U16 R91, desc[UR4][R10.64] ;  /* 0x000000040a5b7981 */ /* 0x000ee2000c1e1500 */
[----:B0-----:R-:W-:-:S03]  /*1a480*/  IMAD.WIDE R8, R2, 0x2, R24 ;  /* 0x0000000202087825 */ /* 0x001fc600078e0218 */
[----:B------:R-:W3:Y:S04]  /*1a490*/  LDL.64 R24, [R1+0x1790] ;  /* 0x0017900001187983 */ /* 0x000ee80000100a00 */
[----:B------:R0:W3:Y:S01]  /*1a4a0*/  LDG.E.U16 R76, desc[UR4][R8.64] ;  /* 0x00000004084c7981 */ /* 0x0000e2000c1e1500 */
[----:B--2---:R-:W-:-:S03]  /*1a4b0*/  IMAD.WIDE R12, R2, 0x2, R4 ;  /* 0x00000002020c7825 */ /* 0x004fc600078e0204 */
[----:B------:R-:W2:Y:S01]  /*1a4c0*/  LDL.64 R4, [R1+0x1788] ;  /* 0x0017880001047983 */ /* 0x000ea20000100a00 */
[----:B----4-:R-:W-:-:S03]  /*1a4d0*/  IMAD.WIDE R22, R2, 0x2, R18 ;  /* 0x0000000202167825 */ /* 0x010fc600078e0212 */
[----:B------:R-:W4:Y:S01]  /*1a4e0*/  LDL.64 R18, [R1+0x19a8] ;  /* 0x0019a80001127983 */ /* 0x000f220000100a00 */
[----:B0-----:R-:W-:-:S03]  /*1a4f0*/  IMAD.WIDE R8, R2, 0x2, R14 ;  /* 0x0000000202087825 */ /* 0x001fc600078e020e */
[----:B------:R-:W4:Y:S04]  /*1a500*/  LDL.64 R14, [R1+0x19a0] ;  /* 0x0019a000010e7983 */ /* 0x000f280000100a00 */
[----:B------:R0:W4:Y:S04]  /*1a510*/  LDG.E.U16 R75, desc[UR4][R22.64] ;  /* 0x00000004164b7981 */ /* 0x000128000c1e1500 */
[----:B------:R1:W4:Y:S04]  /*1a520*/  LDG.E.U16 R60, desc[UR4][R12.64] ;  /* 0x000000040c3c7981 */ /* 0x000328000c1e1500 */
[----:B------:R1:W4:Y:S01]  /*1a530*/  LDG.E.U16 R59, desc[UR4][R8.64] ;  /* 0x00000004083b7981 */ /* 0x000322000c1e1500 */
[----:B0-----:R-:W-:-:S03]  /*1a540*/  IMAD.WIDE R22, R2, 0x2, R38 ;  /* 0x0000000202167825 */ /* 0x001fc600078e0226 */
[----:B------:R-:W4:Y:S04]  /*1a550*/  LDL.64 R38, [R1+0x1780] ;  /* 0x0017800001267983 */ /* 0x000f280000100a00 */
[----:B------:R-:W4:Y:S01]  /*1a560*/  LDG.E.U16 R44, desc[UR4][R22.64] ;  /* 0x00000004162c7981 */ /* 0x000f22000c1e1500 */
[----:B------:R-:W-:-:S03]  /*1a570*/  IMAD.WIDE R10, R2, 0x2, R16 ;  /* 0x00000002020a7825 */ /* 0x000fc600078e0210 */
[----:B------:R-:W4:Y:S01]  /*1a580*/  LDL.64 R16, [R1+0x1778] ;  /* 0x0017780001107983 */ /* 0x000f220000100a00 */
[----:B-1----:R-:W-:-:S03]  /*1a590*/  IMAD.WIDE R12, R2, 0x2, R34 ;  /* 0x00000002020c7825 */ /* 0x002fc600078e0222 */
[----:B------:R-:W4:Y:S01]  /*1a5a0*/  LDL.64 R34, [R1+0x1998] ;  /* 0x0019980001227983 */ /* 0x000f220000100a00 */
[----:B------:R-:W-:-:S03]  /*1a5b0*/  IMAD.WIDE R8, R2, 0x2, R40 ;  /* 0x0000000202087825 */ /* 0x000fc600078e0228 */
[----:B------:R3:W4:Y:S04]  /*1a5c0*/  LDG.E.U16 R43, desc[UR4][R12.64] ;  /* 0x000000040c2b7981 */ /* 0x000728000c1e1500 */
[----:B------:R-:W4:Y:S04]  /*1a5d0*/  LDG.E.U16 R28, desc[UR4][R10.64] ;  /* 0x000000040a1c7981 */ /* 0x000f28000c1e1500 */
[----:B------:R-:W4:Y:S01]  /*1a5e0*/  LDL.64 R40, [R1+0x1770] ;  /* 0x0017700001287983 */ /* 0x000f220000100a00 */
[----:B---3--:R-:W-:-:S03]  /*1a5f0*/  IMAD.WIDE R12, R2, 0x2, R26 ;  /* 0x00000002020c7825 */ /* 0x008fc600078e021a */
[----:B------:R0:W3:Y:S04]  /*1a600*/  LDG.E.U16 R27, desc[UR4][R8.64] ;  /* 0x00000004081b7981 */ /* 0x0000e8000c1e1500 */
[----:B------:R-:W3:Y:S01]  /*1a610*/  LDG.E.U16 R96, desc[UR4][R12.64] ;  /* 0x000000040c607981 */ /* 0x000ee2000c1e1500 */
[----:B0-----:R-:W-:-:S03]  /*1a620*/  IMAD.WIDE R8, R2, 0x2, R36 ;  /* 0x0000000202087825 */ /* 0x001fc600078e0224 */
[----:B------:R-:W3:Y:S01]  /*1a630*/  LDL.64 R36, [R1+0x1768] ;  /* 0x0017680001247983 */ /* 0x000ee20000100a00 */
[----:B------:R-:W-:-:S03]  /*1a640*/  IMAD.WIDE R10, R2, 0x2, R6 ;  /* 0x00000002020a7825 */ /* 0x000fc600078e0206 */
[----:B------:R-:W3:Y:S04]  /*1a650*/  LDL.64 R6, [R1+0x1988] ;  /* 0x0019880001067983 */ /* 0x000ee80000100a00 */
[----:B------:R2:W3:Y:S01]  /*1a660*/  LDG.E.U16 R133, desc[UR4][R8.64] ;  /* 0x0000000408857981 */ /* 0x0004e2000c1e1500 */
[----:B------:R-:W-:-:S03]  /*1a670*/  IMAD.WIDE R22, R2, 0x2, R24 ;  /* 0x0000000202167825 */ /* 0x000fc600078e0218 */
[----:B------:R-:W3:Y:S04]  /*1a680*/  LDL.64 R24, [R1+0x1980] ;  /* 0x0019800001187983 */ /* 0x000ee80000100a00 */
[----:B------:R0:W3:Y:S04]  /*1a690*/  LDG.E.U16 R132, desc[UR4][R22.64] ;  /* 0x0000000416847981 */ /* 0x0000e8000c1e1500 */
[----:B------:R-:W3:Y:S01]  /*1a6a0*/  LDG.E.U16 R111, desc[UR4][R10.64] ;  /* 0x000000040a6f7981 */ /* 0x000ee2000c1e1500 */
        /* <DEDUP_REMOVED lines=8> */
[----:B------:R-:W4:Y:S01]  /*1a730*/  LDG.E.U16 R90, desc[UR4][R22.64] ;  /* 0x00000004165a7981 */ /* 0x000f22000c1e1500 */
[----:B0-----:R-:W-:-:S03]  /*1a740*/  IMAD.WIDE R12, R2, 0x2, R38 ;  /* 0x00000002020c7825 */ /* 0x001fc600078e0226 */
[----:B------:R-:W4:Y:S04]  /*1a750*/  LDL.64 R38, [R1+0x1970] ;  /* 0x0019700001267983 */ /* 0x000f280000100a00 */
[----:B------:R0:W4:Y:S01]  /*1a760*/  LDG.E.U16 R89, desc[UR4][R12.64] ;  /* 0x000000040c597981 */ /* 0x000122000c1e1500 */
[----:B-1----:R-:W-:-:S03]  /*1a770*/  IMAD.WIDE R8, R2, 0x2, R16 ;  /* 0x0000000202087825 */ /* 0x002fc600078e0210 */
[----:B------:R-:W4:Y:S01]  /*1a780*/  LDL.64 R16, [R1+0x1968] ;  /* 0x0019680001107983 */ /* 0x000f220000100a00 */
[----:B------:R-:W-:-:S03]  /*1a790*/  IMAD.WIDE R10, R2, 0x2, R34 ;  /* 0x00000002020a7825 */ /* 0x000fc600078e0222 */
[----:B------:R-:W4:Y:S01]  /*1a7a0*/  LDL.64 R34, [R1+0x1750] ;  /* 0x0017500001227983 */ /* 0x000f220000100a00 */
[----:B0-----:R-:W-:-:S03]  /*1a7b0*/  IMAD.WIDE R12, R2, 0x2, R48 ;  /* 0x00000002020c7825 */ /* 0x001fc600078e0230 */
[----:B------:R-:W4:Y:S04]  /*1a7c0*/  LDL.64 R48, [R1+0x1960] ;  /* 0x0019600001307983 */ /* 0x000f280000100a00 */
[----:B------:R-:W4:Y:S04]  /*1a7d0*/  LDG.E.U16 R73, desc[UR4][R8.64] ;  /* 0x0000000408497981 */ /* 0x000f28000c1e1500 */
[----:B------:R-:W4:Y:S04]  /*1a7e0*/  LDG.E.U16 R58, desc[UR4][R12.64] ;  /* 0x000000040c3a7981 */ /* 0x000f28000c1e1500 */
[----:B------:R0:W4:Y:S02]  /*1a7f0*/  LDG.E.U16 R74, desc[UR4][R10.64] ;  /* 0x000000040a4a7981 */ /* 0x000124000c1e1500 */
[----:B0-----:R-:W-:-:S05]  /*1a800*/  IMAD.WIDE R10, R2, 0x2, R40 ;  /* 0x00000002020a7825 */ /* 0x001fca00078e0228 */
[----:B------:R-:W4:Y:S01]  /*1a810*/  LDG.E.U16 R57, desc[UR4][R10.64] ;  /* 0x000000040a397981 */ /* 0x000f22000c1e1500 */
[----:B---3--:R-:W-:-:S03]  /*1a820*/  IMAD.WIDE R22, R2, 0x2, R36 ;  /* 0x0000000202167825 */ /* 0x008fc600078e0224 */
[----:B------:R-:W3:Y:S01]  /*1a830*/  LDL.64 R36, [R1+0x1738] ;  /* 0x0017380001247983 */ /* 0x000ee20000100a00 */
[----:B------:R-:W-:-:S03]  /*1a840*/  IMAD.WIDE R8, R2, 0x2, R6 ;  /* 0x0000000202087825 */ /* 0x000fc600078e0206 */
[----:B------:R-:W3:Y:S04]  /*1a850*/  LDL.64 R6, [R1+0x1740] ;  /* 0x0017400001067983 */ /* 0x000ee80000100a00 */
[----:B------:R2:W3:Y:S01]  /*1a860*/  LDG.E.U16 R41, desc[UR4][R22.64] ;  /* 0x0000000416297981 */ /* 0x0004e2000c1e1500 */
[----:B------:R-:W-:-:S03]  /*1a870*/  IMAD.WIDE R12, R2, 0x2, R24 ;  /* 0x00000002020c7825 */ /* 0x000fc600078e0218 */
[----:B------:R4:W3:Y:S04]  /*1a880*/  LDG.E.U16 R42, desc[UR4][R8.64] ;  /* 0x00000004082a7981 */ /* 0x0008e8000c1e1500 */
[----:B------:R0:W3:Y:S01]  /*1a890*/  LDG.E.U16 R26, desc[UR4][R12.64] ;  /* 0x000000040c1a7981 */ /* 0x0000e2000c1e1500 */
[----:B--2---:R-:W-:-:S03]  /*1a8a0*/  IMAD.WIDE R22, R2, 0x2, R4 ;  /* 0x0000000202167825 */ /* 0x004fc600078e0204 */
[----:B------:R-:W2:Y:S01]  /*1a8b0*/  LDL.64 R4, [R1+0x1730] ;  /* 0x0017300001047983 */ /* 0x000ea20000100a00 */
[----:B----4-:R-:W-:-:S03]  /*1a8c0*/  IMAD.WIDE R8, R2, 0x2, R18 ;  /* 0x0000000202087825 */ /* 0x010fc600078e0212 */
[----:B------:R-:W4:Y:S01]  /*1a8d0*/  LDL.64 R18, [R1+0x1950] ;  /* 0x0019500001127983 */ /* 0x000f220000100a00 */
[----:B0-----:R-:W-:-:S03]  /*1a8e0*/  IMAD.WIDE R12, R2, 0x2, R14 ;  /* 0x00000002020c7825 */ /* 0x001fc600078e020e */
[----:B------:R-:W4:Y:S04]  /*1a8f0*/  LDL.64 R14, [R1+0x1948] ;  /* 0x00194800010e7983 */ /* 0x000f280000100a00 */
[----:B------:R-:W4:Y:S04]  /*1a900*/  LDG.E.U16 R25, desc[UR4][R8.64] ;  /* 0x0000000408197981 */ /* 0x000f28000c1e1500 */
[----:B------:R0:W4:Y:S04]  /*1a910*/  LDG.E.U16 R138, desc[UR4][R12.64] ;  /* 0x000000040c8a7981 */ /* 0x000128000c1e1500 */
[----:B------:R-:W4:Y:S01]  /*1a920*/  LDG.E.U16 R112, desc[UR4][R22.64] ;  /* 0x0000000416707981 */ /* 0x000f22000c1e1500 */
[----:B0-----:R-:W-:-:S03]  /*1a930*/  IMAD.WIDE R12, R2, 0x2, R16 ;  /* 0x00000002020c7825 */ /* 0x001fc600078e0210 */
[----:B------:R-:W4:Y:S01]  /*1a940*/  LDL.64 R16, [R1+0x1720] ;  /* 0x0017200001107983 */ /* 0x000f220000100a00 */
[----:B------:R-:W-:-:S03]  /*1a950*/  IMAD.WIDE R8, R2, 0x2, R34 ;  /* 0x0000000202087825 */ /* 0x000fc600078e0222 */
[----:B------:R-:W4:Y:S04]  /*1a960*/  LDL.64 R34, [R1+0x1940] ;  /* 0x0019400001227983 */ /* 0x000f280000100a00 */
[----:B------:R0:W4:Y:S01]  /*1a970*/  LDG.E.U16 R130, desc[UR4][R8.64] ;  /* 0x0000000408827981 */ /* 0x000122000c1e1500 */
[----:B------:R-:W-:-:S03]  /*1a980*/  IMAD.WIDE R10, R2, 0x2, R38 ;  /* 0x00000002020a7825 */ /* 0x000fc600078e0226 */
[----:B------:R-:W4:Y:S04]  /*1a990*/  LDL.64 R38, [R1+0x1728] ;  /* 0x0017280001267983 */ /* 0x000f280000100a00 */
[----:B------:R1:W4:Y:S01]  /*1a9a0*/  LDG.E.U16 R131, desc[UR4][R10.64] ;  /* 0x000000040a837981 */ /* 0x000322000c1e1500 */
[----:B0-----:R-:W-:-:S03]  /*1a9b0*/  IMAD.WIDE R8, R2, 0x2, R48 ;  /* 0x0000000202087825 */ /* 0x001fc600078e0230 */
[----:B------:R-:W4:Y:S04]  /*1a9c0*/  LDL.64 R48, [R1+0x1718] ;  /* 0x0017180001307983 */ /* 0x000f280000100a00 */
[----:B------:R0:W4:Y:S01]  /*1a9d0*/  LDG.E.U16 R104, desc[UR4][R12.64] ;  /* 0x000000040c687981 */ /* 0x000122000c1e1500 */
[----:B-1----:R-:W-:-:S03]  /*1a9e0*/  IMAD.WIDE R10, R2, 0x2, R52 ;  /* 0x00000002020a7825 */ /* 0x002fc600078e0234 */
[----:B------:R-:W4:Y:S04]  /*1a9f0*/  LDL.64 R52, [R1+0x1938] ;  /* 0x0019380001347983 */ /* 0x000f280000100a00 */
[----:B------:R3:W4:Y:S01]  /*1aa00*/  LDG.E.U16 R88, desc[UR4][R8.64] ;  /* 0x0000000408587981 */ /* 0x000722000c1e1500 */
[----:B0-----:R-:W-:-:S03]  /*1aa10*/  IMAD.WIDE R12, R2, 0x2, R50 ;  /* 0x00000002020c7825 */ /* 0x001fc600078e0232 */
[----:B------:R-:W4:Y:S04]  /*1aa20*/  LDL.64 R50, [R1+0x1710] ;  /* 0x0017100001327983 */ /* 0x000f280000100a00 */
[----:B------:R2:W4:Y:S04]  /*1aa30*/  LDG.E.U16 R72, desc[UR4][R12.64] ;  /* 0x000000040c487981 */ /* 0x000528000c1e1500 */
[----:B------:R-:W4:Y:S01]  /*1aa40*/  LDG.E.U16 R103, desc[UR4][R10.64] ;  /* 0x000000040a677981 */ /* 0x000f22000c1e1500 */
[----:B---3--:R-:W-:-:S03]  /*1aa50*/  IMAD.WIDE R8, R2, 0x2, R36 ;  /* 0x0000000202087825 */ /* 0x008fc600078e0224 */
[----:B------:R-:W3:Y:S01]  /*1aa60*/  LDL.64 R36, [R1+0x1928] ;  /* 0x0019280001247983 */ /* 0x000ee20000100a00 */
        /* <DEDUP_REMOVED lines=8> */
[----:B------:R-:W-:-:S03]  /*1aaf0*/  IMAD.WIDE R10, R2, 0x2, R14 ;  /* 0x00000002020a7825 */ /* 0x000fc600078e020e */
[----:B------:R-:W4:Y:S04]  /*1ab00*/  LDL.64 R14, [R1+0x1700] ;  /* 0x00170000010e7983 */ /* 0x000f280000100a00 */
[----:B------:R-:W4:Y:S04]  /*1ab10*/  LDG.E.U16 R55, desc[UR4][R12.64] ;  /* 0x000000040c377981 */ /* 0x000f28000c1e1500 */
[----:B------:R0:W4:Y:S04]  /*1ab20*/  LDG.E.U16 R40, desc[UR4][R10.64] ;  /* 0x000000040a287981 */ /* 0x000128000c1e1500 */
[----:B------:R1:W4:Y:S01]  /*1ab30*/  LDG.E.U16 R56, desc[UR4][R22.64] ;  /* 0x0000000416387981 */ /* 0x000322000c1e1500 */
[----:B0-----:R-:W-:-:S03]  /*1ab40*/  IMAD.WIDE R10, R2, 0x2, R16 ;  /* 0x00000002020a7825 */ /* 0x001fc600078e0210 */
[----:B------:R-:W4:Y:S01]  /*1ab50*/  LDL.64 R16, [R1+0x1910] ;  /* 0x0019100001107983 */ /* 0x000f220000100a00 */
[----:B------:R-:W-:-:S03]  /*1ab60*/  IMAD.WIDE R12, R2, 0x2, R34 ;  /* 0x00000002020c7825 */ /* 0x000fc600078e0222 */
[----:B------:R-:W4:Y:S04]  /*1ab70*/  LDL.64 R34, [R1+0x16f8] ;  /* 0x0016f80001227983 */ /* 0x000f280000100a00 */
[----:B------:R-:W4:Y:S01]  /*1ab80*/  LDG.E.U16 R24, desc[UR4][R12.64] ;  /* 0x000000040c187981 */ /* 0x000f22000c1e1500 */
[----:B-1----:R-:W-:-:S03]  /*1ab90*/  IMAD.WIDE R22, R2, 0x2, R48 ;  /* 0x0000000202167825 */ /* 0x002fc600078e0230 */
[----:B------:R-:W4:Y:S01]  /*1aba0*/  LDL.64 R48, [R1+0x16e8] ;  /* 0x0016e80001307983 */ /* 0x000f220000100a00 */
[----:B------:R-:W-:-:S03]  /*1abb0*/  IMAD.WIDE R8, R2, 0x2, R38 ;  /* 0x0000000202087825 */ /* 0x000fc600078e0226 */
[----:B------:R-:W4:Y:S04]  /*1abc0*/  LDG.E.U16 R20, desc[UR4][R22.64] ;  /* 0x0000000416147981 */ /* 0x000f28000c1e1500 */
[----:B------:R0:W4:Y:S02]  /*1abd0*/  LDG.E.U16 R39, desc[UR4][R8.64] ;  /* 0x0000000408277981 */ /* 0x000124000c1e1500 */
[C---:B0-----:R-:W-:Y:S02]  /*1abe0*/  IMAD.WIDE R8, R2.reuse, 0x2, R52 ;  /* 0x0000000202087825 */ /* 0x041fe400078e0234 */
[----:B------:R-:W4:Y:S04]  /*1abf0*/  LDL.64 R52, [R1+0x1908] ;  /* 0x0019080001347983 */ /* 0x000f280000100a00 */
[----:B------:R0:W4:Y:S01]  /*1ac00*/  LDG.E.U16 R139, desc[UR4][R8.64] ;  /* 0x00000004088b7981 */ /* 0x000122000c1e1500 */
[----:B---3--:R-:W-:-:S03]  /*1ac10*/  IMAD.WIDE R22, R2, 0x2, R36 ;  /* 0x0000000202167825 */ /* 0x008fc600078e0224 */
[----:B------:R-:W3:Y:S01]  /*1ac20*/  LDL.64 R36, [R1+0x16e0] ;  /* 0x0016e00001247983 */ /* 0x000ee20000100a00 */
[----:B------:R-:W-:-:S03]  /*1ac30*/  IMAD.WIDE R12, R2, 0x2, R6 ;  /* 0x00000002020c7825 */ /* 0x000fc600078e0206 */
[----:B------:R2:W3:Y:S01]  /*1ac40*/  LDG.E.U16 R7, desc[UR4][R10.64] ;  /* 0x000000040a077981 */ /* 0x0004e2000c1e1500 */
[----:B0-----:R-:W-:-:S03]  /*1ac50*/  IMAD.WIDE R8, R2, 0x2, R50 ;  /* 0x0000000202087825 */ /* 0x001fc600078e0232 */
[----:B------:R4:W3:Y:S04]  /*1ac60*/  LDG.E.U16 R129, desc[UR4][R12.64] ;  /* 0x000000040c817981 */ /* 0x0008e8000c1e1500 */
[----:B------:R0:W3:Y:S04]  /*1ac70*/  LDG.E.U16 R128, desc[UR4][R8.64] ;  /* 0x0000000408807981 */ /* 0x0000e8000c1e1500 */
[----:B------:R-:W3:Y:S04]  /*1ac80*/  LDL.64 R50, [R1+0x1900] ;  /* 0x0019000001327983 */ /* 0x000ee80000100a00 */
[----:B------:R-:W3:Y:S01]  /*1ac90*/  LDG.E.U16 R102, desc[UR4][R22.64] ;  /* 0x0000000416667981 */ /* 0x000ee2000c1e1500 */
        /* <DEDUP_REMOVED lines=13> */
[----:B------:R0:W4:Y:S02]  /*1ad70*/  LDG.E.U16 R54, desc[UR4][R8.64] ;  /* 0x0000000408367981 */ /* 0x000124000c1e1500 */
[C---:B0-----:R-:W-:Y:S02]  /*1ad80*/  IMAD.WIDE R8, R2.reuse, 0x2, R48 ;  /* 0x0000000202087825 */ /* 0x041fe400078e0230 */
[----:B------:R-:W4:Y:S02]  /*1ad90*/  LDL.64 R48, [R1+0x16b8] ;  /* 0x0016b80001307983 */ /* 0x000f240000100a00 */
[----:B------:R-:W-:-:S02]  /*1ada0*/  IMAD.WIDE R12, R2, 0x2, R68 ;  /* 0x00000002020c7825 */ /* 0x000fc400078e0244 */
[----:B------:R-:W4:Y:S04]  /*1adb0*/  LDG.E.U16 R69, desc[UR4][R10.64] ;  /* 0x000000040a457981 */ /* 0x000f28000c1e1500 */
[----:B------:R0:W4:Y:S02]  /*1adc0*/  LDG.E.U16 R70, desc[UR4][R12.64] ;  /* 0x000000040c467981 */ /* 0x000124000c1e1500 */
[----:B0-----:R-:W-:-:S05]  /*1add0*/  IMAD.WIDE R12, R2, 0x2, R52 ;  /* 0x00000002020c7825 */ /* 0x001fca00078e0234 */
[----:B------:R3:W4:Y:S01]  /*1ade0*/  LDG.E.U16 R38, desc[UR4][R12.64] ;  /* 0x000000040c267981 */ /* 0x000722000c1e1500 */
[----:B------:R-:W-:-:S03]  /*1adf0*/  IMAD.WIDE R22, R2, 0x2, R66 ;  /* 0x0000000202167825 */ /* 0x000fc600078e0242 */
[----:B------:R-:W4:Y:S04]  /*1ae00*/  LDL.64 R66, [R1+0x16b0] ;  /* 0x0016b00001427983 */ /* 0x000f280000100a00 */
[----:B------:R0:W4:Y:S01]  /*1ae10*/  LDG.E.U16 R53, desc[UR4][R22.64] ;  /* 0x0000000416357981 */ /* 0x000122000c1e1500 */
[----:B---3--:R-:W-:-:S03]  /*1ae20*/  IMAD.WIDE R12, R2, 0x2, R36 ;  /* 0x00000002020c7825 */ /* 0x008fc600078e0224 */
[----:B------:R2:W3:Y:S01]  /*1ae30*/  LDG.E.U16 R37, desc[UR4][R8.64] ;  /* 0x0000000408257981 */ /* 0x0004e2000c1e1500 */
[----:B0-----:R-:W-:-:S03]  /*1ae40*/  IMAD.WIDE R22, R2, 0x2, R50 ;  /* 0x0000000202167825 */ /* 0x001fc600078e0232 */
[----:B------:R-:W3:Y:S01]  /*1ae50*/  LDL.64 R50, [R1+0x18c8] ;  /* 0x0018c80001327983 */ /* 0x000ee20000100a00 */
[----:B--2---:R-:W-:-:S03]  /*1ae60*/  IMAD.WIDE R8, R2, 0x2, R4 ;  /* 0x0000000202087825 */ /* 0x004fc600078e0204 */
[----:B------:R0:W2:Y:S01]  /*1ae70*/  LDG.E.U16 R4, desc[UR4][R12.64] ;  /* 0x000000040c047981 */ /* 0x0000a2000c1e1500 */
[----:B----4-:R-:W-:-:S03]  /*1ae80*/  IMAD.WIDE R10, R2, 0x2, R18 ;  /* 0x00000002020a7825 */ /* 0x010fc600078e0212 */
[----:B------:R-:W4:Y:S04]  /*1ae90*/  LDG.E.U16 R18, desc[UR4][R8.64] ;  /* 0x0000000408127981 */ /* 0x000f28000c1e1500 */
[----:B------:R1:W2:Y:S01]  /*1aea0*/  LDG.E.U16 R19, desc[UR4][R10.64] ;  /* 0x000000040a137981 */ /* 0x0002a2000c1e1500 */
[----:B0-----:R-:W-:-:S03]  /*1aeb0*/  IMAD.WIDE R12, R2, 0x2, R14 ;  /* 0x00000002020c7825 */ /* 0x001fc600078e020e */
[----:B------:R-:W4:Y:S04]  /*1aec0*/  LDL.64 R14, [R1+0x16a8] ;  /* 0x0016a800010e7983 */ /* 0x000f280000100a00 */
[----:B------:R0:W2:Y:S01]  /*1aed0*/  LDG.E.U16 R127, desc[UR4][R12.64] ;  /* 0x000000040c7f7981 */ /* 0x0000a2000c1e1500 */
[----:B-1----:R-:W-:-:S03]  /*1aee0*/  IMAD.WIDE R10, R2, 0x2, R114 ;  /* 0x00000002020a7825 */ /* 0x002fc600078e0272 */
[----:B------:R-:W2:Y:S04]  /*1aef0*/  LDL.64 R114, [R1+0x18c0] ;  /* 0x0018c00001727983 */ /* 0x000ea80000100a00 */
[----:B------:R1:W2:Y:S04]  /*1af00*/  LDG.E.U16 R5, desc[UR4][R22.64] ;  /* 0x0000000416057981 */ /* 0x0002a8000c1e1500 */
[----:B------:R1:W2:Y:S01]  /*1af10*/  LDG.E.U16 R126, desc[UR4][R10.64] ;  /* 0x000000040a7e7981 */ /* 0x0002a2000c1e1500 */
[----:B0-----:R-:W-:-:S03]  /*1af20*/  IMAD.WIDE R12, R2, 0x2, R16 ;  /* 0x00000002020c7825 */ /* 0x001fc600078e0210 */
[----:B------:R-:W2:Y:S01]  /*1af30*/  LDL.64 R16, [R1+0x1698] ;  /* 0x0016980001107983 */ /* 0x000ea20000100a00 */
[----:B------:R-:W-:-:S03]  /*1af40*/  IMAD.WIDE R8, R2, 0x2, R34 ;  /* 0x0000000202087825 */ /* 0x000fc600078e0222 */
[----:B------:R-:W2:Y:S04]  /*1af50*/  LDL.64 R34, [R1+0x18b8] ;  /* 0x0018b80001227983 */ /* 0x000ea80000100a00 */
[----:B------:R0:W2:Y:S01]  /*1af60*/  LDG.E.U16 R84, desc[UR4][R12.64] ;  /* 0x000000040c547981 */ /* 0x0000a2000c1e1500 */
[----:B-1----:R-:W-:-:S03]  /*1af70*/  IMAD.WIDE R22, R2, 0x2, R118 ;  /* 0x0000000202167825 */ /* 0x002fc600078e0276 */
[----:B------:R-:W2:Y:S01]  /*1af80*/  LDL.64 R118, [R1+0x1680] ;  /* 0x0016800001767983 */ /* 0x000ea20000100a00 */
[----:B------:R-:W-:-:S03]  /*1af90*/  IMAD.WIDE R10, R2, 0x2, R116 ;  /* 0x00000002020a7825 */ /* 0x000fc600078e0274 */
[----:B------:R1:W2:Y:S01]  /*1afa0*/  LDG.E.U16 R100, desc[UR4][R8.64] ;  /* 0x0000000408647981 */ /* 0x0002a2000c1e1500 */
[----:B0-----:R-:W-:-:S03]  /*1afb0*/  IMAD.WIDE R12, R2, 0x2, R48 ;  /* 0x00000002020c7825 */ /* 0x001fc600078e0230 */
[----:B------:R-:W2:Y:S04]  /*1afc0*/  LDL.64 R48, [R1+0x18a8] ;  /* 0x0018a80001307983 */ /* 0x000ea80000100a00 */
[----:B------:R-:W2:Y:S01]  /*1afd0*/  LDG.E.U16 R52, desc[UR4][R10.64] ;  /* 0x000000040a347981 */ /* 0x000ea2000c1e1500 */
[----:B-1----:R-:W-:-:S03]  /*1afe0*/  IMAD.WIDE R8, R2, 0x2, R98 ;  /* 0x0000000202087825 */ /* 0x002fc600078e0262 */
[----:B------:R0:W2:Y:S04]  /*1aff0*/  LDG.E.U16 R99, desc[UR4][R22.64] ;  /* 0x0000000416637981 */ /* 0x0000a8000c1e1500 */
[----:B------:R-:W2:Y:S01]  /*1b000*/  LDL.64 R116, [R1+0x1898] ;  /* 0x0018980001747983 */ /* 0x000ea20000100a00 */
[----:B0-----:R-:W-:-:S03]  /*1b010*/  IMAD.WIDE R22, R2, 0x2, R82 ;  /* 0x0000000202167825 */ /* 0x001fc600078e0252 */
[----:B------:R0:W2:Y:S04]  /*1b020*/  LDG.E.U16 R83, desc[UR4][R8.64] ;  /* 0x0000000408537981 */ /* 0x0000a8000c1e1500 */
[----:B------:R-:W2:Y:S01]  /*1b030*/  LDG.E.U16 R68, desc[UR4][R22.64] ;  /* 0x0000000416447981 */ /* 0x000ea2000c1e1500 */
[----:B0-----:R-:W-:-:S03]  /*1b040*/  IMAD.WIDE R8, R2, 0x2, R66 ;  /* 0x0000000202087825 */ /* 0x001fc600078e0242 */
[----:B------:R3:W2:Y:S02]  /*1b050*/  LDG.E.U16 R67, desc[UR4][R12.64] ;  /* 0x000000040c437981 */ /* 0x0006a4000c1e1500 */
[C---:B---3--:R-:W-:Y:S02]  /*1b060*/  IMAD.WIDE R12, R2.reuse, 0x2, R50 ;  /* 0x00000002020c7825 */ /* 0x048fe400078e0232 */
[----:B------:R2:W3:Y:S04]  /*1b070*/  LDG.E.U16 R51, desc[UR4][R8.64] ;  /* 0x0000000408337981 */ /* 0x0004e8000c1e1500 */
[----:B------:R0:W3:Y:S01]  /*1b080*/  LDG.E.U16 R36, desc[UR4][R12.64] ;  /* 0x000000040c247981 */ /* 0x0000e2000c1e1500 */
[----:B----4-:R-:W-:-:S03]  /*1b090*/  IMAD.WIDE R10, R2, 0x2, R14 ;  /* 0x00000002020a7825 */ /* 0x010fc600078e020e */
[----:B------:R-:W4:Y:S01]  /*1b0a0*/  LDL.64 R14, [R1+0x1678] ;  /* 0x00167800010e7983 */ /* 0x000f220000100a00 */
[----:B--2---:R-:W-:-:S03]  /*1b0b0*/  IMAD.WIDE R8, R2, 0x2, R114 ;  /* 0x0000000202087825 */ /* 0x004fc600078e0272 */
[----:B------:R-:W2:Y:S04]  /*1b0c0*/  LDL.64 R114, [R1+0x1890] ;  /* 0x0018900001727983 */ /* 0x000ea80000100a00 */
[----:B------:R1:W3:Y:S01]  /*1b0d0*/  LDG.E.U16 R3, desc[UR4][R8.64] ;  /* 0x0000000408037981 */ /* 0x0002e2000c1e1500 */
[----:B0-----:R-:W-:-:S04]  /*1b0e0*/  IMAD.WIDE R12, R2, 0x2, R34 ;  /* 0x00000002020c7825 */ /* 0x001fc800078e0222 */
[C---:B------:R-:W-:Y:S01]  /*1b0f0*/  IMAD.WIDE R152, R2.reuse, 0x2, R124 ;  /* 0x0000000202987825 */ /* 0x040fe200078e027c */
[----:B------:R-:W0:Y:S03]  /*1b100*/  S2R R6, SR_CTAID.Y ;  /* 0x0000000000067919 */ /* 0x000e260000002600 */
[C---:B-1----:R-:W-:Y:S01]  /*1b110*/  IMAD.WIDE R8, R2.reuse, 0x2, R16 ;  /* 0x0000000202087825 */ /* 0x042fe200078e0210 */
[----:B------:R-:W3:Y:S04]  /*1b120*/  LDG.E.U16 R97, desc[UR4][R152.64] ;  /* 0x0000000498617981 */ /* 0x000ee8000c1e1500 */
[----:B------:R1:W3:Y:S01]  /*1b130*/  LDG.E.U16 R17, desc[UR4][R12.64] ;  /* 0x000000040c117981 */ /* 0x0002e2000c1e1500 */
[----:B------:R-:W-:-:S03]  /*1b140*/  IMAD.WIDE R154, R2, 0x2, R48 ;  /* 0x00000002029a7825 */ /* 0x000fc600078e0230 */
[----:B------:R1:W3:Y:S04]  /*1b150*/  LDG.E.U16 R35, desc[UR4][R10.64] ;  /* 0x000000040a237981 */ /* 0x0002e8000c1e1500 */
[----:B------:R-:W3:Y:S01]  /*1b160*/  LDL.64 R48, [R1+0x1888] ;  /* 0x0018880001307983 */ /* 0x000ee20000100a00 */
[----:B-1----:R-:W-:-:S03]  /*1b170*/  IMAD.WIDE R12, R2, 0x2, R120 ;  /* 0x00000002020c7825 */ /* 0x002fc600078e0278 */
[----:B------:R-:W3:Y:S01]  /*1b180*/  LDL.64 R120, [R1+0x1670] ;  /* 0x0016700001787983 */ /* 0x000ee20000100a00 */
[C---:B------:R-:W-:Y:S01]  /*1b190*/  IMAD.WIDE R22, R2.reuse, 0x2, R140 ;  /* 0x0000000202167825 */ /* 0x040fe200078e028c */
[----:B------:R-:W1:Y:S02]  /*1b1a0*/  LDC.64 R10, c[0x0][0x218] ;  /* 0x00008600ff0a7b82 */ /* 0x000e640000000a00 */
[----:B------:R0:W3:Y:S04]  /*1b1b0*/  LDG.E.U16 R98, desc[UR4][R154.64] ;  /* 0x000000049a627981 */ /* 0x0000e8000c1e1500 */
[----:B------:R-:W3:Y:S04]  /*1b1c0*/  LDG.E.U16 R125, desc[UR4][R22.64] ;  /* 0x00000004167d7981 */ /* 0x000ee8000c1e1500 */
[----:B------:R0:W3:Y:S02]  /*1b1d0*/  LDG.E.U16 R124, desc[UR4][R12.64] ;  /* 0x000000040c7c7981 */ /* 0x0000e4000c1e1500 */
[----:B0-----:R-:W-:-:S02]  /*1b1e0*/  IMAD.WIDE R154, R2, 0x2, R118 ;  /* 0x00000002029a7825 */ /* 0x001fc400078e0276 */
[----:B------:R-:W3:Y:S02]  /*1b1f0*/  LDL.64 R118, [R1+0x1668] ;  /* 0x0016680001767983 */ /* 0x000ee40000100a00 */
[C---:B------:R-:W-:Y:S02]  /*1b200*/  IMAD.WIDE R152, R2.reuse, 0x2, R116 ;  /* 0x0000000202987825 */ /* 0x040fe400078e0274 */
[----:B------:R-:W3:Y:S02]  /*1b210*/  LDL.64 R116, [R1+0x1608] ;  /* 0x0016080001747983 */ /* 0x000ee40000100a00 */
[----:B------:R-:W-:Y:S02]  /*1b220*/  IMAD.WIDE R12, R2, 0x2, R122 ;  /* 0x00000002020c7825 */ /* 0x000fe400078e027a */
[----:B------:R-:W3:Y:S04]  /*1b230*/  LDL.64 R140, [R1+0x1588] ;  /* 0x00158800018c7983 */ /* 0x000ee80000100a00 */
[----:B------:R-:W3:Y:S04]  /*1b240*/  LDG.E.U16 R82, desc[UR4][R12.64] ;  /* 0x000000040c527981 */ /* 0x000ee8000c1e1500 */
[----:B------:R-:W3:Y:S04]  /*1b250*/  LDL.64 R122, [R1+0x1488] ;  /* 0x00148800017a7983 */ /* 0x000ee80000100a00 */
[----:B------:R0:W3:Y:S01]  /*1b260*/  LDG.E.U16 R16, desc[UR4][R8.64] ;  /* 0x0000000408107981 */ /* 0x0000e2000c1e1500 */
[----:B------:R-:W-:-:S03]  /*1b270*/  IMAD R156, R6, R156, RZ ;  /* 0x0000009c069c7224 */ /* 0x000fc600078e02ff */
[----:B------:R-:W3:Y:S04]  /*1b280*/  LDG.E.U16 R66, desc[UR4][R152.64] ;  /* 0x0000000498427981 */ /* 0x000ee8000c1e1500 */
[----:B------:R-:W3:Y:S01]  /*1b290*/  LDG.E.U16 R81, desc[UR4][R154.64] ;  /* 0x000000049a517981 */ /* 0x000ee2000c1e1500 */
[----:B0-----:R-:W0:Y:S01]  /*1b2a0*/  LDC.64 R8, c[0x0][0x218] ;  /* 0x00008600ff087b82 */ /* 0x001e220000000a00 */
[C---:B----4-:R-:W-:Y:S02]  /*1b2b0*/  IMAD.WIDE R22, R2.reuse, 0x2, R14 ;  /* 0x0000000202167825 */ /* 0x050fe400078e020e */
[----:B------:R-:W4:Y:S04]  /*1b2c0*/  LDL.64 R14, [R1+0x1878] ;  /* 0x00187800010e7983 */ /* 0x000f280000100a00 */
[----:B------:R-:W4:Y:S01]  /*1b2d0*/  LDG.E.U16 R65, desc[UR4][R22.64] ;  /* 0x0000000416417981 */ /* 0x000f22000c1e1500 */
[----:B--2---:R-:W-:-:S03]  /*1b2e0*/  IMAD.WIDE R12, R2, 0x2, R114 ;  /* 0x00000002020c7825 */ /* 0x004fc600078e0272 */
[----:B------:R-:W2:Y:S04]  /*1b2f0*/  LDL.64 R114, [R1+0x1600] ;  /* 0x0016000001727983 */ /* 0x000ea80000100a00 */
[----:B------:R3:W2:Y:S02]  /*1b300*/  LDG.E.U16 R50, desc[UR4][R12.64] ;  /* 0x000000040c327981 */ /* 0x0006a4000c1e1500 */
[----:B---3--:R-:W-:-:S04]  /*1b310*/  IMAD.WIDE R12, R2, 0x2, R48 ;  /* 0x00000002020c7825 */ /* 0x008fc800078e0230 */
[----:B------:R-:W-:Y:S01]  /*1b320*/  IMAD.WIDE R22, R2, 0x2, R120 ;  /* 0x0000000202167825 */ /* 0x000fe200078e0278 */
[----:B-1----:R-:W-:Y:S01]  /*1b330*/  LEA R10, P0, R156, R10, 0x1 ;  /* 0x0000000a9c0a7211 */ /* 0x002fe200078008ff */
[----:B------:R-:W3:Y:S04]  /*1b340*/  LDL.64 R120, [R1+0x1480] ;  /* 0x0014800001787983 */ /* 0x000ee80000100a00 */
[----:B------:R1:W3:Y:S01]  /*1b350*/  LDG.E.U16 R49, desc[UR4][R22.64] ;  /* 0x0000000416317981 */ /* 0x0002e2000c1e1500 */
[----:B------:R-:W-:Y:S02]  /*1b360*/  IMAD R153, R6, R158, RZ ;  /* 0x0000009e06997224 */ /* 0x000fe400078e02ff */
[----:B------:R-:W-:Y:S01]  /*1b370*/  IMAD R152, R0, R157, RZ ;  /* 0x0000009d00987224 */ /* 0x000fe200078e02ff */
[----:B------:R-:W3:Y:S01]  /*1b380*/  LDG.E.U16 R34, desc[UR4][R12.64] ;  /* 0x000000040c227981 */ /* 0x000ee2000c1e1500 */
[----:B-1----:R-:W-:-:S03]  /*1b390*/  IMAD.WIDE R22, R2, 0x2, R118 ;  /* 0x0000000202167825 */ /* 0x002fc600078e0276 */
[----:B------:R-:W3:Y:S01]  /*1b3a0*/  LDL.64 R118, [R1+0x1408] ;  /* 0x0014080001767983 */ /* 0x000ee20000100a00 */
[----:B------:R-:W-:Y:S01]  /*1b3b0*/  IMAD R154, R0, R159, RZ ;  /* 0x0000009f009a7224 */ /* 0x000fe200078e02ff */
[----:B------:R-:W-:Y:S02]  /*1b3c0*/  LEA.HI.X.SX32 R11, R156, R11, 0x1, P0 ;  /* 0x0000000b9c0b7211 */ /* 0x000fe400000f0eff */
[----:B------:R1:W3:Y:S01]  /*1b3d0*/  LDG.E.U16 R33, desc[UR4][R22.64] ;  /* 0x0000000416217981 */ /* 0x0002e2000c1e1500 */
[----:B0-----:R-:W-:Y:S02]  /*1b3e0*/  LEA R8, P1, R153, R8, 0x1 ;  /* 0x0000000899087211 */ /* 0x001fe400078208ff */
[----:B------:R-:W-:Y:S01]  /*1b3f0*/  LEA R152, R157, R152, 0x8 ;  /* 0x000000989d987211 */ /* 0x000fe200078e40ff */
[----:B------:R-:W3:Y:S01]  /*1b400*/  LDL.64 R158, [R1+0x14f0] ;  /* 0x0014f000019e7983 */ /* 0x000ee20000100a00 */
[----:B------:R-:W-:Y:S02]  /*1b410*/  LEA R10, P0, R154, R10, 0x1 ;  /* 0x0000000a9a0a7211 */ /* 0x000fe400078008ff */
[----:B------:R-:W-:Y:S01]  /*1b420*/  LEA.HI.X.SX32 R9, R153, R9, 0x1, P1 ;  /* 0x0000000999097211 */ /* 0x000fe200008f0eff */
[----:B------:R-:W3:Y:S01]  /*1b430*/  LDL.64 R156, [R1+0x1870] ;  /* 0x00187000019c7983 */ /* 0x000ee20000100a00 */
[----:B------:R-:W-:-:S02]  /*1b440*/  LEA R8, P1, R152, R8, 0x1 ;  /* 0x0000000898087211 */ /* 0x000fc400078208ff */
[----:B------:R-:W-:Y:S02]  /*1b450*/  LEA.HI.X.SX32 R11, R154, R11, 0x1, P0 ;  /* 0x0000000b9a0b7211 */ /* 0x000fe400000f0eff */
[----:B------:R-:W-:Y:S01]  /*1b460*/  LEA.HI.X.SX32 R9, R152, R9, 0x1, P1 ;  /* 0x0000000998097211 */ /* 0x000fe200008f0eff */
[C---:B-1----:R-:W-:Y:S01]  /*1b470*/  IMAD.WIDE R22, R2.reuse, 0x2, R142 ;  /* 0x0000000202167825 */ /* 0x042fe200078e028e */
[----:B------:R-:W3:Y:S03]  /*1b480*/  LDL.64 R154, [R1+0x15f8] ;  /* 0x0015f800019a7983 */ /* 0x000ee60000100a00 */
[C---:B------:R-:W-:Y:S01]  /*1b490*/  IMAD.WIDE R10, R2.reuse, 0x2, R10 ;  /* 0x00000002020a7825 */ /* 0x040fe200078e020a */
[----:B------:R-:W3:Y:S03]  /*1b4a0*/  LDL.64 R142, [R1+0x1388] ;  /* 0x00138800018e7983 */ /* 0x000ee60000100a00 */
[C---:B------:R-:W-:Y:S01]  /*1b4b0*/  IMAD.WIDE R8, R2.reuse, 0x2, R8 ;  /* 0x0000000202087825 */ /* 0x040fe200078e0208 */
[----:B------:R-:W3:Y:S04]  /*1b4c0*/  LDG.E.U16 R48, desc[UR4][R10.64] ;  /* 0x000000040a307981 */ /* 0x000ee8000c1e1500 */
[----:B------:R0:W3:Y:S02]  /*1b4d0*/  LDG.E.U16 R63, desc[UR4][R8.64] ;  /* 0x00000004083f7981 */ /* 0x0000e4000c1e1500 */
[----:B0-----:R-:W-:-:S02]  /*1b4e0*/  IMAD.WIDE R8, R2, 0x2, R140 ;  /* 0x0000000202087825 */ /* 0x001fc400078e028c */
[----:B------:R-:W3:Y:S02]  /*1b4f0*/  LDL.64 R140, [R1+0x1300] ;  /* 0x00130000018c7983 */ /* 0x000ee40000100a00 */
[C---:B----4-:R-:W-:Y:S02]  /*1b500*/  IMAD.WIDE R12, R2.reuse, 0x2, R14 ;  /* 0x00000002020c7825 */ /* 0x050fe400078e020e */
[----:B------:R0:W4:Y:S04]  /*1b510*/  LDG.E.U16 R14, desc[UR4][R22.64] ;  /* 0x00000004160e7981 */ /* 0x000128000c1e1500 */
[----:B------:R1:W4:Y:S01]  /*1b520*/  LDG.E.U16 R15, desc[UR4][R12.64] ;  /* 0x000000040c0f7981 */ /* 0x000322000c1e1500 */
[----:B--2---:R-:W-:-:S03]  /*1b530*/  IMAD.WIDE R10, R2, 0x2, R114 ;  /* 0x00000002020a7825 */ /* 0x004fc600078e0272 */
[----:B------:R-:W2:Y:S01]  /*1b540*/  LDL.64 R114, [R1+0x1308] ;  /* 0x0013080001727983 */ /* 0x000ea20000100a00 */
[----:B0-----:R-:W-:-:S03]  /*1b550*/  IMAD.WIDE R22, R2, 0x2, R150 ;  /* 0x0000000202167825 */ /* 0x001fc600078e0296 */
[----:B------:R0:W4:Y:S01]  /*1b560*/  LDG.E.U16 R151, desc[UR4][R8.64] ;  /* 0x0000000408977981 */ /* 0x000122000c1e1500 */
[----:B-1----:R-:W-:-:S03]  /*1b570*/  IMAD.WIDE R12, R2, 0x2, R116 ;  /* 0x00000002020c7825 */ /* 0x002fc600078e0274 */
[----:B------:R-:W4:Y:S04]  /*1b580*/  LDL.64 R116, [R1+0x1380] ;  /* 0x0013800001747983 */ /* 0x000f280000100a00 */
[----:B------:R1:W4:Y:S01]  /*1b590*/  LDG.E.U16 R0, desc[UR4][R12.64] ;  /* 0x000000040c007981 */ /* 0x000322000c1e1500 */
[----:B0-----:R-:W-:-:S03]  /*1b5a0*/  IMAD.WIDE R8, R2, 0x2, R148 ;  /* 0x0000000202087825 */ /* 0x001fc600078e0294 */
[----:B------:R3:W4:Y:S04]  /*1b5b0*/  LDG.E.U16 R6, desc[UR4][R10.64] ;  /* 0x000000040a067981 */ /* 0x000728000c1e1500 */
[----:B------:R0:W4:Y:S01]  /*1b5c0*/  LDG.E.U16 R149, desc[UR4][R8.64] ;  /* 0x0000000408957981 */ /* 0x000122000c1e1500 */
[----:B-1----:R-:W-:-:S03]  /*1b5d0*/  IMAD.WIDE R12, R2, 0x2, R122 ;  /* 0x00000002020c7825 */ /* 0x002fc600078e027a */
[----:B------:R-:W4:Y:S04]  /*1b5e0*/  LDL.64 R122, [R1+0x15f0] ;  /* 0x0015f000017a7983 */ /* 0x000f280000100a00 */
[----:B------:R1:W4:Y:S01]  /*1b5f0*/  LDG.E.U16 R150, desc[UR4][R22.64] ;  /* 0x0000000416967981 */ /* 0x000322000c1e1500 */
[----:B---3--:R-:W-:-:S03]  /*1b600*/  IMAD.WIDE R10, R2, 0x2, R120 ;  /* 0x00000002020a7825 */ /* 0x008fc600078e0278 */
[----:B------:R-:W3:Y:S01]  /*1b610*/  LDL.64 R120, [R1+0x1578] ;  /* 0x0015780001787983 */ /* 0x000ee20000100a00 */
[----:B0-----:R-:W-:-:S03]  /*1b620*/  IMAD.WIDE R8, R2, 0x2, R118 ;  /* 0x0000000202087825 */ /* 0x001fc600078e0276 */
[----:B------:R-:W3:Y:S01]  /*1b630*/  LDL.64 R118, [R1+0x1570] ;  /* 0x0015700001767983 */ /* 0x000ee20000100a00 */
[----:B-1----:R-:W-:-:S03]  /*1b640*/  IMAD.WIDE R22, R2, 0x2, R146 ;  /* 0x0000000202167825 */ /* 0x002fc600078e0292 */
[----:B------:R-:W3:Y:S04]  /*1b650*/  LDG.E.U16 R147, desc[UR4][R12.64] ;  /* 0x000000040c937981 */ /* 0x000ee8000c1e1500 */
[----:B------:R0:W3:Y:S01]  /*1b660*/  LDG.E.U16 R148, desc[UR4][R22.64] ;  /* 0x0000000416947981 */ /* 0x0000e2000c1e1500 */
[----:B------:R-:W-:-:S03]  /*1b670*/  IMAD.WIDE R152, R2, 0x2, R144 ;  /* 0x0000000202987825 */ /* 0x000fc600078e0290 */
[----:B------:R-:W3:Y:S04]  /*1b680*/  LDG.E.U16 R146, desc[UR4][R10.64] ;  /* 0x000000040a927981 */ /* 0x000ee8000c1e1500 */
[----:B------:R-:W3:Y:S04]  /*1b690*/  LDG.E.U16 R145, desc[UR4][R8.64] ;  /* 0x0000000408917981 */ /* 0x000ee8000c1e1500 */
[----:B------:R-:W3:Y:S01]  /*1b6a0*/  LDG.E.U16 R144, desc[UR4][R152.64] ;  /* 0x0000000498907981 */ /* 0x000ee2000c1e1500 */
[----:B0-----:R-:W-:-:S05]  /*1b6b0*/  IMAD.WIDE R22, R2, 0x2, R142 ;  /* 0x0000000202167825 */ /* 0x001fca00078e028e */
[----:B------:R0:W3:Y:S04]  /*1b6c0*/  LDG.E.U16 R143, desc[UR4][R22.64] ;  /* 0x00000004168f7981 */ /* 0x0000e8000c1e1500 */
[----:B------:R-:W3:Y:S01]  /*1b6d0*/  LDL.64 R152, [R1+0x15e8] ;  /* 0x0015e80001987983 */ /* 0x000ee20000100a00 */
[----:B0-----:R-:W-:-:S03]  /*1b6e0*/  IMAD.WIDE R22, R2, 0x2, R156 ;  /* 0x0000000202167825 */ /* 0x001fc600078e029c */
[----:B------:R-:W3:Y:S01]  /*1b6f0*/  LDL.64 R156, [R1+0x13f0] ;  /* 0x0013f000019c7983 */ /* 0x000ee20000100a00 */
[----:B------:R-:W-:-:S05]  /*1b700*/  IMAD.WIDE R8, R2, 0x2, R140 ;  /* 0x0000000202087825 */ /* 0x000fca00078e028c */
[----:B------:R-:W3:Y:S01]  /*1b710*/  LDG.E.U16 R140, desc[UR4][R8.64] ;  /* 0x00000004088c7981 */ /* 0x000ee2000c1e1500 */
[----:B--2---:R-:W-:-:S03]  /*1b720*/  IMAD.WIDE R10, R2, 0x2, R114 ;  /* 0x00000002020a7825 */ /* 0x004fc600078e0272 */
[----:B------:R-:W2:Y:S04]  /*1b730*/  LDL.64 R114, [R1+0x1470] ;  /* 0x0014700001727983 */ /* 0x000ea80000100a00 */
[----:B------:R0:W2:Y:S01]  /*1b740*/  LDG.E.U16 R141, desc[UR4][R10.64] ;  /* 0x000000040a8d7981 */ /* 0x0000a2000c1e1500 */
[----:B----4-:R-:W-:-:S03]  /*1b750*/  IMAD.WIDE R12, R2, 0x2, R116 ;  /* 0x00000002020c7825 */ /* 0x010fc600078e0274 */
[----:B------:R-:W4:Y:S04]  /*1b760*/  LDL.64 R116, [R1+0x1478] ;  /* 0x0014780001747983 */ /* 0x000f280000100a00 */
[----:B------:R1:W4:Y:S01]  /*1b770*/  LDG.E.U16 R142, desc[UR4][R12.64] ;  /* 0x000000040c8e7981 */ /* 0x000322000c1e1500 */
[----:B0-----:R-:W-:-:S03]  /*1b780*/  IMAD.WIDE R10, R2, 0x2, R154 ;  /* 0x00000002020a7825 */ /* 0x001fc600078e029a */
[----:B------:R-:W4:Y:S01]  /*1b790*/  LDL.64 R154, [R1+0x12f0] ;  /* 0x0012f000019a7983 */ /* 0x000f220000100a00 */
[----:B-1----:R-:W-:-:S03]  /*1b7a0*/  IMAD.WIDE R12, R2, 0x2, R162 ;  /* 0x00000002020c7825 */ /* 0x002fc600078e02a2 */
[----:B------:R-:W4:Y:S01]  /*1b7b0*/  LDL.64 R162, [R1+0x1370] ;  /* 0x0013700001a27983 */ /* 0x000f220000100a00 */
[----:B------:R-:W-:-:S03]  /*1b7c0*/  IMAD.WIDE R8, R2, 0x2, R122 ;  /* 0x0000000202087825 */ /* 0x000fc600078e027a */
[----:B------:R3:W4:Y:S04]  /*1b7d0*/  LDG.E.U16 R123, desc[UR4][R22.64] ;  /* 0x00000004167b7981 */ /* 0x000728000c1e1500 */
[----:B------:R0:W4:Y:S01]  /*1b7e0*/  LDG.E.U16 R122, desc[UR4][R12.64] ;  /* 0x000000040c7a7981 */ /* 0x000122000c1e1500 */
[----:B---3--:R-:W-:-:S03]  /*1b7f0*/  IMAD.WIDE R22, R2, 0x2, R120 ;  /* 0x0000000202167825 */ /* 0x008fc600078e0278 */
[----:B------:R1:W3:Y:S01]  /*1b800*/  LDG.E.U16 R120, desc[UR4][R8.64] ;  /* 0x0000000408787981 */ /* 0x0002e2000c1e1500 */
[----:B0-----:R-:W-:-:S03]  /*1b810*/  IMAD.WIDE R12, R2, 0x2, R158 ;  /* 0x00000002020c7825 */ /* 0x001fc600078e029e */
[----:B------:R-:W3:Y:S04]  /*1b820*/  LDG.E.U16 R121, desc[UR4][R10.64] ;  /* 0x000000040a797981 */ /* 0x000ee8000c1e1500 */
[----:B------:R-:W3:Y:S01]  /*1b830*/  LDL.64 R158, [R1+0x1568] ;  /* 0x00156800019e7983 */ /* 0x000ee20000100a00 */
[----:B-1----:R-:W-:-:S03]  /*1b840*/  IMAD.WIDE R8, R2, 0x2, R118 ;  /* 0x0000000202087825 */ /* 0x002fc600078e0276 */
[----:B------:R0:W3:Y:S04]  /*1b850*/  LDG.E.U16 R119, desc[UR4][R22.64] ;  /* 0x0000000416777981 */ /* 0x0000e8000c1e1500 */
[----:B------:R2:W3:Y:S01]  /*1b860*/  LDG.E.U16 R118, desc[UR4][R8.64] ;  /* 0x0000000408767981 */ /* 0x0004e2000c1e1500 */
[----:B0-----:R-:W-:-:S03]  /*1b870*/  IMAD.WIDE R22, R2, 0x2, R160 ;  /* 0x0000000202167825 */ /* 0x001fc600078e02a0 */
[----:B------:R-:W3:Y:S01]  /*1b880*/  LDL.64 R160, [R1+0x1648] ;  /* 0x0016480001a07983 */ /* 0x000ee20000100a00 */
[----:B--2---:R-:W-:-:S05]  /*1b890*/  IMAD.WIDE R8, R2, 0x2, R114 ;  /* 0x0000000202087825 */ /* 0x004fca00078e0272 */
[----:B------:R-:W2:Y:S01]  /*1b8a0*/  LDG.E.U16 R114, desc[UR4][R8.64] ;  /* 0x0000000408727981 */ /* 0x000ea2000c1e1500 */
[----:B----4-:R-:W-:-:S03]  /*1b8b0*/  IMAD.WIDE R10, R2, 0x2, R116 ;  /* 0x00000002020a7825 */ /* 0x010fc600078e0274 */
[----:B------:R0:W4:Y:S04]  /*1b8c0*/  LDG.E.U16 R116, desc[UR4][R12.64] ;  /* 0x000000040c747981 */ /* 0x000128000c1e1500 */
[----:B------:R1:W2:Y:S04]  /*1b8d0*/  LDG.E.U16 R115, desc[UR4][R10.64] ;  /* 0x000000040a737981 */ /* 0x0002a8000c1e1500 */
[----:B------:R1:W4:Y:S01]  /*1b8e0*/  LDG.E.U16 R117, desc[UR4][R22.64] ;  /* 0x0000000416757981 */ /* 0x000322000c1e1500 */
[----:B0-----:R-:W-:-:S03]  /*1b8f0*/  IMAD.WIDE R12, R2, 0x2, R156 ;  /* 0x00000002020c7825 */ /* 0x001fc600078e029c */
[----:B------:R-:W2:Y:S01]  /*1b900*/  LDL.64 R156, [R1+0x14e8] ;  /* 0x0014e800019c7983 */ /* 0x000ea20000100a00 */
[----:B-1----:R-:W-:-:S03]  /*1b910*/  IMAD.WIDE R10, R2, 0x2, R166 ;  /* 0x00000002020a7825 */ /* 0x002fc600078e02a6 */
[----:B------:R-:W4:Y:S01]  /*1b920*/  LDL.64 R166, [R1+0x14e0] ;  /* 0x0014e00001a67983 */ /* 0x000f220000100a00 */
[----:B------:R-:W-:-:S03]  /*1b930*/  IMAD.WIDE R8, R2, 0x2, R162 ;  /* 0x0000000202087825 */ /* 0x000fc600078e02a2 */
[----:B------:R-:W4:Y:S04]  /*1b940*/  LDL.64 R162, [R1+0x1468] ;  /* 0x0014680001a27983 */ /* 0x000f280000100a00 */
[----:B------:R0:W4:Y:S04]  /*1b950*/  LDG.E.U16 R250, desc[UR4][R8.64] ;  /* 0x0000000408fa7981 */ /* 0x000128000c1e1500 */
[----:B------:R3:W4:Y:S01]  /*1b960*/  LDG.E.U16 R252, desc[UR4][R12.64] ;  /* 0x000000040cfc7981 */ /* 0x000722000c1e1500 */
[----:B------:R-:W-:-:S03]  /*1b970*/  IMAD.WIDE R22, R2, 0x2, R172 ;  /* 0x0000000202167825 */ /* 0x000fc600078e02ac */
[----:B------:R-:W4:Y:S01]  /*1b980*/  LDG.E.U16 R251, desc[UR4][R10.64] ;  /* 0x000000040afb7981 */ /* 0x000f22000c1e1500 */
[----:B0-----:R-:W-:-:S03]  /*1b990*/  IMAD.WIDE R8, R2, 0x2, R154 ;  /* 0x0000000202087825 */ /* 0x001fc600078e029a */
[----:B------:R-:W4:Y:S04]  /*1b9a0*/  LDL.64 R154, [R1+0x13e8] ;  /* 0x0013e800019a7983 */ /* 0x000f280000100a00 */
[----:B------:R0:W4:Y:S01]  /*1b9b0*/  LDG.E.U16 R113, desc[UR4][R22.64] ;  /* 0x0000000416717981 */ /* 0x000122000c1e1500 */
[----:B---3--:R-:W-:-:S03]  /*1b9c0*/  IMAD.WIDE R12, R2, 0x2, R160 ;  /* 0x00000002020c7825 */ /* 0x008fc600078e02a0 */
[----:B------:R1:W3:Y:S04]  /*1b9d0*/  LDG.E.U16 R248, desc[UR4][R8.64] ;  /* 0x0000000408f87981 */ /* 0x0002e8000c1e1500 */
[----:B------:R-:W3:Y:S01]  /*1b9e0*/  LDL.64 R160, [R1+0x1368] ;  /* 0x0013680001a07983 */ /* 0x000ee20000100a00 */
[----:B0-----:R-:W-:-:S03]  /*1b9f0*/  IMAD.WIDE R22, R2, 0x2, R170 ;  /* 0x0000000202167825 */ /* 0x001fc600078e02aa */
[----:B------:R-:W3:Y:S04]  /*1ba00*/  LDL.64 R170, [R1+0x1460] ;  /* 0x0014600001aa7983 */ /* 0x000ee80000100a00 */
[----:B------:R0:W3:Y:S01]  /*1ba10*/  LDG.E.U16 R249, desc[UR4][R22.64] ;  /* 0x0000000416f97981 */ /* 0x0000e2000c1e1500 */
[----:B------:R-:W-:-:S03]  /*1ba20*/  IMAD.WIDE R10, R2, 0x2, R152 ;  /* 0x00000002020a7825 */ /* 0x000fc600078e0298 */
[----:B------:R-:W3:Y:S01]  /*1ba30*/  LDL.64 R152, [R1+0x1360] ;  /* 0x0013600001987983 */ /* 0x000ee20000100a00 */
[----:B-1----:R-:W-:-:S03]  /*1ba40*/  IMAD.WIDE R8, R2, 0x2, R168 ;  /* 0x0000000202087825 */ /* 0x002fc600078e02a8 */
[----:B------:R-:W3:Y:S01]  /*1ba50*/  LDL.64 R172, [R1+0x12e8] ;  /* 0x0012e80001ac7983 */ /* 0x000ee20000100a00 */
[----:B0-----:R-:W-:-:S03]  /*1ba60*/  IMAD.WIDE R22, R2, 0x2, R164 ;  /* 0x0000000202167825 */ /* 0x001fc600078e02a4 */
[----:B------:R-:W3:Y:S04]  /*1ba70*/  LDL.64 R164, [R1+0x13e0] ;  /* 0x0013e00001a47983 */ /* 0x000ee80000100a00 */
[----:B------:R0:W3:Y:S04]  /*1ba80*/  LDG.E.U16 R247, desc[UR4][R22.64] ;  /* 0x0000000416f77981 */ /* 0x0000e8000c1e1500 */
[----:B------:R2:W3:Y:S04]  /*1ba90*/  LDG.E.U16 R245, desc[UR4][R10.64] ;  /* 0x000000040af57981 */ /* 0x0004e8000c1e1500 */
[----:B------:R4:W3:Y:S01]  /*1baa0*/  LDG.E.U16 R244, desc[UR4][R8.64] ;  /* 0x0000000408f47981 */ /* 0x0008e2000c1e1500 */
[----:B0-----:R-:W-:-:S03]  /*1bab0*/  IMAD.WIDE R22, R2, 0x2, R158 ;  /* 0x0000000202167825 */ /* 0x001fc600078e029e */
[----:B------:R-:W3:Y:S04]  /*1bac0*/  LDL.64 R158, [R1+0x1860] ;  /* 0x00186000019e7983 */ /* 0x000ee80000100a00 */
[----:B------:R0:W3:Y:S04]  /*1bad0*/  LDG.E.U16 R243, desc[UR4][R22.64] ;  /* 0x0000000416f37981 */ /* 0x0000e8000c1e1500 */
[----:B------:R1:W3:Y:S04]  /*1bae0*/  LDG.E.U16 R246, desc[UR4][R12.64] ;  /* 0x000000040cf67981 */ /* 0x0002e8000c1e1500 */
[----:B------:R-:W3:Y:S01]  /*1baf0*/  LDL.64 R168, [R1+0x12e0] ;  /* 0x0012e00001a87983 */ /* 0x000ee20000100a00 */
[----:B--2---:R-:W-:-:S03]  /*1bb00*/  IMAD.WIDE R10, R2, 0x2, R156 ;  /* 0x00000002020a7825 */ /* 0x004fc600078e029c */
[----:B------:R-:W2:Y:S01]  /*1bb10*/  LDL.64 R156, [R1+0x1640] ;  /* 0x00164000019c7983 */ /* 0x000ea20000100a00 */
[----:B----4-:R-:W-:-:S03]  /*1bb20*/  IMAD.WIDE R8, R2, 0x2, R166 ;  /* 0x0000000202087825 */ /* 0x010fc600078e02a6 */
[----:B------:R-:W4:Y:S01]  /*1bb30*/  LDL.64 R166, [R1+0x1858] ;  /* 0x0018580001a67983 */ /* 0x000f220000100a00 */
[----:B0-----:R-:W-:-:S03]  /*1bb40*/  IMAD.WIDE R22, R2, 0x2, R162 ;  /* 0x0000000202167825 */ /* 0x001fc600078e02a2 */
[----:B------:R-:W4:Y:S04]  /*1bb50*/  LDL.64 R162, [R1+0x15d8] ;  /* 0x0015d80001a27983 */ /* 0x000f280000100a00 */
[----:B------:R0:W4:Y:S04]  /*1bb60*/  LDG.E.U16 R239, desc[UR4][R22.64] ;  /* 0x0000000416ef7981 */ /* 0x000128000c1e1500 */
[----:B------:R3:W4:Y:S01]  /*1bb70*/  LDG.E.U16 R241, desc[UR4][R10.64] ;  /* 0x000000040af17981 */ /* 0x000722000c1e1500 */
[----:B-1----:R-:W-:-:S03]  /*1bb80*/  IMAD.WIDE R12, R2, 0x2, R174 ;  /* 0x00000002020c7825 */ /* 0x002fc600078e02ae */
[----:B------:R1:W4:Y:S01]  /*1bb90*/  LDG.E.U16 R240, desc[UR4][R8.64] ;  /* 0x0000000408f07981 */ /* 0x000322000c1e1500 */
[----:B0-----:R-:W-:-:S03]  /*1bba0*/  IMAD.WIDE R22, R2, 0x2, R154 ;  /* 0x0000000202167825 */ /* 0x001fc600078e029a */
[----:B------:R-:W4:Y:S04]  /*1bbb0*/  LDL.64 R154, [R1+0x1558] ;  /* 0x00155800019a7983 */ /* 0x000f280000100a00 */
[----:B------:R0:W4:Y:S04]  /*1bbc0*/  LDG.E.U16 R242, desc[UR4][R12.64] ;  /* 0x000000040cf27981 */ /* 0x000128000c1e1500 */
[----:B------:R-:W4:Y:S04]  /*1bbd0*/  LDG.E.U16 R237, desc[UR4][R22.64] ;  /* 0x0000000416ed7981 */ /* 0x000f28000c1e1500 */
[----:B------:R-:W4:Y:S01]  /*1bbe0*/  LDL.64 R174, [R1+0x1450] ;  /* 0x0014500001ae7983 */ /* 0x000f220000100a00 */
[----:B---3--:R-:W-:-:S03]  /*1bbf0*/  IMAD.WIDE R10, R2, 0x2, R160 ;  /* 0x00000002020a7825 */ /* 0x008fc600078e02a0 */
[----:B------:R-:W3:Y:S01]  /*1bc00*/  LDL.64 R160, [R1+0x14d8] ;  /* 0x0014d80001a07983 */ /* 0x000ee20000100a00 */
[----:B-1----:R-:W-:-:S03]  /*1bc10*/  IMAD.WIDE R8, R2, 0x2, R170 ;  /* 0x0000000202087825 */ /* 0x002fc600078e02aa */
[----:B------:R-:W3:Y:S04]  /*1bc20*/  LDG.E.U16 R235, desc[UR4][R10.64] ;  /* 0x000000040aeb7981 */ /* 0x000ee8000c1e1500 */
[----:B------:R1:W3:Y:S04]  /*1bc30*/  LDG.E.U16 R238, desc[UR4][R8.64] ;  /* 0x0000000408ee7981 */ /* 0x0002e8000c1e1500 */
[----:B------:R-:W3:Y:S01]  /*1bc40*/  LDL.64 R170, [R1+0x15d0] ;  /* 0x0015d00001aa7983 */ /* 0x000ee20000100a00 */
[----:B0-----:R-:W-:-:S03]  /*1bc50*/  IMAD.WIDE R12, R2, 0x2, R164 ;  /* 0x00000002020c7825 */ /* 0x001fc600078e02a4 */
[----:B------:R-:W3:Y:S01]  /*1bc60*/  LDL.64 R164, [R1+0x1550] ;  /* 0x0015500001a47983 */ /* 0x000ee20000100a00 */
[----:B-1----:R-:W-:-:S03]  /*1bc70*/  IMAD.WIDE R8, R2, 0x2, R152 ;  /* 0x0000000202087825 */ /* 0x002fc600078e0298 */
[----:B------:R-:W3:Y:S01]  /*1bc80*/  LDL.64 R152, [R1+0x14d0] ;  /* 0x0014d00001987983 */ /* 0x000ee20000100a00 */
[----:B------:R-:W-:-:S03]  /*1bc90*/  IMAD.WIDE R10, R2, 0x2, R172 ;  /* 0x00000002020a7825 */ /* 0x000fc600078e02ac */
[----:B------:R2:W3:Y:S04]  /*1bca0*/  LDG.E.U16 R236, desc[UR4][R12.64] ;  /* 0x000000040cec7981 */ /* 0x0004e8000c1e1500 */
[----:B------:R4:W3:Y:S01]  /*1bcb0*/  LDG.E.U16 R233, desc[UR4][R10.64] ;  /* 0x000000040ae97981 */ /* 0x0008e2000c1e1500 */
[----:B------:R-:W-:-:S03]  /*1bcc0*/  IMAD.WIDE R22, R2, 0x2, R158 ;  /* 0x0000000202167825 */ /* 0x000fc600078e029e */
        /* <DEDUP_REMOVED lines=9> */
[----:B------:R0:W4:Y:S04]  /*1bd60*/  LDG.E.U16 R229, desc[UR4][R10.64] ;  /* 0x000000040ae57981 */ /* 0x000128000c1e1500 */
[----:B------:R-:W4:Y:S04]  /*1bd70*/  LDL.64 R162, [R1+0x12d8] ;  /* 0x0012d80001a27983 */ /* 0x000f280000100a00 */
[----:B------:R3:W4:Y:S01]  /*1bd80*/  LDG.E.U16 R228, desc[UR4][R22.64] ;  /* 0x0000000416e47981 */ /* 0x000722000c1e1500 */
[----:B-1----:R-:W-:-:S03]  /*1bd90*/  IMAD.WIDE R8, R2, 0x2, R168 ;  /* 0x0000000202087825 */ /* 0x002fc600078e02a8 */
[----:B------:R-:W4:Y:S01]  /*1bda0*/  LDL.64 R168, [R1+0x1358] ;  /* 0x0013580001a87983 */ /* 0x000f220000100a00 */
[----:B0-----:R-:W-:-:S03]  /*1bdb0*/  IMAD.WIDE R10, R2, 0x2, R154 ;  /* 0x00000002020a7825 */ /* 0x001fc600078e029a */
[----:B------:R-:W4:Y:S04]  /*1bdc0*/  LDL.64 R154, [R1+0x12d0] ;  /* 0x0012d000019a7983 */ /* 0x000f280000100a00 */
[----:B------:R0:W4:Y:S04]  /*1bdd0*/  LDG.E.U16 R232, desc[UR4][R8.64] ;  /* 0x0000000408e87981 */ /* 0x000128000c1e1500 */
[----:B------:R-:W4:Y:S04]  /*1bde0*/  LDG.E.U16 R226, desc[UR4][R10.64] ;  /* 0x000000040ae27981 */ /* 0x000f28000c1e1500 */
[----:B------:R1:W4:Y:S01]  /*1bdf0*/  LDG.E.U16 R230, desc[UR4][R12.64] ;  /* 0x000000040ce67981 */ /* 0x000322000c1e1500 */
[----:B---3--:R-:W-:-:S03]  /*1be00*/  IMAD.WIDE R22, R2, 0x2, R160 ;  /* 0x0000000202167825 */ /* 0x008fc600078e02a0 */
[----:B------:R-:W3:Y:S04]  /*1be10*/  LDL.64 R160, [R1+0x1850] ;  /* 0x0018500001a07983 */ /* 0x000ee80000100a00 */
[----:B------:R-:W3:Y:S01]  /*1be20*/  LDG.E.U16 R224, desc[UR4][R22.64] ;  /* 0x0000000416e07981 */ /* 0x000ee2000c1e1500 */
[----:B0-----:R-:W-:-:S03]  /*1be30*/  IMAD.WIDE R8, R2, 0x2, R164 ;  /* 0x0000000202087825 */ /* 0x001fc600078e02a4 */
[----:B------:R-:W3:Y:S04]  /*1be40*/  LDL.64 R164, [R1+0x15c0] ;  /* 0x0015c00001a47983 */ /* 0x000ee80000100a00 */
[----:B------:R0:W3:Y:S01]  /*1be50*/  LDG.E.U16 R225, desc[UR4][R8.64] ;  /* 0x0000000408e17981 */ /* 0x0000e2000c1e1500 */
[----:B-1----:R-:W-:-:S03]  /*1be60*/  IMAD.WIDE R12, R2, 0x2, R170 ;  /* 0x00000002020c7825 */ /* 0x002fc600078e02aa */
[----:B------:R-:W3:Y:S01]  /*1be70*/  LDL.64 R170, [R1+0x15c8] ;  /* 0x0015c80001aa7983 */ /* 0x000ee20000100a00 */
[----:B------:R-:W-:-:S03]  /*1be80*/  IMAD.WIDE R10, R2, 0x2, R158 ;  /* 0x00000002020a7825 */ /* 0x000fc600078e029e */
[----:B------:R-:W3:Y:S01]  /*1be90*/  LDG.E.U16 R227, desc[UR4][R12.64] ;  /* 0x000000040ce37981 */ /* 0x000ee2000c1e1500 */
[----:B0-----:R-:W-:-:S03]  /*1bea0*/  IMAD.WIDE R8, R2, 0x2, R152 ;  /* 0x0000000202087825 */ /* 0x001fc600078e0298 */
[----:B------:R-:W3:Y:S04]  /*1beb0*/  LDL.64 R158, [R1+0x1540] ;  /* 0x00154000019e7983 */ /* 0x000ee80000100a00 */
[----:B------:R2:W3:Y:S04]  /*1bec0*/  LDG.E.U16 R223, desc[UR4][R8.64] ;  /* 0x0000000408df7981 */ /* 0x0004e8000c1e1500 */
[----:B------:R-:W3:Y:S04]  /*1bed0*/  LDL.64 R152, [R1+0x1548] ;  /* 0x0015480001987983 */ /* 0x000ee80000100a00 */
[----:B------:R4:W3:Y:S01]  /*1bee0*/  LDG.E.U16 R220, desc[UR4][R10.64] ;  /* 0x000000040adc7981 */ /* 0x0008e2000c1e1500 */
[----:B--2---:R-:W-:-:S03]  /*1bef0*/  IMAD.WIDE R8, R2, 0x2, R156 ;  /* 0x0000000202087825 */ /* 0x004fc600078e029c */
[----:B------:R-:W2:Y:S04]  /*1bf00*/  LDL.64 R156, [R1+0x14c8] ;  /* 0x0014c800019c7983 */ /* 0x000ea80000100a00 */
[----:B------:R0:W2:Y:S01]  /*1bf10*/  LDG.E.U16 R219, desc[UR4][R8.64] ;  /* 0x0000000408db7981 */ /* 0x0000a2000c1e1500 */
[----:B----4-:R-:W-:-:S03]  /*1bf20*/  IMAD.WIDE R10, R2, 0x2, R162 ;  /* 0x00000002020a7825 */ /* 0x010fc600078e02a2 */
[----:B------:R-:W4:Y:S01]  /*1bf30*/  LDL.64 R162, [R1+0x1440] ;  /* 0x0014400001a27983 */ /* 0x000f220000100a00 */
[----:B------:R-:W-:-:S03]  /*1bf40*/  IMAD.WIDE R12, R2, 0x2, R174 ;  /* 0x00000002020c7825 */ /* 0x000fc600078e02ae */
[----:B------:R-:W4:Y:S01]  /*1bf50*/  LDL.64 R174, [R1+0x12c8] ;  /* 0x0012c80001ae7983 */ /* 0x000f220000100a00 */
[----:B------:R-:W-:-:S03]  /*1bf60*/  IMAD.WIDE R22, R2, 0x2, R176 ;  /* 0x0000000202167825 */ /* 0x000fc600078e02b0 */
[----:B------:R-:W4:Y:S01]  /*1bf70*/  LDG.E.U16 R221, desc[UR4][R12.64] ;  /* 0x000000040cdd7981 */ /* 0x000f22000c1e1500 */
[----:B0-----:R-:W-:-:S03]  /*1bf80*/  IMAD.WIDE R8, R2, 0x2, R154 ;  /* 0x0000000202087825 */ /* 0x001fc600078e029a */
[----:B------:R-:W4:Y:S04]  /*1bf90*/  LDL.64 R154, [R1+0x13c8] ;  /* 0x0013c800019a7983 */ /* 0x000f280000100a00 */
[----:B------:R3:W4:Y:S04]  /*1bfa0*/  LDG.E.U16 R215, desc[UR4][R8.64] ;  /* 0x0000000408d77981 */ /* 0x000728000c1e1500 */
[----:B------:R0:W4:Y:S04]  /*1bfb0*/  LDG.E.U16 R222, desc[UR4][R22.64] ;  /* 0x0000000416de7981 */ /* 0x000128000c1e1500 */
[----:B------:R-:W4:Y:S04]  /*1bfc0*/  LDG.E.U16 R216, desc[UR4][R10.64] ;  /* 0x000000040ad87981 */ /* 0x000f28000c1e1500 */
[----:B------:R-:W4:Y:S01]  /*1bfd0*/  LDL.64 R176, [R1+0x1340] ;  /* 0x0013400001b07983 */ /* 0x000f220000100a00 */
[----:B---3--:R-:W-:-:S03]  /*1bfe0*/  IMAD.WIDE R8, R2, 0x2, R160 ;  /* 0x0000000202087825 */ /* 0x008fc600078e02a0 */
[----:B------:R-:W3:Y:S01]  /*1bff0*/  LDL.64 R160, [R1+0x13c0] ;  /* 0x0013c00001a07983 */ /* 0x000ee20000100a00 */
[----:B------:R-:W-:-:S03]  /*1c000*/  IMAD.WIDE R12, R2, 0x2, R166 ;  /* 0x00000002020c7825 */ /* 0x000fc600078e02a6 */
[----:B------:R-:W3:Y:S01]  /*1c010*/  LDL.64 R166, [R1+0x1448] ;  /* 0x0014480001a67983 */ /* 0x000ee20000100a00 */
[----:B0-----:R-:W-:-:S03]  /*1c020*/  IMAD.WIDE R22, R2, 0x2, R168 ;  /* 0x0000000202167825 */ /* 0x001fc600078e02a8 */
[----:B------:R0:W3:Y:S04]  /*1c030*/  LDG.E.U16 R217, desc[UR4][R12.64] ;  /* 0x000000040cd97981 */ /* 0x0000e8000c1e1500 */
[----:B------:R1:W3:Y:S04]  /*1c040*/  LDG.E.U16 R218, desc[UR4][R22.64] ;  /* 0x0000000416da7981 */ /* 0x0002e8000c1e1500 */
[----:B------:R-:W3:Y:S01]  /*1c050*/  LDL.64 R168, [R1+0x14c0] ;  /* 0x0014c00001a87983 */ /* 0x000ee20000100a00 */
[----:B0-----:R-:W-:-:S03]  /*1c060*/  IMAD.WIDE R12, R2, 0x2, R164 ;  /* 0x00000002020c7825 */ /* 0x001fc600078e02a4 */
[----:B------:R-:W3:Y:S01]  /*1c070*/  LDL.64 R164, [R1+0x1348] ;  /* 0x0013480001a47983 */ /* 0x000ee20000100a00 */
[----:B-1----:R-:W-:-:S03]  /*1c080*/  IMAD.WIDE R22, R2, 0x2, R172 ;  /* 0x0000000202167825 */ /* 0x002fc600078e02ac */
[----:B------:R0:W3:Y:S04]  /*1c090*/  LDG.E.U16 R213, desc[UR4][R8.64] ;  /* 0x0000000408d57981 */ /* 0x0000e8000c1e1500 */
[----:B------:R1:W3:Y:S04]  /*1c0a0*/  LDG.E.U16 R214, desc[UR4][R22.64] ;  /* 0x0000000416d67981 */ /* 0x0002e8000c1e1500 */
[----:B------:R-:W3:Y:S04]  /*1c0b0*/  LDL.64 R172, [R1+0x1630] ;  /* 0x0016300001ac7983 */ /* 0x000ee80000100a00 */
[----:B------:R-:W3:Y:S01]  /*1c0c0*/  LDG.E.U16 R211, desc[UR4][R12.64] ;  /* 0x000000040cd37981 */ /* 0x000ee2000c1e1500 */
[----:B0-----:R-:W-:-:S03]  /*1c0d0*/  IMAD.WIDE R8, R2, 0x2, R158 ;  /* 0x0000000202087825 */ /* 0x001fc600078e029e */
[----:B------:R-:W3:Y:S01]  /*1c0e0*/  LDL.64 R158, [R1+0x15b0] ;  /* 0x0015b000019e7983 */ /* 0x000ee20000100a00 */
[----:B-1----:R-:W-:-:S03]  /*1c0f0*/  IMAD.WIDE R22, R2, 0x2, R170 ;  /* 0x0000000202167825 */ /* 0x002fc600078e02aa */
[----:B------:R-:W3:Y:S01]  /*1c100*/  LDG.E.U16 R209, desc[UR4][R8.64] ;  /* 0x0000000408d17981 */ /* 0x000ee2000c1e1500 */
[----:B------:R-:W-:-:S03]  /*1c110*/  IMAD.WIDE R10, R2, 0x2, R152 ;  /* 0x00000002020a7825 */ /* 0x000fc600078e0298 */
[----:B------:R-:W3:Y:S04]  /*1c120*/  LDL.64 R152, [R1+0x12c0] ;  /* 0x0012c00001987983 */ /* 0x000ee80000100a00 */
[----:B------:R2:W3:Y:S04]  /*1c130*/  LDG.E.U16 R212, desc[UR4][R22.64] ;  /* 0x0000000416d47981 */ /* 0x0004e8000c1e1500 */
[----:B------:R-:W3:Y:S04]  /*1c140*/  LDL.64 R170, [R1+0x15b8] ;  /* 0x0015b80001aa7983 */ /* 0x000ee80000100a00 */
        /* <DEDUP_REMOVED lines=8> */
[----:B------:R-:W4:Y:S04]  /*1c1d0*/  LDL.64 R154, [R1+0x1438] ;  /* 0x00143800019a7983 */ /* 0x000f280000100a00 */
[----:B------:R-:W4:Y:S01]  /*1c1e0*/  LDG.E.U16 R204, desc[UR4][R22.64] ;  /* 0x0000000416cc7981 */ /* 0x000f22000c1e1500 */
[----:B---3--:R-:W-:-:S03]  /*1c1f0*/  IMAD.WIDE R8, R2, 0x2, R160 ;  /* 0x0000000202087825 */ /* 0x008fc600078e02a0 */
[----:B------:R-:W3:Y:S01]  /*1c200*/  LDL.64 R160, [R1+0x1430] ;  /* 0x0014300001a07983 */ /* 0x000ee20000100a00 */
[----:B------:R-:W-:-:S03]  /*1c210*/  IMAD.WIDE R10, R2, 0x2, R166 ;  /* 0x00000002020a7825 */ /* 0x000fc600078e02a6 */
[----:B------:R-:W3:Y:S04]  /*1c220*/  LDL.64 R166, [R1+0x14b0] ;  /* 0x0014b00001a67983 */ /* 0x000ee80000100a00 */
[----:B------:R0:W3:Y:S04]  /*1c230*/  LDG.E.U16 R206, desc[UR4][R10.64] ;  /* 0x000000040ace7981 */ /* 0x0000e8000c1e1500 */
[----:B------:R-:W3:Y:S01]  /*1c240*/  LDG.E.U16 R203, desc[UR4][R8.64] ;  /* 0x0000000408cb7981 */ /* 0x000ee2000c1e1500 */
[----:B------:R-:W-:-:S03]  /*1c250*/  IMAD.WIDE R12, R2, 0x2, R168 ;  /* 0x00000002020c7825 */ /* 0x000fc600078e02a8 */
[----:B------:R-:W3:Y:S01]  /*1c260*/  LDL.64 R168, [R1+0x14b8] ;  /* 0x0014b80001a87983 */ /* 0x000ee20000100a00 */
[----:B0-----:R-:W-:-:S03]  /*1c270*/  IMAD.WIDE R10, R2, 0x2, R174 ;  /* 0x00000002020a7825 */ /* 0x001fc600078e02ae */
[----:B------:R0:W3:Y:S01]  /*1c280*/  LDG.E.U16 R207, desc[UR4][R12.64] ;  /* 0x000000040ccf7981 */ /* 0x0000e2000c1e1500 */
[----:B------:R-:W-:-:S03]  /*1c290*/  IMAD.WIDE R22, R2, 0x2, R164 ;  /* 0x0000000202167825 */ /* 0x000fc600078e02a4 */
[----:B------:R1:W3:Y:S04]  /*1c2a0*/  LDG.E.U16 R200, desc[UR4][R10.64] ;  /* 0x000000040ac87981 */ /* 0x0002e8000c1e1500 */
[----:B------:R1:W3:Y:S01]  /*1c2b0*/  LDG.E.U16 R202, desc[UR4][R22.64] ;  /* 0x0000000416ca7981 */ /* 0x0002e2000c1e1500 */
[----:B0-----:R-:W-:-:S03]  /*1c2c0*/  IMAD.WIDE R12, R2, 0x2, R176 ;  /* 0x00000002020c7825 */ /* 0x001fc600078e02b0 */
[----:B------:R-:W3:Y:S04]  /*1c2d0*/  LDL.64 R164, [R1+0x13b8] ;  /* 0x0013b80001a47983 */ /* 0x000ee80000100a00 */
[----:B------:R0:W3:Y:S01]  /*1c2e0*/  LDG.E.U16 R201, desc[UR4][R12.64] ;  /* 0x000000040cc97981 */ /* 0x0000e2000c1e1500 */
[----:B-1----:R-:W-:-:S03]  /*1c2f0*/  IMAD.WIDE R10, R2, 0x2, R158 ;  /* 0x00000002020a7825 */ /* 0x002fc600078e029e */
[----:B------:R-:W3:Y:S01]  /*1c300*/  LDL.64 R158, [R1+0x1338] ;  /* 0x00133800019e7983 */ /* 0x000ee20000100a00 */
[----:B------:R-:W-:-:S03]  /*1c310*/  IMAD.WIDE R22, R2, 0x2, R172 ;  /* 0x0000000202167825 */ /* 0x000fc600078e02ac */
[----:B------:R-:W3:Y:S01]  /*1c320*/  LDG.E.U16 R196, desc[UR4][R10.64] ;  /* 0x000000040ac47981 */ /* 0x000ee2000c1e1500 */
[----:B------:R-:W-:-:S03]  /*1c330*/  IMAD.WIDE R8, R2, 0x2, R152 ;  /* 0x0000000202087825 */ /* 0x000fc600078e0298 */
[----:B------:R-:W3:Y:S04]  /*1c340*/  LDG.E.U16 R198, desc[UR4][R22.64] ;  /* 0x0000000416c67981 */ /* 0x000ee8000c1e1500 */
[----:B------:R2:W3:Y:S01]  /*1c350*/  LDG.E.U16 R199, desc[UR4][R8.64] ;  /* 0x0000000408c77981 */ /* 0x0004e2000c1e1500 */
[----:B0-----:R-:W-:-:S03]  /*1c360*/  IMAD.WIDE R12, R2, 0x2, R170 ;  /* 0x00000002020c7825 */ /* 0x001fc600078e02aa */
[----:B------:R-:W3:Y:S04]  /*1c370*/  LDL.64 R170, [R1+0x1330] ;  /* 0x0013300001aa7983 */ /* 0x000ee80000100a00 */
[----:B------:R0:W3:Y:S04]  /*1c380*/  LDG.E.U16 R197, desc[UR4][R12.64] ;  /* 0x000000040cc57981 */ /* 0x0000e8000c1e1500 */
[----:B------:R-:W3:Y:S01]  /*1c390*/  LDL.64 R152, [R1+0x13b0] ;  /* 0x0013b00001987983 */ /* 0x000ee20000100a00 */
[----:B--2---:R-:W-:-:S03]  /*1c3a0*/  IMAD.WIDE R8, R2, 0x2, R156 ;  /* 0x0000000202087825 */ /* 0x004fc600078e029c */
[----:B------:R-:W2:Y:S04]  /*1c3b0*/  LDL.64 R156, [R1+0x12b8] ;  /* 0x0012b800019c7983 */ /* 0x000ea80000100a00 */
[----:B------:R-:W2:Y:S01]  /*1c3c0*/  LDG.E.U16 R195, desc[UR4][R8.64] ;  /* 0x0000000408c37981 */ /* 0x000ea2000c1e1500 */
        /* <DEDUP_REMOVED lines=8> */
[----:B-1----:R-:W-:-:S03]  /*1c450*/  IMAD.WIDE R22, R2, 0x2, R166 ;  /* 0x0000000202167825 */ /* 0x002fc600078e02a6 */
[----:B------:R-:W3:Y:S04]  /*1c460*/  LDL.64 R166, [R1+0x15a0] ;  /* 0x0015a00001a67983 */ /* 0x000ee80000100a00 */
[----:B------:R-:W3:Y:S04]  /*1c470*/  LDG.E.U16 R192, desc[UR4][R22.64] ;  /* 0x0000000416c07981 */ /* 0x000ee8000c1e1500 */
[----:B------:R-:W3:Y:S01]  /*1c480*/  LDG.E.U16 R190, desc[UR4][R10.64] ;  /* 0x000000040abe7981 */ /* 0x000ee2000c1e1500 */
[----:B------:R-:W-:-:S03]  /*1c490*/  IMAD.WIDE R8, R2, 0x2, R168 ;  /* 0x0000000202087825 */ /* 0x000fc600078e02a8 */
[----:B------:R-:W3:Y:S04]  /*1c4a0*/  LDL.64 R168, [R1+0x15a8] ;  /* 0x0015a80001a87983 */ /* 0x000ee80000100a00 */
[----:B------:R0:W3:Y:S02]  /*1c4b0*/  LDG.E.U16 R193, desc[UR4][R8.64] ;  /* 0x0000000408c17981 */ /* 0x0000e4000c1e1500 */
[C---:B0-----:R-:W-:Y:S02]  /*1c4c0*/  IMAD.WIDE R8, R2.reuse, 0x2, R164 ;  /* 0x0000000202087825 */ /* 0x041fe400078e02a4 */
[----:B------:R-:W3:Y:S04]  /*1c4d0*/  LDL.64 R164, [R1+0x1528] ;  /* 0x0015280001a47983 */ /* 0x000ee80000100a00 */
[----:B------:R4:W3:Y:S01]  /*1c4e0*/  LDG.E.U16 R189, desc[UR4][R8.64] ;  /* 0x0000000408bd7981 */ /* 0x0008e2000c1e1500 */
[----:B------:R-:W-:-:S03]  /*1c4f0*/  IMAD.WIDE R22, R2, 0x2, R158 ;  /* 0x0000000202167825 */ /* 0x000fc600078e029e */
[----:B------:R-:W3:Y:S04]  /*1c500*/  LDL.64 R158, [R1+0x1520] ;  /* 0x00152000019e7983 */ /* 0x000ee80000100a00 */
[----:B------:R0:W3:Y:S01]  /*1c510*/  LDG.E.U16 R187, desc[UR4][R22.64] ;  /* 0x0000000416bb7981 */ /* 0x0000e2000c1e1500 */
[----:B------:R-:W-:-:S05]  /*1c520*/  IMAD.WIDE R12, R2, 0x2, R170 ;  /* 0x00000002020c7825 */ /* 0x000fca00078e02aa */
[----:B------:R3:W3:Y:S01]  /*1c530*/  LDG.E.U16 R186, desc[UR4][R12.64] ;  /* 0x000000040cba7981 */ /* 0x0006e2000c1e1500 */
[----:B--2---:R-:W-:-:S03]  /*1c540*/  IMAD.WIDE R10, R2, 0x2, R156 ;  /* 0x00000002020a7825 */ /* 0x004fc600078e029c */
[----:B------:R-:W2:Y:S01]  /*1c550*/  LDL.64 R156, [R1+0x14a8] ;  /* 0x0014a800019c7983 */ /* 0x000ea20000100a00 */
[----:B------:R-:W-:-:S03]  /*1c560*/  IMAD.WIDE R152, R2, 0x2, R152 ;  /* 0x0000000202987825 */ /* 0x000fc600078e0298 */
[----:B------:R-:W2:Y:S04]  /*1c570*/  LDG.E.U16 R185, desc[UR4][R10.64] ;  /* 0x000000040ab97981 */ /* 0x000ea8000c1e1500 */
[----:B------:R-:W2:Y:S01]  /*1c580*/  LDG.E.U16 R188, desc[UR4][R152.64] ;  /* 0x0000000498bc7981 */ /* 0x000ea2000c1e1500 */
[----:B----4-:R-:W-:-:S03]  /*1c590*/  IMAD.WIDE R8, R2, 0x2, R162 ;  /* 0x0000000202087825 */ /* 0x010fc600078e02a2 */
[----:B------:R-:W4:Y:S04]  /*1c5a0*/  LDL.64 R162, [R1+0x14a0] ;  /* 0x0014a00001a27983 */ /* 0x000f280000100a00 */
[----:B------:R1:W4:Y:S04]  /*1c5b0*/  LDG.E.U16 R184, desc[UR4][R8.64] ;  /* 0x0000000408b87981 */ /* 0x000328000c1e1500 */
[----:B------:R-:W4:Y:S01]  /*1c5c0*/  LDL.64 R152, [R1+0x13a8] ;  /* 0x0013a80001987983 */ /* 0x000f220000100a00 */
[----:B0-----:R-:W-:-:S03]  /*1c5d0*/  IMAD.WIDE R22, R2, 0x2, R154 ;  /* 0x0000000202167825 */ /* 0x001fc600078e029a */
[----:B------:R-:W4:Y:S04]  /*1c5e0*/  LDL.64 R154, [R1+0x1428] ;  /* 0x00142800019a7983 */ /* 0x000f280000100a00 */
[----:B------:R0:W4:Y:S01]  /*1c5f0*/  LDG.E.U16 R183, desc[UR4][R22.64] ;  /* 0x0000000416b77981 */ /* 0x000122000c1e1500 */
[----:B---3--:R-:W-:-:S03]  /*1c600*/  IMAD.WIDE R12, R2, 0x2, R160 ;  /* 0x00000002020c7825 */ /* 0x008fc600078e02a0 */
[----:B------:R-:W3:Y:S01]  /*1c610*/  LDL.64 R160, [R1+0x1420] ;  /* 0x0014200001a07983 */ /* 0x000ee20000100a00 */
[----:B-1----:R-:W-:-:S03]  /*1c620*/  IMAD.WIDE R8, R2, 0x2, R166 ;  /* 0x0000000202087825 */ /* 0x002fc600078e02a6 */
[----:B------:R-:W3:Y:S04]  /*1c630*/  LDG.E.U16 R182, desc[UR4][R12.64] ;  /* 0x000000040cb67981 */ /* 0x000ee8000c1e1500 */
[----:B------:R1:W3:Y:S01]  /*1c640*/  LDG.E.U16 R180, desc[UR4][R8.64] ;  /* 0x0000000408b47981 */ /* 0x0002e2000c1e1500 */
[----:B------:R-:W-:-:S05]  /*1c650*/  IMAD.WIDE R10, R2, 0x2, R168 ;  /* 0x00000002020a7825 */ /* 0x000fca00078e02a8 */
[----:B------:R-:W3:Y:S01]  /*1c660*/  LDG.E.U16 R181, desc[UR4][R10.64] ;  /* 0x000000040ab57981 */ /* 0x000ee2000c1e1500 */
[----:B0-----:R-:W-:-:S03]  /*1c670*/  IMAD.WIDE R22, R2, 0x2, R164 ;  /* 0x0000000202167825 */ /* 0x001fc600078e02a4 */
[----:B------:R-:W3:Y:S04]  /*1c680*/  LDL.64 R164, [R1+0x1880] ;  /* 0x0018800001a47983 */ /* 0x000ee80000100a00 */
[----:B------:R2:W3:Y:S01]  /*1c690*/  LDG.E.U16 R179, desc[UR4][R22.64] ;  /* 0x0000000416b37981 */ /* 0x0004e2000c1e1500 */
[----:B-1----:R-:W-:-:S03]  /*1c6a0*/  IMAD.WIDE R8, R2, 0x2, R158 ;  /* 0x0000000202087825 */ /* 0x002fc600078e029e */
[----:B------:R-:W3:Y:S04]  /*1c6b0*/  LDL.64 R158, [R1+0x13a0] ;  /* 0x0013a000019e7983 */ /* 0x000ee80000100a00 */
[----:B------:R3:W3:Y:S01]  /*1c6c0*/  LDG.E.U16 R178, desc[UR4][R8.64] ;  /* 0x0000000408b27981 */ /* 0x0006e2000c1e1500 */
[----:B--2---:R-:W-:-:S03]  /*1c6d0*/  IMAD.WIDE R22, R2, 0x2, R156 ;  /* 0x0000000202167825 */ /* 0x004fc600078e029c */
[----:B------:R-:W2:Y:S04]  /*1c6e0*/  LDL.64 R156, [R1+0x1328] ;  /* 0x00132800019c7983 */ /* 0x000ea80000100a00 */
[----:B------:R0:W2:Y:S01]  /*1c6f0*/  LDG.E.U16 R177, desc[UR4][R22.64] ;  /* 0x0000000416b17981 */ /* 0x0000a2000c1e1500 */
[----:B----4-:R-:W-:-:S03]  /*1c700*/  IMAD.WIDE R12, R2, 0x2, R162 ;  /* 0x00000002020c7825 */ /* 0x010fc600078e02a2 */
[----:B------:R-:W4:Y:S04]  /*1c710*/  LDL.64 R162, [R1+0x1320] ;  /* 0x0013200001a27983 */ /* 0x000f280000100a00 */
[----:B------:R1:W4:Y:S01]  /*1c720*/  LDG.E.U16 R176, desc[UR4][R12.64] ;  /* 0x000000040cb07981 */ /* 0x000322000c1e1500 */
[----:B------:R-:W-:-:S03]  /*1c730*/  IMAD.WIDE R10, R2, 0x2, R154 ;  /* 0x00000002020a7825 */ /* 0x000fc600078e029a */
[----:B------:R-:W4:Y:S01]  /*1c740*/  LDL.64 R154, [R1+0x12a8] ;  /* 0x0012a800019a7983 */ /* 0x000f220000100a00 */
[----:B---3--:R-:W-:-:S03]  /*1c750*/  IMAD.WIDE R8, R2, 0x2, R160 ;  /* 0x0000000202087825 */ /* 0x008fc600078e02a0 */
[----:B------:R-:W3:Y:S04]  /*1c760*/  LDG.E.U16 R175, desc[UR4][R10.64] ;  /* 0x000000040aaf7981 */ /* 0x000ee8000c1e1500 */
[----:B------:R-:W3:Y:S01]  /*1c770*/  LDL.64 R160, [R1+0x12a0] ;  /* 0x0012a00001a07983 */ /* 0x000ee20000100a00 */
[----:B0-----:R-:W-:-:S03]  /*1c780*/  IMAD.WIDE R22, R2, 0x2, R152 ;  /* 0x0000000202167825 */ /* 0x001fc600078e0298 */
[----:B------:R-:W3:Y:S04]  /*1c790*/  LDG.E.U16 R174, desc[UR4][R8.64] ;  /* 0x0000000408ae7981 */ /* 0x000ee8000c1e1500 */
[----:B------:R-:W3:Y:S04]  /*1c7a0*/  LDL.64 R152, [R1+0x16a0] ;  /* 0x0016a00001987983 */ /* 0x000ee80000100a00 */
[----:B------:R-:W3:Y:S01]  /*1c7b0*/  LDG.E.U16 R173, desc[UR4][R22.64] ;  /* 0x0000000416ad7981 */ /* 0x000ee2000c1e1500 */
[----:B-1----:R-:W-:-:S03]  /*1c7c0*/  IMAD.WIDE R12, R2, 0x2, R158 ;  /* 0x00000002020c7825 */ /* 0x002fc600078e029e */
[----:B------:R-:W3:Y:S04]  /*1c7d0*/  LDL.64 R158, [R1+0x1660] ;  /* 0x00166000019e7983 */ /* 0x000ee80000100a00 */
[----:B------:R0:W3:Y:S02]  /*1c7e0*/  LDG.E.U16 R172, desc[UR4][R12.64] ;  /* 0x000000040cac7981 */ /* 0x0000e4000c1e1500 */
[----:B0-----:R-:W-:-:S05]  /*1c7f0*/  IMAD.WIDE R12, R2, 0x2, R164 ;  /* 0x00000002020c7825 */ /* 0x001fca00078e02a4 */
[----:B------:R-:W3:Y:S04]  /*1c800*/  LDG.E.U16 R166, desc[UR4][R12.64] ;  /* 0x000000040ca67981 */ /* 0x000ee8000c1e1500 */
[----:B------:R-:W3:Y:S01]  /*1c810*/  LDL.64 R12, [R1+0x1598] ;  /* 0x00159800010c7983 */ /* 0x000ee20000100a00 */
[----:B--2---:R-:W-:-:S03]  /*1c820*/  IMAD.WIDE R10, R2, 0x2, R156 ;  /* 0x00000002020a7825 */ /* 0x004fc600078e029c */
[----:B------:R-:W2:Y:S04]  /*1c830*/  LDL.64 R156, [R1+0x1618] ;  /* 0x00161800019c7983 */ /* 0x000ea80000100a00 */
[----:B------:R-:W2:Y:S01]  /*1c840*/  LDG.E.U16 R171, desc[UR4][R10.64] ;  /* 0x000000040aab7981 */ /* 0x000ea2000c1e1500 */
[----:B----4-:R-:W-:-:S03]  /*1c850*/  IMAD.WIDE R8, R2, 0x2, R162 ;  /* 0x0000000202087825 */ /* 0x010fc600078e02a2 */
[----:B------:R-:W4:Y:S04]  /*1c860*/  LDL.64 R162, [R1+0x1590] ;  /* 0x0015900001a27983 */ /* 0x000f280000100a00 */
[----:B------:R3:W4:Y:S01]  /*1c870*/  LDG.E.U16 R170, desc[UR4][R8.64] ;  /* 0x0000000408aa7981 */ /* 0x000722000c1e1500 */
[----:B------:R-:W-:-:S03]  /*1c880*/  IMAD.WIDE R22, R2, 0x2, R154 ;  /* 0x0000000202167825 */ /* 0x000fc600078e029a */
[----:B------:R-:W4:Y:S04]  /*1c890*/  LDL.64 R154, [R1+0x1610] ;  /* 0x00161000019a7983 */ /* 0x000f280000100a00 */
[----:B------:R0:W4:Y:S01]  /*1c8a0*/  LDG.E.U16 R169, desc[UR4][R22.64] ;  /* 0x0000000416a97981 */ /* 0x000122000c1e1500 */
[----:B---3--:R-:W-:-:S03]  /*1c8b0*/  IMAD.WIDE R8, R2, 0x2, R160 ;  /* 0x0000000202087825 */ /* 0x008fc600078e02a0 */
[----:B------:R-:W3:Y:S04]  /*1c8c0*/  LDL.64 R160, [R1+0x1518] ;  /* 0x0015180001a07983 */ /* 0x000ee80000100a00 */
[----:B------:R2:W3:Y:S01]  /*1c8d0*/  LDG.E.U16 R168, desc[UR4][R8.64] ;  /* 0x0000000408a87981 */ /* 0x0004e2000c1e1500 */
[----:B0-----:R-:W-:-:S03]  /*1c8e0*/  IMAD.WIDE R22, R2, 0x2, R152 ;  /* 0x0000000202167825 */ /* 0x001fc600078e0298 */
[----:B------:R-:W3:Y:S04]  /*1c8f0*/  LDL.64 R152, [R1+0x1510] ;  /* 0x0015100001987983 */ /* 0x000ee80000100a00 */
[----:B------:R-:W3:Y:S01]  /*1c900*/  LDG.E.U16 R167, desc[UR4][R22.64] ;  /* 0x0000000416a77981 */ /* 0x000ee2000c1e1500 */
[----:B------:R-:W-:-:S03]  /*1c910*/  IMAD.WIDE R10, R2, 0x2, R158 ;  /* 0x00000002020a7825 */ /* 0x000fc600078e029e */
[----:B------:R-:W3:Y:S04]  /*1c920*/  LDL.64 R158, [R1+0x1498] ;  /* 0x00149800019e7983 */ /* 0x000ee80000100a00 */
[----:B------:R4:W3:Y:S01]  /*1c930*/  LDG.E.U16 R165, desc[UR4][R10.64] ;  /* 0x000000040aa57981 */ /* 0x0008e2000c1e1500 */
[----:B------:R-:W-:-:S04]  /*1c940*/  IMAD.WIDE R12, R2, 0x2, R12 ;  /* 0x00000002020c7825 */ /* 0x000fc800078e020c */
[C---:B--2---:R-:W-:Y:S02]  /*1c950*/  IMAD.WIDE R8, R2.reuse, 0x2, R156 ;  /* 0x0000000202087825 */ /* 0x044fe400078e029c */
[----:B------:R-:W2:Y:S04]  /*1c960*/  LDL.64 R156, [R1+0x1410] ;  /* 0x00141000019c7983 */ /* 0x000ea80000100a00 */
[----:B------:R3:W2:Y:S01]  /*1c970*/  LDG.E.U16 R164, desc[UR4][R8.64] ;  /* 0x0000000408a47981 */ /* 0x0006a2000c1e1500 */
[----:B----4-:R-:W-:-:S03]  /*1c980*/  IMAD.WIDE R10, R2, 0x2, R162 ;  /* 0x00000002020a7825 */ /* 0x010fc600078e02a2 */
[----:B------:R-:W4:Y:S01]  /*1c990*/  LDG.E.U16 R162, desc[UR4][R12.64] ;  /* 0x000000040ca27981 */ /* 0x000f22000c1e1500 */
[----:B------:R-:W-:-:S03]  /*1c9a0*/  IMAD.WIDE R22, R2, 0x2, R154 ;  /* 0x0000000202167825 */ /* 0x000fc600078e029a */
[----:B------:R-:W2:Y:S04]  /*1c9b0*/  LDL.64 R12, [R1+0x1418] ;  /* 0x00141800010c7983 */ /* 0x000ea80000100a00 */
[----:B------:R-:W4:Y:S04]  /*1c9c0*/  LDL.64 R154, [R1+0x1398] ;  /* 0x00139800019a7983 */ /* 0x000f280000100a00 */
[----:B------:R0:W4:Y:S01]  /*1c9d0*/  LDG.E.U16 R163, desc[UR4][R22.64] ;  /* 0x0000000416a37981 */ /* 0x000122000c1e1500 */
[----:B---3--:R-:W-:-:S03]  /*1c9e0*/  IMAD.WIDE R8, R2, 0x2, R160 ;  /* 0x0000000202087825 */ /* 0x008fc600078e02a0 */
[----:B------:R-:W3:Y:S04]  /*1c9f0*/  LDG.E.U16 R161, desc[UR4][R10.64] ;  /* 0x000000040aa17981 */ /* 0x000ee8000c1e1500 */
[----:B------:R1:W3:Y:S04]  /*1ca00*/  LDG.E.U16 R160, desc[UR4][R8.64] ;  /* 0x0000000408a07981 */ /* 0x0002e8000c1e1500 */
[----:B------:R-:W3:Y:S01]  /*1ca10*/  LDL.64 R10, [R1+0x1490] ;  /* 0x00149000010a7983 */ /* 0x000ee20000100a00 */
[----:B0-----:R-:W-:-:S03]  /*1ca20*/  IMAD.WIDE R22, R2, 0x2, R152 ;  /* 0x0000000202167825 */ /* 0x001fc600078e0298 */
[----:B------:R-:W3:Y:S01]  /*1ca30*/  LDL.64 R152, [R1+0x1390] ;  /* 0x0013900001987983 */ /* 0x000ee20000100a00 */
[----:B-1----:R-:W-:-:S03]  /*1ca40*/  IMAD.WIDE R8, R2, 0x2, R158 ;  /* 0x0000000202087825 */ /* 0x002fc600078e029e */
[----:B------:R-:W3:Y:S04]  /*1ca50*/  LDG.E.U16 R159, desc[UR4][R22.64] ;  /* 0x00000004169f7981 */ /* 0x000ee8000c1e1500 */
[----:B------:R4:W3:Y:S01]  /*1ca60*/  LDG.E.U16 R158, desc[UR4][R8.64] ;  /* 0x00000004089e7981 */ /* 0x0008e2000c1e1500 */
[----:B--2---:R-:W-:-:S04]  /*1ca70*/  IMAD.WIDE R12, R2, 0x2, R12 ;  /* 0x00000002020c7825 */ /* 0x004fc800078e020c */
[----:B----4-:R-:W-:-:S05]  /*1ca80*/  IMAD.WIDE R8, R2, 0x2, R154 ;  /* 0x0000000202087825 */ /* 0x010fca00078e029a */
[----:B------:R0:W2:Y:S04]  /*1ca90*/  LDG.E.U16 R154, desc[UR4][R8.64] ;  /* 0x00000004089a7981 */ /* 0x0000a8000c1e1500 */
[----:B------:R-:W0:Y:S01]  /*1caa0*/  LDL.64 R8, [R1+0x1290] ;  /* 0x0012900001087983 */ /* 0x000e220000100a00 */
[----:B---3--:R-:W-:-:S04]  /*1cab0*/  IMAD.WIDE R22, R2, 0x2, R10 ;  /* 0x0000000202167825 */ /* 0x008fc800078e020a */
[C---:B------:R-:W-:Y:S02]  /*1cac0*/  IMAD.WIDE R10, R2.reuse, 0x2, R156 ;  /* 0x00000002020a7825 */ /* 0x040fe400078e029c */
[----:B------:R1:W3:Y:S04]  /*1cad0*/  LDG.E.U16 R157, desc[UR4][R22.64] ;  /* 0x00000004169d7981 */ /* 0x0002e8000c1e1500 */
[----:B------:R4:W2:Y:S04]  /*1cae0*/  LDG.E.U16 R156, desc[UR4][R12.64] ;  /* 0x000000040c9c7981 */ /* 0x0008a8000c1e1500 */
[----:B------:R4:W2:Y:S04]  /*1caf0*/  LDG.E.U16 R155, desc[UR4][R10.64] ;  /* 0x000000040a9b7981 */ /* 0x0008a8000c1e1500 */
[----:B------:R-:W1:Y:S04]  /*1cb00*/  LDL.64 R22, [R1+0x1318] ;  /* 0x0013180001167983 */ /* 0x000e680000100a00 */
[----:B------:R-:W4:Y:S04]  /*1cb10*/  LDL.64 R12, [R1+0x1310] ;  /* 0x00131000010c7983 */ /* 0x000f280000100a00 */
[----:B------:R-:W3:Y:S01]  /*1cb20*/  LDL.64 R10, [R1+0x1298] ;  /* 0x00129800010a7983 */ /* 0x000ee20000100a00 */
[----:B------:R-:W-:-:S06]  /*1cb30*/  IMAD.WIDE R152, R2, 0x2, R152 ;  /* 0x0000000202987825 */ /* 0x000fcc00078e0298 */
[----:B------:R-:W2:Y:S04]  /*1cb40*/  LDG.E.U16 R152, desc[UR4][R152.64] ;  /* 0x0000000498987981 */ /* 0x000ea8000c1e1500 */
[----:B------:R-:W-:Y:S01]  /*1cb50*/  STL [R1+0x1f90], R2 ;  /* 0x001f900201007387 */ /* 0x000fe20000100800 */
[----:B0-----:R-:W-:-:S06]  /*1cb60*/  IMAD.WIDE R8, R2, 0x2, R8 ;  /* 0x0000000202087825 */ /* 0x001fcc00078e0208 */
[----:B------:R-:W2:Y:S01]  /*1cb70*/  LDG.E.U16 R9, desc[UR4][R8.64] ;  /* 0x0000000408097981 */ /* 0x000ea2000c1e1500 */
[----:B-1----:R-:W-:-:S04]  /*1cb80*/  IMAD.WIDE R22, R2, 0x2, R22 ;  /* 0x0000000202167825 */ /* 0x002fc800078e0216 */
[C---:B----4-:R-:W-:Y:S02]  /*1cb90*/  IMAD.WIDE R12, R2.reuse, 0x2, R12 ;  /* 0x00000002020c7825 */ /* 0x050fe400078e020c */
[----:B------:R-:W4:Y:S02]  /*1cba0*/  LDG.E.U16 R22, desc[UR4][R22.64] ;  /* 0x0000000416167981 */ /* 0x000f24000c1e1500 */
[----:B---3--:R-:W-:Y:S02]  /*1cbb0*/  IMAD.WIDE R10, R2, 0x2, R10 ;  /* 0x00000002020a7825 */ /* 0x008fe400078e020a */
[----:B------:R-:W3:Y:S04]  /*1cbc0*/  LDG.E.U16 R12, desc[UR4][R12.64] ;  /* 0x000000040c0c7981 */ /* 0x000ee8000c1e1500 */
[----:B------:R0:W3:Y:S01]  /*1cbd0*/  LDG.E.U16 R10, desc[UR4][R10.64] ;  /* 0x000000040a0a7981 */ /* 0x0000e2000c1e1500 */
[----:B------:R-:W-:Y:S06]  /*1cbe0*/  BAR.SYNC.DEFER_BLOCKING 0x0 ;  /* 0x0000000000007b1d */ /* 0x000fec0000010000 */
[----:B------:R1:W-:Y:S04]  /*1cbf0*/  STS.U16 [R21+0x40000], R48 ;  /* 0x0400003015007388 */ /* 0x0003e80000000400 */
[----:B------:R0:W-:Y:S04]  /*1cc00*/  STS.U16 [R21+0x50000], R63 ;  /* 0x0500003f15007388 */ /* 0x0001e80000000400 */
[----:B------:R0:W-:Y:S04]  /*1cc10*/  STS.U16 [R21+0x40400], R64 ;  /* 0x0404004015007388 */ /* 0x0001e80000000400 */
[----:B-1----:R-:W2:Y:S04]  /*1cc20*/  LDL.LU R48, [R1+0x29f4] ;  /* 0x0029f40001307983 */ /* 0x002ea80000300800 */
[----:B0-----:R-:W4:Y:S04]  /*1cc30*/  LDL.LU R63, [R1+0x29f0] ;  /* 0x0029f000013f7983 */ /* 0x001f280000300800 */
[----:B------:R-:W3:Y:S04]  /*1cc40*/  LDL.LU R64, [R1+0x29ec] ;  /* 0x0029ec0001407983 */ /* 0x000ee80000300800 */
[----:B------:R0:W-:Y:S04]  /*1cc50*/  STS.U16 [R21+0x50400], R79 ;  /* 0x0504004f15007388 */ /* 0x0001e80000000400 */
[----:B------:R1:W-:Y:S04]  /*1cc60*/  STS.U16 [R21+0x40800], R80 ;  /* 0x0408005015007388 */ /* 0x0003e80000000400 */
[----:B------:R1:W-:Y:S04]  /*1cc70*/  STS.U16 [R21+0x50800], R95 ;  /* 0x0508005f15007388 */ /* 0x0003e80000000400 */
[----:B0-----:R-:W2:Y:S04]  /*1cc80*/  LDL.LU R79, [R1+0x29e8] ;  /* 0x0029e800014f7983 */ /* 0x001ea80000300800 */
[----:B-1----:R-:W4:Y:S04]  /*1cc90*/  LDL.LU R80, [R1+0x29e4] ;  /* 0x0029e40001507983 */ /* 0x002f280000300800 */
        /* <DEDUP_REMOVED lines=12> */
[----:B------:R-:W4:Y:S04]  /*1cd60*/  LDL.LU R20, [R1+0x29c8] ;  /* 0x0029c80001147983 */ /* 0x000f280000300800 */
[----:B------:R0:W-:Y:S04]  /*1cd70*/  STS.U16 [R21+0x41800], R19 ;  /* 0x0418001315007388 */ /* 0x0001e80000000400 */
[----:B------:R1:W-:Y:S04]  /*1cd80*/  STS.U16 [R21+0x51800], R18 ;  /* 0x0518001215007388 */ /* 0x0003e80000000400 */
[----:B------:R1:W-:Y:S04]  /*1cd90*/  STS.U16 [R21+0x41c00], R17 ;  /* 0x041c001115007388 */ /* 0x0003e80000000400 */
[----:B0-----:R-:W3:Y:S04]  /*1cda0*/  LDL.LU R19, [R1+0x29c4] ;  /* 0x0029c40001137983 */ /* 0x001ee80000300800 */
[----:B-1----:R-:W3:Y:S04]  /*1cdb0*/  LDL.LU R18, [R1+0x29c0] ;  /* 0x0029c00001127983 */ /* 0x002ee80000300800 */
[----:B------:R-:W3:Y:S04]  /*1cdc0*/  LDL.LU R17, [R1+0x29bc] ;  /* 0x0029bc0001117983 */ /* 0x000ee80000300800 */
[----:B------:R0:W-:Y:S04]  /*1cdd0*/  STS.U16 [R21+0x51c00], R16 ;  /* 0x051c001015007388 */ /* 0x0001e80000000400 */
[----:B------:R1:W-:Y:S04]  /*1cde0*/  STS.U16 [R21+0x42000], R15 ;  /* 0x0420000f15007388 */ /* 0x0003e80000000400 */
[----:B0-----:R-:W3:Y:S04]  /*1cdf0*/  LDL.LU R16, [R1+0x29b8] ;  /* 0x0029b80001107983 */ /* 0x001ee80000300800 */
[----:B-1----:R-:W3:Y:S04]  /*1ce00*/  LDL.LU R15, [R1+0x29b4] ;  /* 0x0029b400010f7983 */ /* 0x002ee80000300800 */
[----:B------:R0:W-:Y:S04]  /*1ce10*/  STS.U16 [R21+0x52000], R14 ;  /* 0x0520000e15007388 */ /* 0x0001e80000000400 */
[----:B0-----:R-:W3:Y:S04]  /*1ce20*/  LDL.LU R14, [R1+0x29b0] ;  /* 0x0029b000010e7983 */ /* 0x001ee80000300800 */
[----:B------:R0:W-:Y:S04]  /*1ce30*/  STS.U16 [R21+0x42400], R0 ;  /* 0x0424000015007388 */ /* 0x0001e80000000400 */
        /* <DEDUP_REMOVED lines=13> */
[----:B------:R-:W-:Y:S01]  /*1cf10*/  UMOV UR33, 0x40000040 ;  /* 0x4000004000217882 */ /* 0x000fe20000000000 */
[----:B------:R-:W-:Y:S01]  /*1cf20*/  UIADD3.64 UR58, UR54, 0x2, URZ ;  /* 0x00000002363a7897 */ /* 0x000fe2000fffe03f */
[----:B------:R-:W-:Y:S01]  /*1cf30*/  MOV R11, UR35 ;  /* 0x00000023000b7c02 */ /* 0x000fe20008000f00 */
[----:B0-----:R-:W3:Y:S04]  /*1cf40*/  LDL.LU R0, [R1+0x29ac] ;  /* 0x0029ac0001007983 */ /* 0x001ee80000300800 */
[----:B-1----:R-:W3:Y:S04]  /*1cf50*/  LDL.LU R6, [R1+0x29a8] ;  /* 0x0029a80001067983 */ /* 0x002ee80000300800 */
[----:B----4-:R-:W-:Y:S04]  /*1cf60*/  STS.U16 [R20+0x40080], R139 ;  /* 0x0400808b14007388 */ /* 0x010fe80000000400 */
        /* <DEDUP_REMOVED lines=191> */
[----:B------:R0:W-:Y:S02]  /*1db60*/  STS.U16 [R14+0x41780], R5 ;  /* 0x041780050e007388 */ /* 0x0001e40000000400 */
[----:B0-----:R-:W0:Y:S02]  /*1db70*/  S2R R5, SR_TID.X ;  /* 0x0000000000057919 */ /* 0x001e240000002100 */
[----:B------:R1:W-:Y:S04]  /*1db80*/  STS.U16 [R14+0x41b80], R3 ;  /* 0x041b80030e007388 */ /* 0x0003e80000000400 */
[----:B------:R-:W-:Y:S04]  /*1db90*/  STS.U16 [R14+0x40380], R32 ;  /* 0x040380200e007388 */ /* 0x000fe80000000400 */
[----:B------:R-:W-:Y:S01]  /*1dba0*/  STS.U16 [R14+0x50380], R31 ;  /* 0x0503801f0e007388 */ /* 0x000fe20000000400 */
[----:B-1----:R-:W1:Y:S03]  /*1dbb0*/  S2R R3, SR_CgaCtaId ;  /* 0x0000000000037919 */ /* 0x002e660000008800 */
        /* <DEDUP_REMOVED lines=27> */
[----:B------:R3:W-:Y:S01]  /*1dd70*/  STS.U16 [R14+0x53f80], R9 ;  /* 0x053f80090e007388 */ /* 0x0007e20000000400 */
[----:B------:R4:W-:Y:S06]  /*1dd80*/  MEMBAR.ALL.CTA ;  /* 0x0000000000007992 */ /* 0x0009ec0000008000 */
[----:B----4-:R-:W4:Y:S01]  /*1dd90*/  FENCE.VIEW.ASYNC.S ;  /* 0x00000000000073c6 */ /* 0x010f220000000000 */
[----:B0-----:R-:W-:-:S04]  /*1dda0*/  SHF.R.U32.HI R2, RZ, 0x5, R5 ;  /* 0x00000005ff027819 */ /* 0x001fc80000011605 */
[----:B------:R-:W-:Y:S02]  /*1ddb0*/  SHF.L.U32 R8, R2, 0x9, RZ ;  /* 0x0000000902087819 */ /* 0x000fe400000006ff */
[----:B------:R-:W-:Y:S02]  /*1ddc0*/  MOV R2, 0x400 ;  /* 0x0000040000027802 */ /* 0x000fe40000000f00 */
[----:B------:R-:W-:Y:S02]  /*1ddd0*/  LOP3.LUT R8, R8, 0x800, RZ, 0xc0, !PT ;  /* 0x0000080008087812 */ /* 0x000fe400078ec0ff */
[----:B-1----:R-:W-:-:S04]  /*1dde0*/  LEA R2, R3, R2, 0x18 ;  /* 0x0000000203027211 */ /* 0x002fc800078ec0ff */
[----:B------:R-:W-:Y:S01]  /*1ddf0*/  LEA.HI R8, R2, R8, RZ, 0x1c ;  /* 0x0000000802087211 */ /* 0x000fe200078fe0ff */
[----:B----4-:R-:W-:Y:S03]  /*1de00*/  BAR.SYNC.DEFER_BLOCKING 0x0 ;  /* 0x0000000000007b1d */ /* 0x010fe60000010000 */
[----:B------:R-:W-:-:S04]  /*1de10*/  LOP3.LUT R8, R8, 0x3fff, RZ, 0xc0, !PT ;  /* 0x00003fff08087812 */ /* 0x000fc800078ec0ff */
[----:B------:R-:W-:Y:S01]  /*1de20*/  R2UR UR32, R8 ;  /* 0x00000000082072ca */ /* 0x000fe200000e0000 */
[----:B------:R-:W-:-:S12]  /*1de30*/  WARPGROUP.ARRIVE ;  /* 0x00000000000079c5 */ /* 0x000fd80000000000 */
[----:B------:R-:W-:Y:S01]  /*1de40*/  HGMMA.64x128x16.F32.BF16 R84, gdesc[UR32].tnspA, RZ, !UPT, gsb0 ;  /* 0x21e00000205479f0 */ /* 0x000fe2000c0018ff */
[----:B--2---:R-:W-:Y:S02]  /*1de50*/  MOV R12, RZ ;  /* 0x000000ff000c7202 */ /* 0x004fe40000000f00 */
[----:B---3--:R-:W-:-:S04]  /*1de60*/  IADD3 R9, P0, R8, 0x80, RZ ;  /* 0x0000008008097810 */ /* 0x008fc80007f1e0ff */
[----:B------:R-:W-:Y:S02]  /*1de70*/  IADD3.X R8, R12, 0x40000040, RZ, P0, !PT ;  /* 0x400000400c087810 */ /* 0x000fe400007fe4ff */
[----:B------:R-:W-:Y:S02]  /*1de80*/  R2UR UR6, R9 ;  /* 0x00000000090672ca */ /* 0x000fe400000e0000 */
[----:B------:R-:W-:-:S13]  /*1de90*/  R2UR UR52, R8 ;  /* 0x00000000083472ca */ /* 0x000fda00000e0000 */
[----:B------:R-:W-:Y:S01]  /*1dea0*/  UMOV UR53, UR52 ;  /* 0x0000003400357c82 */ /* 0x000fe20008000000 */
[----:B------:R-:W-:Y:S01]  /*1deb0*/  UMOV UR52, UR6 ;  /* 0x0000000600347c82 */ /* 0x000fe20008000000 */
[----:B------:R-:W-:Y:S02]  /*1dec0*/  WARPGROUP.DEPBAR.LE gsb0, 0x0 ;  /* 0x00008000000079c5 */ /* 0x000fe40000010000 */
[----:B------:R-:W-:-:S06]  /*1ded0*/  WARPGROUP.ARRIVE ;  /* 0x00000000000079c5 */ /* 0x000fcc0000000000 */
[----:B------:R-:W-:Y:S01]  /*1dee0*/  HGMMA.64x128x16.F32.BF16 R84, gdesc[UR52].tnspA, R84, gsb0 ;  /* 0x21e00000345479f0 */ /* 0x000fe20008001854 */
[----:B------:R-:W-:Y:S01]  /*1def0*/  UIADD3.64 UR56, UR52, 0x80, URZ ;  /* 0x0000008034387897 */ /* 0x000fe2000fffe03f */
[----:B------:R-:W-:Y:S01]  /*1df00*/  MOV R10, UR34 ;  /* 0x00000022000a7c02 */ /* 0x000fe20008000f00 */
[----:B------:R-:W-:Y:S02]  /*1df10*/  UIADD3.64 UR34, UR54, 0x4, URZ ;  /* 0x0000000436227897 */ /* 0x000fe4000fffe03f */
[----:B------:R-:W-:Y:S01]  /*1df20*/  UIADD3.64 UR32, UR52, 0x100, URZ ;  /* 0x0000010034207897 */ /* 0x000fe2000fffe03f */
[----:B------:R-:W-:Y:S02]  /*1df30*/  WARPGROUP.DEPBAR.LE gsb0, 0x0 ;  /* 0x00008000000079c5 */ /* 0x000fe40000010000 */
[----:B------:R-:W-:-:S06]  /*1df40*/  WARPGROUP.ARRIVE ;  /* 0x00000000000079c5 */ /* 0x000fcc0000000000 */
[----:B------:R-:W-:Y:S01]  /*1df50*/  HGMMA.64x128x16.F32.BF16 R84, gdesc[UR56].tnspA, R84, gsb0 ;  /* 0x21e00000385479f0 */ /* 0x000fe20008001854 */
        /* <DEDUP_REMOVED lines=15> */
[----:B------:R-:W-:Y:S01]  /*1e050*/  MOV R9, UR5 ;  /* 0x0000000500097c02 */ /* 0x000fe20008000f00 */
[----:B------:R-:W-:Y:S01]  /*1e060*/  UIADD3.64 UR6, UR54, 0x404, URZ ;  /* 0x0000040436067897 */ /* 0x000fe2000fffe03f */
[----:B------:R-:W-:Y:S01]  /*1e070*/  MOV R8, UR4 ;  /* 0x0000000400087c02 */ /* 0x000fe20008000f00 */
        /* <DEDUP_REMOVED lines=15> */
[----:B------:R-:W-:Y:S02]  /*1e170*/  WARPGROUP.DEPBAR.LE gsb0, 0x0 ;  /* 0x00008000000079c5 */ /* 0x000fe40000010000 */
[----:B------:R-:W-:-:S07]  /*1e180*/  WARPGROUP.ARRIVE ;  /* 0x00000000000079c5 */ /* 0x000fce0000000000 */
[----:B------:R-:W-:Y:S01]  /*1e190*/  HGMMA.64x128x16.F32.BF16 R84, gdesc[UR56].tnspA, R84, gsb0 ;  /* 0x21e00000385479f0 */ /* 0x000fe20008001854 */
[----:B------:R-:W-:Y:S02]  /*1e1a0*/  UIADD3.64 UR12, UR52, 0x500, URZ ;  /* 0x00000500340c7897 */ /* 0x000fe4000fffe03f */
[----:B------:R-:W-:Y:S02]  /*1e1b0*/  WARPGROUP.DEPBAR.LE gsb0, 0x0 ;  /* 0x00008000000079c5 */ /* 0x000fe40000010000 */
[----:B------:R-:W-:-:S07]  /*1e1c0*/  WARPGROUP.ARRIVE ;  /* 0x00000000000079c5 */ /* 0x000fce0000000000 */
[----:B------:R-:W-:Y:S01]  /*1e1d0*/  HGMMA.64x128x16.F32.BF16 R84, gdesc[UR8].tnspA, R84, gsb0 ;  /* 0x21e00000085479f0 */ /* 0x000fe20008001854 */
[----:B------:R-:W-:Y:S02]  /*1e1e0*/  UIADD3.64 UR6, UR54, 0xbfe, URZ ;  /* 0x00000bfe36067897 */ /* 0x000fe4000fffe03f */
[----:B------:R-:W-:Y:S01]  /*1e1f0*/  UIADD3.64 UR4, UR52, 0x580, URZ ;  /* 0x0000058034047897 */ /* 0x000fe2000fffe03f */
[----:B------:R-:W-:Y:S02]  /*1e200*/  WARPGROUP.DEPBAR.LE gsb0, 0x0 ;  /* 0x00008000000079c5 */ /* 0x000fe40000010000 */
[----:B------:R-:W-:-:S06]  /*1e210*/  WARPGROUP.ARRIVE ;  /* 0x00000000000079c5 */ /* 0x000fcc0000000000 */
[----:B------:R-:W-:Y:S01]  /*1e220*/  HGMMA.64x128x16.F32.BF16 R84, gdesc[UR12].tnspA, R84, gsb0 ;  /* 0x21e000000c5479f0 */ /* 0x000fe20008001854 */
[----:B------:R-:W-:Y:S01]  /*1e230*/  UMOV UR60, UR58 ;  /* 0x0000003a003c7c82 */ /* 0x000fe20008000000 */
[----:B------:R-:W-:Y:S01]  /*1e240*/  UMOV UR61, UR59 ;  /* 0x0000003b003d7c82 */ /* 0x000fe20008000000 */
        /* <DEDUP_REMOVED lines=87> */
[----:B------:R-:W-:Y:S02]  /*1e7c0*/  R2UR UR35, R11 ;  /* 0x000000000b2372ca */ /* 0x000fe400000e0000 */
[----:B------:R-:W-:Y:S01]  /*1e7d0*/  R2UR UR34, R10 ;  /* 0x000000000a2272ca */ /* 0x000fe200000e0000 */
[----:B------:R-:W-:Y:S01]  /*1e7e0*/  UIADD3.64 UR32, UR52, 0xf80, URZ ;  /* 0x00000f8034207897 */ /* 0x000fe2000fffe03f */
[----:B------:R-:W-:Y:S02]  /*1e7f0*/  WARPGROUP.DEPBAR.LE gsb0, 0x0 ;  /* 0x00008000000079c5 */ /* 0x000fe40000010000 */
[----:B------:R-:W-:-:S06]  /*1e800*/  WARPGROUP.ARRIVE ;  /* 0x00000000000079c5 */ /* 0x000fcc0000000000 */
[----:B------:R-:W-:Y:S01]  /*1e810*/  HGMMA.64x128x16.F32.BF16 R84, gdesc[UR56].tnspA, R84, gsb0 ;  /* 0x21e00000385479f0 */ /* 0x000fe20008001854 */
[----:B------:R-:W-:Y:S01]  /*1e820*/  UIADD3.64 UR56, UR52, 0x1000, URZ ;  /* 0x0000100034387897 */ /* 0x000fe2000fffe03f */
[----:B------:R-:W-:Y:S01]  /*1e830*/  UMOV UR6, UR58 ;  /* 0x0000003a00067c82 */ /* 0x000fe20008000000 */
[----:B------:R-:W-:Y:S01]  /*1e840*/  UMOV UR7, UR59 ;  /* 0x0000003b00077c82 */ /* 0x000fe20008000000 */
[----:B------:R-:W-:Y:S01]  /*1e850*/  UMOV UR58, UR54 ;  /* 0x00000036003a7c82 */ /* 0x000fe20008000000 */
[----:B------:R-:W-:Y:S01]  /*1e860*/  UMOV UR59, UR55 ;  /* 0x00000037003b7c82 */ /* 0x000fe20008000000 */
[----:B------:R-:W-:Y:S02]  /*1e870*/  WARPGROUP.DEPBAR.LE gsb0, 0x0 ;  /* 0x00008000000079c5 */ /* 0x000fe40000010000 */
[----:B------:R-:W-:-:S06]  /*1e880*/  WARPGROUP.ARRIVE ;  /* 0x00000000000079c5 */ /* 0x000fcc0000000000 */
[----:B------:R-:W-:Y:S01]  /*1e890*/  HGMMA.64x128x16.F32.BF16 R152, gdesc[UR32].tnspA, RZ, !UPT, gsb0 ;  /* 0x21e00000209879f0 */ /* 0x000fe2000c0018ff */
[----:B------:R-:W-:Y:S02]  /*1e8a0*/  UIADD3.64 UR8, UR54, 0x2, URZ ;  /* 0x0000000236087897 */ /* 0x000fe4000fffe03f */
[----:B------:R-:W-:Y:S02]  /*1e8b0*/  WARPGROUP.DEPBAR.LE gsb0, 0x0 ;  /* 0x00008000000079c5 */ /* 0x000fe40000010000 */
[----:B------:R-:W-:-:S07]  /*1e8c0*/  WARPGROUP.ARRIVE ;  /* 0x00000000000079c5 */ /* 0x000fce0000000000 */
[----:B------:R-:W-:Y:S01]  /*1e8d0*/  HGMMA.64x128x16.F32.BF16 R152, gdesc[UR56].tnspA, R152, gsb0 ;  /* 0x21e00000389879f0 */ /* 0x000fe20008001898 */
[----:B------:R-:W-:Y:S01]  /*1e8e0*/  UIADD3.64 UR56, UR52, 0x1080, URZ ;  /* 0x0000108034387897 */ /* 0x000fe2000fffe03f */
[----:B------:R-:W-:Y:S01]  /*1e8f0*/  UMOV UR58, UR8 ;  /* 0x00000008003a7c82 */ /* 0x000fe20008000000 */
[----:B------:R-:W-:Y:S01]  /*1e900*/  UMOV UR59, UR9 ;  /* 0x00000009003b7c82 */ /* 0x000fe20008000000 */
[----:B------:R-:W-:Y:S01]  /*1e910*/  UIADD3.64 UR12, UR54, 0x4, URZ ;  /* 0x00000004360c7897 */ /* 0x000fe2000fffe03f */
[----:B------:R-:W-:Y:S02]  /*1e920*/  WARPGROUP.DEPBAR.LE gsb0, 0x0 ;  /* 0x00008000000079c5 */ /* 0x000fe40000010000 */
[----:B------:R-:W-:-:S06]  /*1e930*/  WARPGROUP.ARRIVE ;  /* 0x00000000000079c5 */ /* 0x000fcc0000000000 */
        /* <DEDUP_REMOVED lines=54> */
[----:B------:R-:W-:-:S05]  /*1eca0*/  UIADD3.64 UR56, UR52, 0x1580, URZ ;  /* 0x0000158034387897 */ /* 0x000fca000fffe03f */
[----:B------:R-:W-:Y:S01]  /*1ecb0*/  UMOV UR58, UR20 ;  /* 0x00000014003a7c82 */ /* 0x000fe20008000000 */
[----:B------:R-:W-:Y:S01]  /*1ecc0*/  UMOV UR59, UR21 ;  /* 0x00000015003b7c82 */ /* 0x000fe20008000000 */
[----:B------:R-:W-:Y:S02]  /*1ecd0*/  WARPGROUP.DEPBAR.LE gsb0, 0x0 ;  /* 0x00008000000079c5 */ /* 0x000fe40000010000 */
[----:B------:R-:W-:-:S06]  /*1ece0*/  WARPGROUP.ARRIVE ;  /* 0x00000000000079c5 */ /* 0x000fcc0000000000 */
[----:B------:R-:W-:Y:S01]  /*1ecf0*/  HGMMA.64x128x16.F32.BF16 R152, gdesc[UR12].tnspA, R152, gsb0 ;  /* 0x21e000000c9879f0 */ /* 0x000fe20008001898 */
        /* <DEDUP_REMOVED lines=95> */
[----:B------:R-:W-:Y:S04]  /*1f2f0*/  STL [R1+0x1aa8], R21 ;  /* 0x001aa81501007387 */ /* 0x000fe80000100800 */
[----:B------:R-:W-:Y:S04]  /*1f300*/  STL [R1+0x1aac], R20 ;  /* 0x001aac1401007387 */ /* 0x000fe80000100800 */
[----:B------:R-:W-:Y:S04]  /*1f310*/  STL [R1+0x1f94], R19 ;  /* 0x001f941301007387 */ /* 0x000fe80000100800 */
[----:B------:R-:W-:Y:S01]  /*1f320*/  STL [R1+0x1f98], R18 ;  /* 0x001f981201007387 */ /* 0x000fe20000100800 */
[----:B------:R-:W-:-:S03]  /*1f330*/  R2UR UR5, R9 ;  /* 0x00000000090572ca */ /* 0x000fc600000e0000 */
[----:B------:R-:W-:Y:S01]  /*1f340*/  STL [R1+0x1f9c], R17 ;  /* 0x001f9c1101007387 */ /* 0x000fe20000100800 */
[----:B------:R-:W-:-:S03]  /*1f350*/  R2UR UR4, R8 ;  /* 0x00000000080472ca */ /* 0x000fc600000e0000 */
[----:B------:R-:W-:Y:S04]  /*1f360*/  STL [R1+0x1fa0], R16 ;  /* 0x001fa01001007387 */ /* 0x000fe80000100800 */
[----:B------:R-:W-:Y:S04]  /*1f370*/  STL [R1+0x1fa4], R15 ;  /* 0x001fa40f01007387 */ /* 0x000fe80000100800 */
[----:B------:R0:W-:Y:S04]  /*1f380*/  STL [R1+0x1fa8], R14 ;  /* 0x001fa80e01007387 */ /* 0x0001e80000100800 */
[----:B------:R-:W2:Y:S04]  /*1f390*/  LDL.64 R8, [R1+0x1288] ;  /* 0x0012880001087983 */ /* 0x000ea80000100a00 */
[----:B------:R-:W3:Y:S04]  /*1f3a0*/  LDL.64 R24, [R1+0x1280] ;  /* 0x0012800001187983 */ /* 0x000ee80000100a00 */
[----:B------:R-:W4:Y:S04]  /*1f3b0*/  LDL.64 R22, [R1+0x1278] ;  /* 0x0012780001167983 */ /* 0x000f280000100a00 */
[----:B------:R-:W4:Y:S04]  /*1f3c0*/  LDL.64 R12, [R1+0x1270] ;  /* 0x00127000010c7983 */ /* 0x000f280000100a00 */
[----:B------:R-:W4:Y:S01]  /*1f3d0*/  LDL.64 R4, [R1+0x1260] ;  /* 0x0012600001047983 */ /* 0x000f220000100a00 */
[----:B------:R-:W-:-:S02]  /*1f3e0*/  WARPGROUP.DEPBAR.LE gsb0, 0x0 ;  /* 0x00008000000079c5 */ /* 0x000fc40000010000 */
[----:B------:R-:W-:Y:S01]  /*1f3f0*/  WARPGROUP.ARRIVE ;  /* 0x00000000000079c5 */ /* 0x000fe20000000000 */
[----:B------:R-:W4:Y:S01]  /*1f400*/  LDL.64 R10, [R1+0x1268] ;  /* 0x00126800010a7983 */ /* 0x000f220000100a00 */
[----:B------:R-:W-:Y:S02]  /*1f410*/  MOV R79, R88 ;  /* 0x00000058004f7202 */ /* 0x000fe40000000f00 */
[----:B------:R-:W-:Y:S01]  /*1f420*/  MOV R78, R89 ;  /* 0x00000059004e7202 */ /* 0x000fe20000000f00 */
[----:B------:R-:W4:Y:S01]  /*1f430*/  LDL.64 R82, [R1+0x1240] ;  /* 0x0012400001527983 */ /* 0x000f220000100a00 */
[----:B------:R-:W-:Y:S01]  /*1f440*/  HGMMA.64x128x16.F32.BF16 R152, gdesc[UR56].tnspA, R152, gsb0 ;  /* 0x21e00000389879f0 */ /* 0x000fe20008001898 */
[----:B------:R-:W-:Y:S02]  /*1f450*/  MOV R2, R86 ;  /* 0x0000005600027202 */ /* 0x000fe40000000f00 */
[----:B0-----:R-:W-:Y:S01]  /*1f460*/  MOV R14, R87 ;  /* 0x00000057000e7202 */ /* 0x001fe20000000f00 */
[----:B------:R-:W4:Y:S04]  /*1f470*/  LDL.64 R88, [R1+0x1258] ;  /* 0x0012580001587983 */ /* 0x000f280000100a00 */
[----:B------:R-:W4:Y:S04]  /*1f480*/  LDL.64 R86, [R1+0x1250] ;  /* 0x0012500001567983 */ /* 0x000f280000100a00 */
[----:B------:R-:W4:Y:S01]  /*1f490*/  LDL.64 R20, [R1+0x1238] ;  /* 0x0012380001147983 */ /* 0x000f220000100a00 */
[----:B------:R-:W-:-:S02]  /*1f4a0*/  UIADD3.64 UR8, UR54, 0x1c02, URZ ;  /* 0x00001c0236087897 */ /* 0x000fc4000fffe03f */
[----:B------:R-:W-:-:S05]  /*1f4b0*/  UIADD3.64 UR56, UR52, 0x3680, URZ ;  /* 0x0000368034387897 */ /* 0x000fca000fffe03f */
        /* <DEDUP_REMOVED lines=8> */
[----:B------:R-:W-:Y:S02]  /*1f540*/  MOV R15, R147 ;  /* 0x00000093000f7202 */ /* 0x000fe40000000f00 */
[----:B------:R-:W-:Y:S02]  /*1f550*/  MOV R16, R146 ;  /* 0x0000009200107202 */ /* 0x000fe40000000f00 */
[----:B------:R-:W-:Y:S02]  /*1f560*/  MOV R18, R145 ;  /* 0x0000009100127202 */ /* 0x000fe40000000f00 */
[----:B------:R-:W-:-:S02]  /*1f570*/  MOV R81, R84 ;  /* 0x0000005400517202 */ /* 0x000fc40000000f00 */
[----:B------:R-:W-:Y:S02]  /*1f580*/  MOV R80, R85 ;  /* 0x0000005500507202 */ /* 0x000fe40000000f00 */
[----:B------:R-:W-:Y:S01]  /*1f590*/  MOV R26, R144 ;  /* 0x00000090001a7202 */ /* 0x000fe20000000f00 */
[----:B------:R-:W4:Y:S01]  /*1f5a0*/  LDL.64 R84, [R1+0x1248] ;  /* 0x0012480001547983 */ /* 0x000f220000100a00 */
[----:B------:R-:W-:Y:S02]  /*1f5b0*/  MOV R19, R143 ;  /* 0x0000008f00137202 */ /* 0x000fe40000000f00 */
[----:B------:R-:W-:Y:S01]  /*1f5c0*/  MOV R17, R142 ;  /* 0x0000008e00117202 */ /* 0x000fe20000000f00 */
[----:B------:R-:W-:Y:S01]  /*1f5d0*/  STL [R1+0x2900], R15 ;  /* 0x0029000f01007387 */ /* 0x000fe20000100800 */
[----:B------:R-:W-:Y:S02]  /*1f5e0*/  MOV R27, R141 ;  /* 0x0000008d001b7202 */ /* 0x000fe40000000f00 */
[----:B------:R-:W-:Y:S01]  /*1f5f0*/  MOV R28, R140 ;  /* 0x0000008c001c7202 */ /* 0x000fe20000000f00 */
[----:B------:R-:W-:Y:S01]  /*1f600*/  STL [R1+0x28fc], R16 ;  /* 0x0028fc1001007387 */ /* 0x000fe20000100800 */
[----:B------:R-:W-:-:S03]  /*1f610*/  MOV R29, R139 ;  /* 0x0000008b001d7202 */ /* 0x000fc60000000f00 */
        /* <DEDUP_REMOVED lines=18> */
[----:B------:R0:W-:Y:S01]  /*1f740*/  STL [R1+0x28d0], R32 ;  /* 0x0028d02001007387 */ /* 0x0001e20000100800 */
[----:B------:R-:W-:-:S03]  /*1f750*/  MOV R38, R129 ;  /* 0x0000008100267202 */ /* 0x000fc60000000f00 */
[----:B------:R1:W-:Y:S01]  /*1f760*/  STL [R1+0x28cc], R33 ;  /* 0x0028cc2101007387 */ /* 0x0003e20000100800 */
[----:B------:R-:W-:Y:S01]  /*1f770*/  MOV R39, R128 ;  /* 0x0000008000277202 */ /* 0x000fe20000000f00 */
[----:B------:R-:W-:Y:S02]  /*1f780*/  WARPGROUP.DEPBAR.LE gsb0, 0x0 ;  /* 0x00008000000079c5 */ /* 0x000fe40000010000 */
[----:B------:R-:W-:-:S06]  /*1f790*/  WARPGROUP.ARRIVE ;  /* 0x00000000000079c5 */ /* 0x000fcc0000000000 */
[----:B------:R-:W-:Y:S01]  /*1f7a0*/  HGMMA.64x128x16.F32.BF16 R152, gdesc[UR56].tnspA, R152, gsb0 ;  /* 0x21e00000389879f0 */ /* 0x000fe20008001898 */
        /* <DEDUP_REMOVED lines=11> */
[----:B------:R-:W-:Y:S01]  /*1f860*/  MOV R45, R122 ;  /* 0x0000007a002d7202 */ /* 0x000fe20000000f00 */
[----:B------:R-:W-:Y:S02]  /*1f870*/  IMAD.MOV.U32 R46, RZ, RZ, R121 ;  /* 0x000000ffff2e7224 */ /* 0x000fe400078e0079 */
        /* <DEDUP_REMOVED lines=55> */
[----:B------:R-:W-:-:S03]  /*1fbf0*/  IMAD.MOV.U32 R74, RZ, RZ, R93 ;  /* 0x000000ffff4a7224 */ /* 0x000fc600078e005d */
[----:B------:R-:W-:Y:S01]  /*1fc00*/  STL [R1+0x2840], R67 ;  /* 0x0028404301007387 */ /* 0x000fe20000100800 */
[----:B------:R-:W-:-:S03]  /*1fc10*/  MOV R75, R92 ;  /* 0x0000005c004b7202 */ /* 0x000fc60000000f00 */
[----:B------:R-:W-:Y:S01]  /*1fc20*/  STL [R1+0x283c], R68 ;  /* 0x00283c4401007387 */ /* 0x000fe20000100800 */
[----:B------:R-:W-:-:S03]  /*1fc30*/  MOV R76, R91 ;  /* 0x0000005b004c7202 */ /* 0x000fc60000000f00 */
[----:B------:R-:W-:Y:S01]  /*1fc40*/  STL [R1+0x2838], R69 ;  /* 0x0028384501007387 */ /* 0x000fe20000100800 */
[----:B------:R-:W-:-:S03]  /*1fc50*/  MOV R77, R90 ;  /* 0x0000005a004d7202 */ /* 0x000fc60000000f00 */
[----:B------:R-:W-:Y:S04]  /*1fc60*/  STL [R1+0x2834], R70 ;  /* 0x0028344601007387 */ /* 0x000fe80000100800 */
[----:B------:R-:W-:Y:S04]  /*1fc70*/  STL [R1+0x2830], R71 ;  /* 0x0028304701007387 */ /* 0x000fe80000100800 */
[----:B------:R-:W-:Y:S04]  /*1fc80*/  STL [R1+0x282c], R72 ;  /* 0x00282c4801007387 */ /* 0x000fe80000100800 */
[----:B------:R-:W-:Y:S04]  /*1fc90*/  STL [R1+0x2828], R73 ;  /* 0x0028284901007387 */ /* 0x000fe80000100800 */
[----:B------:R-:W-:Y:S04]  /*1fca0*/  STL [R1+0x2824], R74 ;  /* 0x0028244a01007387 */ /* 0x000fe80000100800 */
[----:B------:R-:W-:Y:S04]  /*1fcb0*/  STL [R1+0x2820], R75 ;  /* 0x0028204b01007387 */ /* 0x000fe80000100800 */
[----:B------:R-:W-:Y:S04]  /*1fcc0*/  STL [R1+0x281c], R76 ;  /* 0x00281c4c01007387 */ /* 0x000fe80000100800 */
[----:B------:R1:W-:Y:S04]  /*1fcd0*/  STL [R1+0x2814], R77 ;  /* 0x0028144d01007387 */ /* 0x0003e80000100800 */
[----:B------:R1:W-:Y:S04]  /*1fce0*/  STL [R1+0x2810], R78 ;  /* 0x0028104e01007387 */ /* 0x0003e80000100800 */
[----:B------:R1:W-:Y:S04]  /*1fcf0*/  STL [R1+0x280c], R79 ;  /* 0x00280c4f01007387 */ /* 0x0003e80000100800 */
[----:B------:R1:W-:Y:S01]  /*1fd00*/  STL [R1+0x2808], R14 ;  /* 0x0028080e01007387 */ /* 0x0003e20000100800 */
[----:B------:R-:W-:-:S03]  /*1fd10*/  WARPGROUP.DEPBAR.LE gsb0, 0x0 ;  /* 0x00008000000079c5 */ /* 0x000fc60000010000 */
        /* <DEDUP_REMOVED lines=42> */
[----:B------:R-:W-:Y:S01]  /*1ffc0*/  STL [R1+0x27dc], R207 ;  /* 0x0027dccf01007387 */ /* 0x000fe20000100800 */
[----:B--2---:R-:W-:-:S03]  /*1ffd0*/  IMAD.WIDE R8, R0, 0x2, R8 ;  /* 0x0000000200087825 */ /* 0x004fc600078e0208 */
[----:B------:R-:W-:Y:S04]  /*1ffe0*/  STL [R1+0x27d8], R208 ;  /* 0x0027d8d001007387 */ /* 0x000fe80000100800 */
[----:B------:R-:W-:Y:S01]  /*1fff0*/  STL [R1+0x27d4], R209 ;  /* 0x0027d4d101007387 */ /* 0x000fe20000100800 */
[----:B---3--:R-:W-:-:S03]  /*20000*/  IMAD.WIDE R216, R0, 0x2, R24 ;  /* 0x0000000200d87825 */ /* 0x008fc600078e0218 */
[----:B------:R-:W-:Y:S01]  /*20010*/  STL [R1+0x27d0], R210 ;  /* 0x0027d0d201007387 */ /* 0x000fe20000100800 */
[----:B----4-:R-:W-:-:S03]  /*20020*/  IMAD.WIDE R22, R0, 0x2, R22 ;  /* 0x0000000200167825 */ /* 0x010fc600078e0216 */
[----:B------:R-:W-:Y:S01]  /*20030*/  STL [R1+0x27cc], R211 ;  /* 0x0027ccd301007387 */ /* 0x000fe20000100800 */
[----:B------:R-:W-:-:S03]  /*20040*/  IMAD.WIDE R12, R0, 0x2, R12 ;  /* 0x00000002000c7825 */ /* 0x000fc600078e020c */
[----:B------:R-:W-:Y:S04]  /*20050*/  STL [R1+0x27c4], R176 ;  /* 0x0027c4b001007387 */ /* 0x000fe80000100800 */
[----:B------:R-:W-:Y:S04]  /*20060*/  STL [R1+0x27c0], R177 ;  /* 0x0027c0b101007387 */ /* 0x000fe80000100800 */
[----:B------:R-:W-:Y:S04]  /*20070*/  STL [R1+0x27bc], R178 ;  /* 0x0027bcb201007387 */ /* 0x000fe80000100800 */
[----:B------:R-:W-:Y:S04]  /*20080*/  STL [R1+0x27b8], R179 ;  /* 0x0027b8b301007387 */ /* 0x000fe80000100800 */
[----:B------:R-:W-:Y:S04]  /*20090*/  STL [R1+0x27b4], R180 ;  /* 0x0027b4b401007387 */ /* 0x000fe80000100800 */
[----:B0-----:R0:W2:Y:S01]  /*200a0*/  LDG.E.U16 R32, desc[UR4][R8.64] ;  /* 0x0000000408207981 */ /* 0x0010a2000c1e1500 */
[----:B------:R-:W-:-:S03]  /*200b0*/  IMAD.WIDE R10, R0, 0x2, R10 ;  /* 0x00000002000a7825 */ /* 0x000fc600078e020a */
[----:B------:R-:W-:Y:S04]  /*200c0*/  STL [R1+0x27b0], R181 ;  /* 0x0027b0b501007387 */ /* 0x000fe80000100800 */
[----:B------:R-:W-:Y:S01]  /*200d0*/  STL [R1+0x27ac], R182 ;  /* 0x0027acb601007387 */ /* 0x000fe20000100800 */
[----:B0-----:R-:W-:-:S03]  /*200e0*/  IMAD.WIDE R8, R0, 0x2, R4 ;  /* 0x0000000200087825 */ /* 0x001fc600078e0204 */
[----:B-1----:R0:W3:Y:S04]  /*200f0*/  LDG.E.U16 R33, desc[UR4][R216.64] ;  /* 0x00000004d8217981 */ /* 0x0020e8000c1e1500 */
[----:B------:R-:W-:Y:S04]  /*20100*/  STL [R1+0x27a8], R183 ;  /* 0x0027a8b701007387 */ /* 0x000fe80000100800 */
[----:B------:R1:W4:Y:S04]  /*20110*/  LDG.E.U16 R77, desc[UR4][R22.64] ;  /* 0x00000004164d7981 */ /* 0x000328000c1e1500 */
[----:B------:R-:W-:Y:S01]  /*20120*/  STL [R1+0x27a4], R184 ;  /* 0x0027a4b801007387 */ /* 0x000fe20000100800 */
[----:B0-----:R-:W-:-:S03]  /*20130*/  IMAD.WIDE R216, R0, 0x2, R88 ;  /* 0x0000000200d87825 */ /* 0x001fc600078e0258 */
[----:B------:R-:W2:Y:S04]  /*20140*/  LDG.E.U16 R137, desc[UR4][R12.64] ;  /* 0x000000040c897981 */ /* 0x000ea8000c1e1500 */
[----:B------:R-:W-:Y:S01]  /*20150*/  STL [R1+0x27a0], R185 ;  /* 0x0027a0b901007387 */ /* 0x000fe20000100800 */
[----:B-1----:R-:W-:-:S03]  /*20160*/  IMAD.WIDE R22, R0, 0x2, R86 ;  /* 0x0000000200167825 */ /* 0x002fc600078e0256 */
[----:B------:R-:W-:Y:S04]  /*20170*/  STL [R1+0x279c], R186 ;  /* 0x00279cba01007387 */ /* 0x000fe80000100800 */
[----:B------:R0:W2:Y:S04]  /*20180*/  LDG.E.U16 R3, desc[UR4][R8.64] ;  /* 0x0000000408037981 */ /* 0x0000a8000c1e1500 */
[----:B------:R-:W-:Y:S04]  /*20190*/  STL [R1+0x2798], R187 ;  /* 0x002798bb01007387 */ /* 0x000fe80000100800 */
[----:B------:R-:W-:Y:S01]  /*201a0*/  STL [R1+0x2794], R188 ;  /* 0x002794bc01007387 */ /* 0x000fe20000100800 */
[----:B0-----:R-:W-:-:S03]  /*201b0*/  IMAD.WIDE R8, R0, 0x2, R20 ;  /* 0x0000000200087825 */ /* 0x001fc600078e0214 */
[----:B------:R-:W-:Y:S04]  /*201c0*/  STL [R1+0x2790], R189 ;  /* 0x002790bd01007387 */ /* 0x000fe80000100800 */
[----:B------:R0:W2:Y:S04]  /*201d0*/  LDG.E.U16 R7, desc[UR4][R10.64] ;  /* 0x000000040a077981 */ /* 0x0000a8000c1e1500 */
[----:B------:R-:W-:Y:S04]  /*201e0*/  STL [R1+0x278c], R190 ;  /* 0x00278cbe01007387 */ /* 0x000fe80000100800 */
[----:B------:R-:W-:Y:S01]  /*201f0*/  STL [R1+0x2788], R191 ;  /* 0x002788bf01007387 */ /* 0x000fe20000100800 */
[----:B0-----:R-:W-:-:S03]  /*20200*/  IMAD.WIDE R10, R0, 0x2, R82 ;  /* 0x00000002000a7825 */ /* 0x001fc600078e0252 */
[----:B------:R-:W-:Y:S04]  /*20210*/  STL [R1+0x1fb8], R212 ;  /* 0x001fb8d401007387 */ /* 0x000fe80000100800 */
[----:B------:R-:W2:Y:S04]  /*20220*/  LDG.E.U16 R78, desc[UR4][R216.64] ;  /* 0x00000004d84e7981 */ /* 0x000ea8000c1e1500 */
[----:B------:R-:W-:Y:S04]  /*20230*/  STL [R1+0x1fb4], R213 ;  /* 0x001fb4d501007387 */ /* 0x000fe80000100800 */
[----:B------:R-:W2:Y:S04]  /*20240*/  LDG.E.U16 R136, desc[UR4][R22.64] ;  /* 0x0000000416887981 */ /* 0x000ea8000c1e1500 */
[----:B------:R-:W-:Y:S04]  /*20250*/  STL [R1+0x1fb0], R214 ;  /* 0x001fb0d601007387 */ /* 0x000fe80000100800 */
[----:B------:R-:W-:Y:S04]  /*20260*/  STL [R1+0x1fac], R215 ;  /* 0x001facd701007387 */ /* 0x000fe80000100800 */
[----:B------:R-:W2:Y:S04]  /*20270*/  LDG.E.U16 R34, desc[UR4][R10.64] ;  /* 0x000000040a227981 */ /* 0x000ea8000c1e1500 */
[----:B------:R-:W2:Y:S04]  /*20280*/  LDL.64 R4, [R1+0x1230] ;  /* 0x0012300001047983 */ /* 0x000ea80000100a00 */
[----:B------:R-:W2:Y:S04]  /*20290*/  LDL.64 R24, [R1+0x1228] ;  /* 0x0012280001187983 */ /* 0x000ea80000100a00 */
[----:B------:R-:W2:Y:S04]  /*202a0*/  LDG.E.U16 R79, desc[UR4][R8.64] ;  /* 0x00000004084f7981 */ /* 0x000ea8000c1e1500 */
[----:B------:R-:W2:Y:S04]  /*202b0*/  LDL.64 R18, [R1+0x1220] ;  /* 0x0012200001127983 */ /* 0x000ea80000100a00 */
[----:B------:R-:W2:Y:S01]  /*202c0*/  LDL.64 R16, [R1+0x1218] ;  /* 0x0012180001107983 */ /* 0x000ea20000100a00 */
[----:B------:R-:W-:-:S05]  /*202d0*/  IMAD.WIDE R12, R0, 0x2, R84 ;  /* 0x00000002000c7825 */ /* 0x000fca00078e0254 */
[----:B------:R0:W2:Y:S04]  /*202e0*/  LDG.E.U16 R36, desc[UR4][R12.64] ;  /* 0x000000040c247981 */ /* 0x0000a8000c1e1500 */
[----:B---3--:R-:W-:Y:S04]  /*202f0*/  STL [R1+0x2988], R33 ;  /* 0x0029882101007387 */ /* 0x008fe80000100800 */
[----:B----4-:R-:W-:Y:S04]  /*20300*/  STL [R1+0x298c], R77 ;  /* 0x00298c4d01007387 */ /* 0x010fe80000100800 */
[----:B--2---:R-:W-:Y:S04]  /*20310*/  STL [R1+0x2990], R137 ;  /* 0x0029908901007387 */ /* 0x004fe80000100800 */
[----:B------:R-:W2:Y:S04]  /*20320*/  LDL.64 R14, [R1+0x1210] ;  /* 0x00121000010e7983 */ /* 0x000ea80000100a00 */
[----:B------:R1:W-:Y:S04]  /*20330*/  STL [R1+0x2994], R3 ;  /* 0x0029940301007387 */ /* 0x0003e80000100800 */
[----:B------:R-:W3:Y:S04]  /*20340*/  LDL.64 R30, [R1+0x1208] ;  /* 0x00120800011e7983 */ /* 0x000ee80000100a00 */
[----:B------:R-:W4:Y:S04]  /*20350*/  LDL.64 R28, [R1+0x1200] ;  /* 0x00120000011c7983 */ /* 0x000f280000100a00 */
[----:B------:R-:W4:Y:S04]  /*20360*/  LDL.64 R26, [R1+0x11f8] ;  /* 0x0011f800011a7983 */ /* 0x000f280000100a00 */
[----:B------:R-:W4:Y:S04]  /*20370*/  LDL.64 R20, [R1+0x11f0] ;  /* 0x0011f00001147983 */ /* 0x000f280000100a00 */
[----:B-1----:R-:W4:Y:S04]  /*20380*/  LDL.64 R2, [R1+0x11e8] ;  /* 0x0011e80001027983 */ /* 0x002f280000100a00 */
[----:B------:R1:W-:Y:S04]  /*20390*/  STL [R1+0x9d8], R32 ;  /* 0x0009d82001007387 */ /* 0x0003e80000100800 */
[----:B------:R-:W-:Y:S04]  /*203a0*/  STL [R1+0x2998], R78 ;  /* 0x0029984e01007387 */ /* 0x000fe80000100800 */
[----:B------:R-:W-:Y:S04]  /*203b0*/  STL [R1+0x299c], R136 ;  /* 0x00299c8801007387 */ /* 0x000fe80000100800 */
[----:B------:R-:W4:Y:S04]  /*203c0*/  LDL.64 R38, [R1+0x11e0] ;  /* 0x0011e00001267983 */ /* 0x000f280000100a00 */
[----:B------:R-:W-:Y:S01]  /*203d0*/  STL [R1+0x29a0], R34 ;  /* 0x0029a02201007387 */ /* 0x000fe20000100800 */
[----:B------:R-:W-:-:S04]  /*203e0*/  IMAD.WIDE R216, R0, 0x2, R4 ;  /* 0x0000000200d87825 */ /* 0x000fc800078e0204 */
[C---:B------:R-:W-:Y:S01]  /*203f0*/  IMAD.WIDE R22, R0.reuse, 0x2, R24 ;  /* 0x0000000200167825 */ /* 0x040fe200078e0218 */
[----:B------:R3:W4:Y:S04]  /*20400*/  LDG.E.U16 R135, desc[UR4][R216.64] ;  /* 0x00000004d8877981 */ /* 0x000728000c1e1500 */
[----:B------:R-:W-:Y:S01]  /*20410*/  STL [R1+0x29a4], R79 ;  /* 0x0029a44f01007387 */ /* 0x000fe20000100800 */
[----:B0-----:R-:W-:-:S03]  /*20420*/  IMAD.WIDE R12, R0, 0x2, R18 ;  /* 0x00000002000c7825 */ /* 0x001fc600078e0212 */
[----:B------:R-:W4:Y:S04]  /*20430*/  LDL.64 R4, [R1+0x11d8] ;  /* 0x0011d80001047983 */ /* 0x000f280000100a00 */
[----:B-1----:R-:W4:Y:S04]  /*20440*/  LDL.64 R32, [R1+0x11d0] ;  /* 0x0011d00001207983 */ /* 0x002f280000100a00 */
[----:B------:R-:W4:Y:S04]  /*20450*/  LDL.64 R24, [R1+0x11c8] ;  /* 0x0011c80001187983 */ /* 0x000f280000100a00 */
[----:B------:R0:W-:Y:S01]  /*20460*/  STL [R1+0x9c8], R7 ;  /* 0x0009c80701007387 */ /* 0x0001e20000100800 */
[----:B------:R-:W-:-:S03]  /*20470*/  IMAD.WIDE R10, R0, 0x2, R16 ;  /* 0x00000002000a7825 */ /* 0x000fc600078e0210 */
[----:B------:R-:W4:Y:S04]  /*20480*/  LDL.64 R18, [R1+0x11c0] ;  /* 0x0011c00001127983 */ /* 0x000f280000100a00 */
[----:B------:R-:W4:Y:S04]  /*20490*/  LDL.64 R16, [R1+0x11b8] ;  /* 0x0011b80001107983 */ /* 0x000f280000100a00 */
[----:B0-----:R4:W4:Y:S04]  /*204a0*/  LDG.E.U16 R7, desc[UR4][R22.64] ;  /* 0x0000000416077981 */ /* 0x001928000c1e1500 */
[----:B------:R0:W4:Y:S04]  /*204b0*/  LDG.E.U16 R35, desc[UR4][R12.64] ;  /* 0x000000040c237981 */ /* 0x000128000c1e1500 */
[----:B------:R-:W4:Y:S01]  /*204c0*/  LDL.64 R42, [R1+0x11a8] ;  /* 0x0011a800012a7983 */ /* 0x000f220000100a00 */
[----:B--2---:R-:W-:-:S03]  /*204d0*/  IMAD.WIDE R8, R0, 0x2, R14 ;  /* 0x0000000200087825 */ /* 0x004fc600078e020e */
[----:B------:R1:W2:Y:S04]  /*204e0*/  LDG.E.U16 R14, desc[UR4][R10.64] ;  /* 0x000000040a0e7981 */ /* 0x0002a8000c1e1500 */
[----:B------:R1:W2:Y:S01]  /*204f0*/  LDG.E.U16 R134, desc[UR4][R8.64] ;  /* 0x0000000408867981 */ /* 0x0002a2000c1e1500 */
[----:B---3--:R-:W-:-:S03]  /*20500*/  IMAD.WIDE R216, R0, 0x2, R30 ;  /* 0x0000000200d87825 */ /* 0x008fc600078e021e */
[----:B------:R-:W3:Y:S01]  /*20510*/  LDL.64 R30, [R1+0x11b0] ;  /* 0x0011b000011e7983 */ /* 0x000ee20000100a00 */
[----:B----4-:R-:W-:-:S03]  /*20520*/  IMAD.WIDE R22, R0, 0x2, R28 ;  /* 0x0000000200167825 */ /* 0x010fc600078e021c */
[----:B------:R-:W4:Y:S01]  /*20530*/  LDL.64 R28, [R1+0x11a0] ;  /* 0x0011a000011c7983 */ /* 0x000f220000100a00 */
[----:B0-----:R-:W-:-:S03]  /*20540*/  IMAD.WIDE R12, R0, 0x2, R26 ;  /* 0x00000002000c7825 */ /* 0x001fc600078e021a */
[----:B------:R-:W2:Y:S01]  /*20550*/  LDL.64 R26, [R1+0x1190] ;  /* 0x00119000011a7983 */ /* 0x000ea20000100a00 */
[----:B-1----:R-:W-:-:S03]  /*20560*/  IMAD.WIDE R10, R0, 0x2, R20 ;  /* 0x00000002000a7825 */ /* 0x002fc600078e0214 */
[----:B------:R-:W2:Y:S01]  /*20570*/  LDL.64 R20, [R1+0x1198] ;  /* 0x0011980001147983 */ /* 0x000ea20000100a00 */
[----:B------:R-:W-:-:S03]  /*20580*/  IMAD.WIDE R8, R0, 0x2, R2 ;  /* 0x0000000200087825 */ /* 0x000fc600078e0202 */
[----:B------:R0:W-:Y:S04]  /*20590*/  STL [R1+0x9b8], R36 ;  /* 0x0009b82401007387 */ /* 0x0001e80000100800 */
[----:B------:R1:W2:Y:S04]  /*205a0*/  LDG.E.U16 R79, desc[UR4][R216.64] ;  /* 0x00000004d84f7981 */ /* 0x0002a8000c1e1500 */
[----:B------:R-:W2:Y:S04]  /*205b0*/  LDG.E.U16 R34, desc[UR4][R8.64] ;  /* 0x0000000408227981 */ /* 0x000ea8000c1e1500 */
[----:B0-----:R0:W2:Y:S04]  /*205c0*/  LDG.E.U16 R36, desc[UR4][R22.64] ;  /* 0x0000000416247981 */ /* 0x0010a8000c1e1500 */
[----:B------:R-:W2:Y:S04]  /*205d0*/  LDL.64 R40, [R1+0x1188] ;  /* 0x0011880001287983 */ /* 0x000ea80000100a00 */
[----:B------:R0:W2:Y:S01]  /*205e0*/  LDG.E.U16 R2, desc[UR4][R12.64] ;  /* 0x000000040c027981 */ /* 0x0000a2000c1e1500 */
[----:B-1----:R-:W-:-:S03]  /*205f0*/  IMAD.WIDE R216, R0, 0x2, R38 ;  /* 0x0000000200d87825 */ /* 0x002fc600078e0226 */
[----:B------:R1:W2:Y:S04]  /*20600*/  LDG.E.U16 R133, desc[UR4][R10.64] ;  /* 0x000000040a857981 */ /* 0x0002a8000c1e1500 */
[----:B------:R1:W2:Y:S01]  /*20610*/  LDG.E.U16 R37, desc[UR4][R216.64] ;  /* 0x00000004d8257981 */ /* 0x0002a2000c1e1500 */
[----:B0-----:R-:W-:-:S03]  /*20620*/  IMAD.WIDE R22, R0, 0x2, R4 ;  /* 0x0000000200167825 */ /* 0x001fc600078e0204 */
[----:B------:R-:W2:Y:S01]  /*20630*/  LDL.64 R4, [R1+0x1180] ;  /* 0x0011800001047983 */ /* 0x000ea20000100a00 */
[----:B------:R-:W-:-:S03]  /*20640*/  IMAD.WIDE R12, R0, 0x2, R32 ;  /* 0x00000002000c7825 */ /* 0x000fc600078e0220 */
[----:B------:R-:W2:Y:S01]  /*20650*/  LDL.64 R32, [R1+0x1178] ;  /* 0x0011780001207983 */ /* 0x000ea20000100a00 */
[----:B-1----:R-:W-:-:S03]  /*20660*/  IMAD.WIDE R10, R0, 0x2, R24 ;  /* 0x00000002000a7825 */ /* 0x002fc600078e0218 */
[----:B------:R-:W2:Y:S04]  /*20670*/  LDL.64 R24, [R1+0x1170] ;  /* 0x0011700001187983 */ /* 0x000ea80000100a00 */
[----:B------:R-:W2:Y:S01]  /*20680*/  LDG.E.U16 R80, desc[UR4][R22.64] ;  /* 0x0000000416507981 */ /* 0x000ea2000c1e1500 */
[----:B------:R-:W-:-:S03]  /*20690*/  IMAD.WIDE R8, R0, 0x2, R18 ;  /* 0x0000000200087825 */ /* 0x000fc600078e0212 */
[----:B------:R-:W2:Y:S01]  /*206a0*/  LDL.64 R18, [R1+0x1168] ;  /* 0x0011680001127983 */ /* 0x000ea20000100a00 */
[----:B------:R-:W-:-:S03]  /*206b0*/  IMAD.WIDE R216, R0, 0x2, R16 ;  /* 0x0000000200d87825 */ /* 0x000fc600078e0210 */
[----:B------:R-:W2:Y:S04]  /*206c0*/  LDG.E.U16 R136, desc[UR4][R10.64] ;  /* 0x000000040a887981 */ /* 0x000ea8000c1e1500 */
[----:B------:R0:W-:Y:S04]  /*206d0*/  STL [R1+0x9a8], R7 ;  /* 0x0009a80701007387 */ /* 0x0001e80000100800 */
[----:B------:R-:W2:Y:S04]  /*206e0*/  LDL.64 R16, [R1+0x1160] ;  /* 0x0011600001107983 */ /* 0x000ea80000100a00 */
[----:B------:R1:W2:Y:S04]  /*206f0*/  LDG.E.U16 R132, desc[UR4][R12.64] ;  /* 0x000000040c847981 */ /* 0x0002a8000c1e1500 */
[----:B------:R-:W2:Y:S04]  /*20700*/  LDG.E.U16 R38, desc[UR4][R8.64] ;  /* 0x0000000408267981 */ /* 0x000ea8000c1e1500 */
[----:B------:R-:W2:Y:S01]  /*20710*/  LDL.64 R44, [R1+0x1150] ;  /* 0x00115000012c7983 */ /* 0x000ea20000100a00 */
[----:B-1----:R-:W-:-:S03]  /*20720*/  IMAD.WIDE R12, R0, 0x2, R42 ;  /* 0x00000002000c7825 */ /* 0x002fc600078e022a */
[----:B------:R2:W2:Y:S04]  /*20730*/  LDG.E.U16 R81, desc[UR4][R216.64] ;  /* 0x00000004d8517981 */ /* 0x0004a8000c1e1500 */
[----:B------:R-:W2:Y:S04]  /*20740*/  LDG.E.U16 R78, desc[UR4][R12.64] ;  /* 0x000000040c4e7981 */ /* 0x000ea8000c1e1500 */
[----:B------:R-:W2:Y:S04]  /*20750*/  LDL.64 R42, [R1+0x1130] ;  /* 0x00113000012a7983 */ /* 0x000ea80000100a00 */
        /* <DEDUP_REMOVED lines=30> */
[----:B------:R-:W2:Y:S01]  /*20940*/  LDL.64 R188, [R1+0xaf8] ;  /* 0x000af80001bc7983 */ /* 0x000ea20000100a00 */
[----:B---3--:R-:W-:-:S03]  /*20950*/  IMAD.WIDE R22, R0, 0x2, R30 ;  /* 0x0000000200167825 */ /* 0x008fc600078e021e */
[----:B------:R-:W3:Y:S01]  /*20960*/  LDL.64 R30, [R1+0x1158] ;  /* 0x00115800011e7983 */ /* 0x000ee20000100a00 */
[----:B----4-:R-:W-:-:S03]  /*20970*/  IMAD.WIDE R10, R0, 0x2, R28 ;  /* 0x00000002000a7825 */ /* 0x010fc600078e021c */
[----:B------:R-:W4:Y:S01]  /*20980*/  LDL.64 R28, [R1+0x1148] ;  /* 0x00114800011c7983 */ /* 0x000f220000100a00 */
[----:B--2---:R-:W-:-:S03]  /*20990*/  IMAD.WIDE R216, R0, 0x2, R26 ;  /* 0x0000000200d87825 */ /* 0x004fc600078e021a */
[----:B------:R-:W2:Y:S01]  /*209a0*/  LDL.64 R26, [R1+0x1138] ;  /* 0x00113800011a7983 */ /* 0x000ea20000100a00 */
[----:B------:R-:W-:-:S03]  /*209b0*/  IMAD.WIDE R8, R0, 0x2, R20 ;  /* 0x0000000200087825 */ /* 0x000fc600078e0214 */
[----:B------:R-:W2:Y:S04]  /*209c0*/  LDL.64 R20, [R1+0x1140] ;  /* 0x0011400001147983 */ /* 0x000ea80000100a00 */
[----:B------:R1:W2:Y:S04]  /*209d0*/  LDG.E.U16 R131, desc[UR4][R22.64] ;  /* 0x0000000416837981 */ /* 0x0002a8000c1e1500 */
[----:B------:R1:W2:Y:S04]  /*209e0*/  LDG.E.U16 R130, desc[UR4][R216.64] ;  /* 0x00000004d8827981 */ /* 0x0002a8000c1e1500 */
[----:B0-----:R0:W2:Y:S04]  /*209f0*/  LDG.E.U16 R7, desc[UR4][R8.64] ;  /* 0x0000000408077981 */ /* 0x0010a8000c1e1500 */
[----:B------:R-:W2:Y:S01]  /*20a00*/  LDG.E.U16 R39, desc[UR4][R10.64] ;  /* 0x000000040a277981 */ /* 0x000ea2000c1e1500 */
[----:B-1----:R-:W-:-:S05]  /*20a10*/  IMAD.WIDE R22, R0, 0x2, R40 ;  /* 0x0000000200167825 */ /* 0x002fca00078e0228 */
[----:B------:R1:W2:Y:S01]  /*20a20*/  LDG.E.U16 R3, desc[UR4][R22.64] ;  /* 0x0000000416037981 */ /* 0x0002a2000c1e1500 */
[----:B------:R-:W-:-:S03]  /*20a30*/  IMAD.WIDE R12, R0, 0x2, R4 ;  /* 0x00000002000c7825 */ /* 0x000fc600078e0204 */
[----:B------:R-:W2:Y:S01]  /*20a40*/  LDL.64 R4, [R1+0x1128] ;  /* 0x0011280001047983 */ /* 0x000ea20000100a00 */
[----:B------:R-:W-:-:S03]  /*20a50*/  IMAD.WIDE R216, R0, 0x2, R18 ;  /* 0x0000000200d87825 */ /* 0x000fc600078e0212 */
[----:B------:R-:W2:Y:S04]  /*20a60*/  LDG.E.U16 R40, desc[UR4][R12.64] ;  /* 0x000000040c287981 */ /* 0x000ea8000c1e1500 */
[----:B------:R-:W2:Y:S01]  /*20a70*/  LDL.64 R18, [R1+0x1110] ;  /* 0x0011100001127983 */ /* 0x000ea20000100a00 */
[----:B0-----:R-:W-:-:S03]  /*20a80*/  IMAD.WIDE R8, R0, 0x2, R24 ;  /* 0x0000000200087825 */ /* 0x001fc600078e0218 */
[----:B------:R-:W2:Y:S01]  /*20a90*/  LDL.64 R24, [R1+0x1118] ;  /* 0x0011180001187983 */ /* 0x000ea20000100a00 */
[----:B-1----:R-:W-:-:S03]  /*20aa0*/  IMAD.WIDE R22, R0, 0x2, R16 ;  /* 0x0000000200167825 */ /* 0x002fc600078e0210 */
[----:B------:R-:W2:Y:S04]  /*20ab0*/  LDG.E.U16 R129, desc[UR4][R8.64] ;  /* 0x0000000408817981 */ /* 0x000ea8000c1e1500 */
[----:B------:R-:W2:Y:S01]  /*20ac0*/  LDL.64 R16, [R1+0x1108] ;  /* 0x0011080001107983 */ /* 0x000ea20000100a00 */
[----:B------:R-:W-:-:S03]  /*20ad0*/  IMAD.WIDE R10, R0, 0x2, R32 ;  /* 0x00000002000a7825 */ /* 0x000fc600078e0220 */
[----:B------:R-:W2:Y:S04]  /*20ae0*/  LDL.64 R32, [R1+0x1120] ;  /* 0x0011200001207983 */ /* 0x000ea80000100a00 */
[----:B------:R0:W2:Y:S04]  /*20af0*/  LDG.E.U16 R215, desc[UR4][R10.64] ;  /* 0x000000040ad77981 */ /* 0x0000a8000c1e1500 */
[----:B------:R-:W2:Y:S04]  /*20b00*/  LDG.E.U16 R137, desc[UR4][R216.64] ;  /* 0x00000004d8897981 */ /* 0x000ea8000c1e1500 */
[----:B------:R2:W2:Y:S01]  /*20b10*/  LDG.E.U16 R41, desc[UR4][R22.64] ;  /* 0x0000000416297981 */ /* 0x0004a2000c1e1500 */
[----:B0-----:R-:W-:-:S03]  /*20b20*/  IMAD.WIDE R10, R0, 0x2, R44 ;  /* 0x00000002000a7825 */ /* 0x001fc600078e022c */
[----:B------:R-:W2:Y:S04]  /*20b30*/  LDL.64 R44, [R1+0x10f8] ;  /* 0x0010f800012c7983 */ /* 0x000ea80000100a00 */
[----:B------:R-:W2:Y:S01]  /*20b40*/  LDG.E.U16 R128, desc[UR4][R10.64] ;  /* 0x000000040a807981 */ /* 0x000ea2000c1e1500 */
        /* <DEDUP_REMOVED lines=10> */
[----:B------:R-:W2:Y:S01]  /*20bf0*/  LDG.E.U16 R77, desc[UR4][R8.64] ;  /* 0x00000004084d7981 */ /* 0x000ea2000c1e1500 */
[----:B0-----:R-:W-:-:S03]  /*20c00*/  IMAD.WIDE R12, R0, 0x2, R42 ;  /* 0x00000002000c7825 */ /* 0x001fc600078e022a */
[----:B------:R0:W2:Y:S04]  /*20c10*/  LDG.E.U16 R42, desc[UR4][R216.64] ;  /* 0x00000004d82a7981 */ /* 0x0000a8000c1e1500 */
[----:B------:R0:W2:Y:S01]  /*20c20*/  LDG.E.U16 R127, desc[UR4][R12.64] ;  /* 0x000000040c7f7981 */ /* 0x0000a2000c1e1500 */
[----:B------:R-:W-:-:S03]  /*20c30*/  IMAD.WIDE R10, R0, 0x2, R4 ;  /* 0x00000002000a7825 */ /* 0x000fc600078e0204 */
[----:B------:R-:W2:Y:S01]  /*20c40*/  LDL.64 R4, [R1+0x10d0] ;  /* 0x0010d00001047983 */ /* 0x000ea20000100a00 */
[----:B-1----:R-:W-:-:S03]  /*20c50*/  IMAD.WIDE R22, R0, 0x2, R18 ;  /* 0x0000000200167825 */ /* 0x002fc600078e0212 */
[----:B------:R-:W2:Y:S01]  /*20c60*/  LDL.64 R18, [R1+0x10b8] ;  /* 0x0010b80001127983 */ /* 0x000ea20000100a00 */
[----:B0-----:R-:W-:-:S03]  /*20c70*/  IMAD.WIDE R216, R0, 0x2, R24 ;  /* 0x0000000200d87825 */ /* 0x001fc600078e0218 */
[----:B------:R-:W2:Y:S04]  /*20c80*/  LDL.64 R24, [R1+0x10c0] ;  /* 0x0010c00001187983 */ /* 0x000ea80000100a00 */
[----:B------:R-:W2:Y:S01]  /*20c90*/  LDG.E.U16 R212, desc[UR4][R216.64] ;  /* 0x00000004d8d47981 */ /* 0x000ea2000c1e1500 */
[----:B------:R-:W-:-:S03]  /*20ca0*/  IMAD.WIDE R12, R0, 0x2, R16 ;  /* 0x00000002000c7825 */ /* 0x000fc600078e0210 */
[----:B------:R-:W2:Y:S01]  /*20cb0*/  LDL.64 R16, [R1+0x10b0] ;  /* 0x0010b00001107983 */ /* 0x000ea20000100a00 */
[----:B------:R-:W-:-:S03]  /*20cc0*/  IMAD.WIDE R8, R0, 0x2, R32 ;  /* 0x0000000200087825 */ /* 0x000fc600078e0220 */
[----:B------:R-:W2:Y:S04]  /*20cd0*/  LDG.E.U16 R33, desc[UR4][R10.64] ;  /* 0x000000040a217981 */ /* 0x000ea8000c1e1500 */
[----:B------:R0:W2:Y:S04]  /*20ce0*/  LDG.E.U16 R43, desc[UR4][R8.64] ;  /* 0x00000004082b7981 */ /* 0x0000a8000c1e1500 */
[----:B------:R-:W2:Y:S04]  /*20cf0*/  LDG.E.U16 R126, desc[UR4][R22.64] ;  /* 0x00000004167e7981 */ /* 0x000ea8000c1e1500 */
[----:B------:R2:W2:Y:S01]  /*20d00*/  LDG.E.U16 R152, desc[UR4][R12.64] ;  /* 0x000000040c987981 */ /* 0x0004a2000c1e1500 */
[----:B0-----:R-:W-:-:S05]  /*20d10*/  IMAD.WIDE R8, R0, 0x2, R44 ;  /* 0x0000000200087825 */ /* 0x001fca00078e022c */
        /* <DEDUP_REMOVED lines=13> */
[----:B------:R-:W2:Y:S04]  /*20df0*/  LDL.64 R48, [R1+0x1080] ;  /* 0x0010800001307983 */ /* 0x000ea80000100a00 */
[----:B------:R0:W2:Y:S04]  /*20e00*/  LDG.E.U16 R210, desc[UR4][R10.64] ;  /* 0x000000040ad27981 */ /* 0x0000a8000c1e1500 */
[----:B------:R0:W2:Y:S01]  /*20e10*/  LDG.E.U16 R125, desc[UR4][R216.64] ;  /* 0x00000004d87d7981 */ /* 0x0000a2000c1e1500 */
[----:B------:R-:W-:-:S03]  /*20e20*/  IMAD.WIDE R8, R0, 0x2, R4 ;  /* 0x0000000200087825 */ /* 0x000fc600078e0204 */
[----:B------:R-:W2:Y:S01]  /*20e30*/  LDL.64 R4, [R1+0x1070] ;  /* 0x0010700001047983 */ /* 0x000ea20000100a00 */
[----:B-1----:R-:W-:-:S03]  /*20e40*/  IMAD.WIDE R12, R0, 0x2, R18 ;  /* 0x00000002000c7825 */ /* 0x002fc600078e0212 */
[----:B------:R3:W2:Y:S04]  /*20e50*/  LDG.E.U16 R124, desc[UR4][R8.64] ;  /* 0x00000004087c7981 */ /* 0x0006a8000c1e1500 */
[----:B------:R-:W2:Y:S01]  /*20e60*/  LDL.64 R18, [R1+0x1060] ;  /* 0x0010600001127983 */ /* 0x000ea20000100a00 */
[----:B0-----:R-:W-:-:S03]  /*20e70*/  IMAD.WIDE R10, R0, 0x2, R16 ;  /* 0x00000002000a7825 */ /* 0x001fc600078e0210 */
[----:B------:R-:W2:Y:S04]  /*20e80*/  LDG.E.U16 R209, desc[UR4][R12.64] ;  /* 0x000000040cd17981 */ /* 0x000ea8000c1e1500 */
[----:B------:R-:W2:Y:S01]  /*20e90*/  LDL.64 R16, [R1+0x1058] ;  /* 0x0010580001107983 */ /* 0x000ea20000100a00 */
[----:B------:R-:W-:-:S03]  /*20ea0*/  IMAD.WIDE R22, R0, 0x2, R24 ;  /* 0x0000000200167825 */ /* 0x000fc600078e0218 */
[----:B------:R-:W2:Y:S01]  /*20eb0*/  LDL.64 R24, [R1+0x1068] ;  /* 0x0010680001187983 */ /* 0x000ea20000100a00 */
[----:B------:R-:W-:-:S03]  /*20ec0*/  IMAD.WIDE R216, R0, 0x2, R46 ;  /* 0x0000000200d87825 */ /* 0x000fc600078e022e */
[----:B------:R4:W2:Y:S04]  /*20ed0*/  LDG.E.U16 R46, desc[UR4][R22.64] ;  /* 0x00000004162e7981 */ /* 0x0008a8000c1e1500 */
[----:B------:R2:W2:Y:S04]  /*20ee0*/  LDG.E.U16 R123, desc[UR4][R10.64] ;  /* 0x000000040a7b7981 */ /* 0x0004a8000c1e1500 */
        /* <DEDUP_REMOVED lines=11> */
[----:B------:R1:W2:Y:S01]  /*20fa0*/  LDG.E.U16 R156, desc[UR4][R10.64] ;  /* 0x000000040a9c7981 */ /* 0x0002a2000c1e1500 */
[----:B0-----:R-:W-:-:S03]  /*20fb0*/  IMAD.WIDE R8, R0, 0x2, R48 ;  /* 0x0000000200087825 */ /* 0x001fc600078e0230 */
[----:B------:R-:W2:Y:S04]  /*20fc0*/  LDG.E.U16 R122, desc[UR4][R12.64] ;  /* 0x000000040c7a7981 */ /* 0x000ea8000c1e1500 */
[----:B------:R0:W2:Y:S01]  /*20fd0*/  LDG.E.U16 R48, desc[UR4][R8.64] ;  /* 0x0000000408307981 */ /* 0x0000a2000c1e1500 */
[----:B-1----:R-:W-:-:S03]  /*20fe0*/  IMAD.WIDE R22, R0, 0x2, R4 ;  /* 0x0000000200167825 */ /* 0x002fc600078e0204 */
[----:B------:R-:W2:Y:S01]  /*20ff0*/  LDL.64 R4, [R1+0x1018] ;  /* 0x0010180001047983 */ /* 0x000ea20000100a00 */
[----:B------:R-:W-:-:S03]  /*21000*/  IMAD.WIDE R216, R0, 0x2, R54 ;  /* 0x0000000200d87825 */ /* 0x000fc600078e0236 */
[----:B------:R-:W2:Y:S04]  /*21010*/  LDG.E.U16 R121, desc[UR4][R22.64] ;  /* 0x0000000416797981 */ /* 0x000ea8000c1e1500 */
[----:B------:R1:W2:Y:S04]  /*21020*/  LDG.E.U16 R47, desc[UR4][R216.64] ;  /* 0x00000004d82f7981 */ /* 0x0002a8000c1e1500 */
[----:B------:R-:W2:Y:S01]  /*21030*/  LDL.64 R54, [R1+0xfd0] ;  /* 0x000fd00001367983 */ /* 0x000ea20000100a00 */
[----:B------:R-:W-:-:S03]  /*21040*/  IMAD.WIDE R10, R0, 0x2, R18 ;  /* 0x00000002000a7825 */ /* 0x000fc600078e0212 */
[----:B------:R-:W2:Y:S01]  /*21050*/  LDL.64 R18, [R1+0x1008] ;  /* 0x0010080001127983 */ /* 0x000ea20000100a00 */
[----:B0-----:R-:W-:-:S03]  /*21060*/  IMAD.WIDE R8, R0, 0x2, R16 ;  /* 0x0000000200087825 */ /* 0x001fc600078e0210 */
[----:B------:R-:W2:Y:S04]  /*21070*/  LDG.E.U16 R49, desc[UR4][R10.64] ;  /* 0x000000040a317981 */ /* 0x000ea8000c1e1500 */
[----:B------:R-:W2:Y:S01]  /*21080*/  LDL.64 R16, [R1+0x1000] ;  /* 0x0010000001107983 */ /* 0x000ea20000100a00 */
[----:B------:R-:W-:-:S03]  /*21090*/  IMAD.WIDE R12, R0, 0x2, R24 ;  /* 0x00000002000c7825 */ /* 0x000fc600078e0218 */
[----:B------:R-:W2:Y:S01]  /*210a0*/  LDL.64 R24, [R1+0x1010] ;  /* 0x0010100001187983 */ /* 0x000ea20000100a00 */
[----:B-1----:R-:W-:-:S03]  /*210b0*/  IMAD.WIDE R216, R0, 0x2, R52 ;  /* 0x0000000200d87825 */ /* 0x002fc600078e0234 */
[----:B------:R-:W2:Y:S04]  /*210c0*/  LDG.E.U16 R157, desc[UR4][R12.64] ;  /* 0x000000040c9d7981 */ /* 0x000ea8000c1e1500 */
[----:B------:R0:W2:Y:S04]  /*210d0*/  LDG.E.U16 R207, desc[UR4][R216.64] ;  /* 0x00000004d8cf7981 */ /* 0x0000a8000c1e1500 */
[----:B------:R-:W2:Y:S04]  /*210e0*/  LDG.E.U16 R206, desc[UR4][R8.64] ;  /* 0x0000000408ce7981 */ /* 0x000ea8000c1e1500 */
[----:B------:R-:W2:Y:S01]  /*210f0*/  LDL.64 R52, [R1+0xff8] ;  /* 0x000ff80001347983 */ /* 0x000ea20000100a00 */
[----:B0-----:R-:W-:-:S05]  /*21100*/  IMAD.WIDE R216, R0, 0x2, R50 ;  /* 0x0000000200d87825 */ /* 0x001fca00078e0232 */
[----:B------:R0:W2:Y:S02]  /*21110*/  LDG.E.U16 R120, desc[UR4][R216.64] ;  /* 0x00000004d8787981 */ /* 0x0000a4000c1e1500 */
[C---:B0-----:R-:W-:Y:S02]  /*21120*/  IMAD.WIDE R216, R0.reuse, 0x2, R60 ;  /* 0x0000000200d87825 */ /* 0x041fe400078e023c */
[----:B------:R-:W2:Y:S04]  /*21130*/  LDL.64 R60, [R1+0xf78] ;  /* 0x000f7800013c7983 */ /* 0x000ea80000100a00 */
[----:B------:R-:W2:Y:S01]  /*21140*/  LDG.E.U16 R159, desc[UR4][R216.64] ;  /* 0x00000004d89f7981 */ /* 0x000ea2000c1e1500 */
[----:B---3--:R-:W-:-:S03]  /*21150*/  IMAD.WIDE R22, R0, 0x2, R30 ;  /* 0x0000000200167825 */ /* 0x008fc600078e021e */
[----:B------:R-:W3:Y:S01]  /*21160*/  LDL.64 R30, [R1+0xff0] ;  /* 0x000ff000011e7983 */ /* 0x000ee20000100a00 */
[----:B----4-:R-:W-:-:S03]  /*21170*/  IMAD.WIDE R12, R0, 0x2, R28 ;  /* 0x00000002000c7825 */ /* 0x010fc600078e021c */
[----:B------:R-:W4:Y:S01]  /*21180*/  LDL.64 R28, [R1+0xfe8] ;  /* 0x000fe800011c7983 */ /* 0x000f220000100a00 */
[----:B--2---:R-:W-:-:S03]  /*21190*/  IMAD.WIDE R8, R0, 0x2, R26 ;  /* 0x0000000200087825 */ /* 0x004fc600078e021a */
[----:B------:R0:W2:Y:S01]  /*211a0*/  LDG.E.U16 R50, desc[UR4][R12.64] ;  /* 0x000000040c327981 */ /* 0x0000a2000c1e1500 */
[----:B------:R-:W-:-:S03]  /*211b0*/  IMAD.WIDE R10, R0, 0x2, R20 ;  /* 0x00000002000a7825 */ /* 0x000fc600078e0214 */
[----:B------:R-:W2:Y:S04]  /*211c0*/  LDL.64 R20, [R1+0xfe0] ;  /* 0x000fe00001147983 */ /* 0x000ea80000100a00 */
[----:B------:R-:W2:Y:S04]  /*211d0*/  LDL.64 R26, [R1+0xfc8] ;  /* 0x000fc800011a7983 */ /* 0x000ea80000100a00 */
[----:B------:R1:W2:Y:S04]  /*211e0*/  LDG.E.U16 R119, desc[UR4][R8.64] ;  /* 0x0000000408777981 */ /* 0x0002a8000c1e1500 */
[----:B------:R1:W2:Y:S04]  /*211f0*/  LDG.E.U16 R205, desc[UR4][R10.64] ;  /* 0x000000040acd7981 */ /* 0x0002a8000c1e1500 */
[----:B------:R1:W2:Y:S01]  /*21200*/  LDG.E.U16 R158, desc[UR4][R22.64] ;  /* 0x00000004169e7981 */ /* 0x0002a2000c1e1500 */
[----:B0-----:R-:W-:-:S03]  /*21210*/  IMAD.WIDE R12, R0, 0x2, R4 ;  /* 0x00000002000c7825 */ /* 0x001fc600078e0204 */
[----:B------:R-:W2:Y:S01]  /*21220*/  LDL.64 R4, [R1+0xfc0] ;  /* 0x000fc00001047983 */ /* 0x000ea20000100a00 */
[----:B-1----:R-:W-:-:S03]  /*21230*/  IMAD.WIDE R8, R0, 0x2, R18 ;  /* 0x0000000200087825 */ /* 0x002fc600078e0212 */
[----:B------:R-:W2:Y:S04]  /*21240*/  LDG.E.U16 R204, desc[UR4][R12.64] ;  /* 0x000000040ccc7981 */ /* 0x000ea8000c1e1500 */
[----:B------:R-:W2:Y:S01]  /*21250*/  LDL.64 R18, [R1+0xfb0] ;  /* 0x000fb00001127983 */ /* 0x000ea20000100a00 */
[----:B------:R-:W-:-:S03]  /*21260*/  IMAD.WIDE R216, R0, 0x2, R16 ;  /* 0x0000000200d87825 */ /* 0x000fc600078e0210 */
[----:B------:R-:W2:Y:S04]  /*21270*/  LDG.E.U16 R160, desc[UR4][R8.64] ;  /* 0x0000000408a07981 */ /* 0x000ea8000c1e1500 */
[----:B------:R-:W2:Y:S01]  /*21280*/  LDL.64 R16, [R1+0xfa0] ;  /* 0x000fa00001107983 */ /* 0x000ea20000100a00 */
[----:B------:R-:W-:-:S03]  /*21290*/  IMAD.WIDE R10, R0, 0x2, R24 ;  /* 0x00000002000a7825 */ /* 0x000fc600078e0218 */
[----:B------:R-:W2:Y:S01]  /*212a0*/  LDL.64 R24, [R1+0xfb8] ;  /* 0x000fb80001187983 */ /* 0x000ea20000100a00 */
[----:B------:R-:W-:-:S03]  /*212b0*/  IMAD.WIDE R22, R0, 0x2, R58 ;  /* 0x0000000200167825 */ /* 0x000fc600078e023a */
[----:B------:R-:W2:Y:S04]  /*212c0*/  LDG.E.U16 R118, desc[UR4][R10.64] ;  /* 0x000000040a767981 */ /* 0x000ea8000c1e1500 */
[----:B------:R-:W2:Y:S04]  /*212d0*/  LDL.64 R58, [R1+0xfa8] ;  /* 0x000fa800013a7983 */ /* 0x000ea80000100a00 */
[----:B------:R0:W2:Y:S02]  /*212e0*/  LDG.E.U16 R51, desc[UR4][R22.64] ;  /* 0x0000000416337981 */ /* 0x0000a4000c1e1500 */
[----:B0-----:R-:W-:-:S02]  /*212f0*/  IMAD.WIDE R22, R0, 0x2, R52 ;  /* 0x0000000200167825 */ /* 0x001fc400078e0234 */
[----:B------:R0:W2:Y:S04]  /*21300*/  LDG.E.U16 R52, desc[UR4][R216.64] ;  /* 0x00000004d8347981 */ /* 0x0000a8000c1e1500 */
[----:B------:R-:W2:Y:S01]  /*21310*/  LDG.E.U16 R203, desc[UR4][R22.64] ;  /* 0x0000000416cb7981 */ /* 0x000ea2000c1e1500 */
[----:B0-----:R-:W-:-:S03]  /*21320*/  IMAD.WIDE R216, R0, 0x2, R56 ;  /* 0x0000000200d87825 */ /* 0x001fc600078e0238 */
[----:B------:R-:W2:Y:S04]  /*21330*/  LDL.64 R56, [R1+0xf70] ;  /* 0x000f700001387983 */ /* 0x000ea80000100a00 */
[----:B------:R-:W2:Y:S01]  /*21340*/  LDG.E.U16 R202, desc[UR4][R216.64] ;  /* 0x00000004d8ca7981 */ /* 0x000ea2000c1e1500 */
[----:B---3--:R-:W-:-:S03]  /*21350*/  IMAD.WIDE R12, R0, 0x2, R30 ;  /* 0x00000002000c7825 */ /* 0x008fc600078e021e */
[----:B------:R-:W3:Y:S01]  /*21360*/  LDL.64 R30, [R1+0xf98] ;  /* 0x000f9800011e7983 */ /* 0x000ee20000100a00 */
[----:B----4-:R-:W-:-:S03]  /*21370*/  IMAD.WIDE R10, R0, 0x2, R28 ;  /* 0x00000002000a7825 */ /* 0x010fc600078e021c */
[----:B------:R-:W4:Y:S04]  /*21380*/  LDL.64 R28, [R1+0xf90] ;  /* 0x000f9000011c7983 */ /* 0x000f280000100a00 */
[----:B------:R0:W4:Y:S01]  /*21390*/  LDG.E.U16 R117, desc[UR4][R12.64] ;  /* 0x000000040c757981 */ /* 0x000122000c1e1500 */
[----:B--2---:R-:W-:-:S03]  /*213a0*/  IMAD.WIDE R8, R0, 0x2, R20 ;  /* 0x0000000200087825 */ /* 0x004fc600078e0214 */
[----:B------:R-:W2:Y:S04]  /*213b0*/  LDL.64 R20, [R1+0xf88] ;  /* 0x000f880001147983 */ /* 0x000ea80000100a00 */
[----:B------:R1:W2:Y:S01]  /*213c0*/  LDG.E.U16 R161, desc[UR4][R10.64] ;  /* 0x000000040aa17981 */ /* 0x0002a2000c1e1500 */
[----:B0-----:R-:W-:-:S03]  /*213d0*/  IMAD.WIDE R12, R0, 0x2, R26 ;  /* 0x00000002000c7825 */ /* 0x001fc600078e021a */
[----:B------:R-:W2:Y:S04]  /*213e0*/  LDL.64 R26, [R1+0xf60] ;  /* 0x000f6000011a7983 */ /* 0x000ea80000100a00 */
[----:B------:R0:W2:Y:S01]  /*213f0*/  LDG.E.U16 R162, desc[UR4][R12.64] ;  /* 0x000000040ca27981 */ /* 0x0000a2000c1e1500 */
[----:B------:R-:W-:-:S03]  /*21400*/  IMAD.WIDE R22, R0, 0x2, R54 ;  /* 0x0000000200167825 */ /* 0x000fc600078e0236 */
[----:B------:R0:W2:Y:S01]  /*21410*/  LDG.E.U16 R53, desc[UR4][R8.64] ;  /* 0x0000000408357981 */ /* 0x0000a2000c1e1500 */
[----:B-1----:R-:W-:-:S03]  /*21420*/  IMAD.WIDE R10, R0, 0x2, R4 ;  /* 0x00000002000a7825 */ /* 0x002fc600078e0204 */
[----:B------:R-:W2:Y:S04]  /*21430*/  LDL.64 R4, [R1+0xf68] ;  /* 0x000f680001047983 */ /* 0x000ea80000100a00 */
[----:B------:R-:W2:Y:S01]  /*21440*/  LDG.E.U16 R54, desc[UR4][R10.64] ;  /* 0x000000040a367981 */ /* 0x000ea2000c1e1500 */
[----:B------:R-:W-:-:S03]  /*21450*/  IMAD.WIDE R216, R0, 0x2, R18 ;  /* 0x0000000200d87825 */ /* 0x000fc600078e0212 */
[----:B------:R-:W2:Y:S04]  /*21460*/  LDL.64 R18, [R1+0xf58] ;  /* 0x000f580001127983 */ /* 0x000ea80000100a00 */
[----:B------:R-:W2:Y:S01]  /*21470*/  LDG.E.U16 R116, desc[UR4][R216.64] ;  /* 0x00000004d8747981 */ /* 0x000ea2000c1e1500 */
[----:B0-----:R-:W-:-:S03]  /*21480*/  IMAD.WIDE R12, R0, 0x2, R16 ;  /* 0x00000002000c7825 */ /* 0x001fc600078e0210 */
[----:B------:R-:W2:Y:S01]  /*21490*/  LDL.64 R16, [R1+0xf48] ;  /* 0x000f480001107983 */ /* 0x000ea20000100a00 */
[----:B------:R-:W-:-:S03]  /*214a0*/  IMAD.WIDE R8, R0, 0x2, R24 ;  /* 0x0000000200087825 */ /* 0x000fc600078e0218 */
[----:B------:R0:W2:Y:S04]  /*214b0*/  LDG.E.U16 R24, desc[UR4][R22.64] ;  /* 0x0000000416187981 */ /* 0x0000a8000c1e1500 */
[----:B------:R-:W2:Y:S04]  /*214c0*/  LDG.E.U16 R201, desc[UR4][R8.64] ;  /* 0x0000000408c97981 */ /* 0x000ea8000c1e1500 */
[----:B------:R-:W2:Y:S01]  /*214d0*/  LDG.E.U16 R55, desc[UR4][R12.64] ;  /* 0x000000040c377981 */ /* 0x000ea2000c1e1500 */
[----:B0-----:R-:W-:-:S03]  /*214e0*/  IMAD.WIDE R22, R0, 0x2, R58 ;  /* 0x0000000200167825 */ /* 0x001fc600078e023a */
[----:B------:R-:W2:Y:S04]  /*214f0*/  LDL.64 R58, [R1+0xf40] ;  /* 0x000f4000013a7983 */ /* 0x000ea80000100a00 */
[----:B------:R0:W2:Y:S02]  /*21500*/  LDG.E.U16 R163, desc[UR4][R22.64] ;  /* 0x0000000416a37981 */ /* 0x0000a4000c1e1500 */
[C---:B0-----:R-:W-:Y:S02]  /*21510*/  IMAD.WIDE R22, R0.reuse, 0x2, R62 ;  /* 0x0000000200167825 */ /* 0x041fe400078e023e */
[----:B------:R-:W2:Y:S02]  /*21520*/  LDL.64 R62, [R1+0xf18] ;  /* 0x000f1800013e7983 */ /* 0x000ea40000100a00 */
[----:B---3--:R-:W-:-:S02]  /*21530*/  IMAD.WIDE R10, R0, 0x2, R30 ;  /* 0x00000002000a7825 */ /* 0x008fc400078e021e */
[----:B------:R-:W3:Y:S02]  /*21540*/  LDL.64 R30, [R1+0xf30] ;  /* 0x000f3000011e7983 */ /* 0x000ee40000100a00 */
[C---:B----4-:R-:W-:Y:S02]  /*21550*/  IMAD.WIDE R8, R0.reuse, 0x2, R28 ;  /* 0x0000000200087825 */ /* 0x050fe400078e021c */
[----:B------:R-:W4:Y:S04]  /*21560*/  LDL.64 R28, [R1+0xf28] ;  /* 0x000f2800011c7983 */ /* 0x000f280000100a00 */
[----:B------:R0:W4:Y:S01]  /*21570*/  LDG.E.U16 R151, desc[UR4][R10.64] ;  /* 0x000000040a977981 */ /* 0x000122000c1e1500 */
[----:B--2---:R-:W-:-:S03]  /*21580*/  IMAD.WIDE R216, R0, 0x2, R20 ;  /* 0x0000000200d87825 */ /* 0x004fc600078e0214 */
[----:B------:R-:W2:Y:S04]  /*21590*/  LDL.64 R20, [R1+0xf20] ;  /* 0x000f200001147983 */ /* 0x000ea80000100a00 */
[----:B------:R-:W2:Y:S01]  /*215a0*/  LDG.E.U16 R115, desc[UR4][R8.64] ;  /* 0x0000000408737981 */ /* 0x000ea2000c1e1500 */
[----:B0-----:R-:W-:-:S03]  /*215b0*/  IMAD.WIDE R10, R0, 0x2, R56 ;  /* 0x00000002000a7825 */ /* 0x001fc600078e0238 */
[----:B------:R0:W2:Y:S04]  /*215c0*/  LDG.E.U16 R164, desc[UR4][R216.64] ;  /* 0x00000004d8a47981 */ /* 0x0000a8000c1e1500 */
[----:B------:R1:W2:Y:S04]  /*215d0*/  LDG.E.U16 R56, desc[UR4][R22.64] ;  /* 0x0000000416387981 */ /* 0x0002a8000c1e1500 */
[----:B------:R1:W2:Y:S01]  /*215e0*/  LDG.E.U16 R114, desc[UR4][R10.64] ;  /* 0x000000040a727981 */ /* 0x0002a2000c1e1500 */
[----:B0-----:R-:W-:-:S03]  /*215f0*/  IMAD.WIDE R216, R0, 0x2, R26 ;  /* 0x0000000200d87825 */ /* 0x001fc600078e021a */
[----:B------:R-:W2:Y:S01]  /*21600*/  LDL.64 R26, [R1+0xf00] ;  /* 0x000f0000011a7983 */ /* 0x000ea20000100a00 */
[----:B------:R-:W-:-:S03]  /*21610*/  IMAD.WIDE R12, R0, 0x2, R60 ;  /* 0x00000002000c7825 */ /* 0x000fc600078e023c */
        /* <DEDUP_REMOVED lines=8> */
[----:B------:R-:W-:-:S03]  /*216a0*/  IMAD.WIDE R10, R0, 0x2, R16 ;  /* 0x00000002000a7825 */ /* 0x000fc600078e0210 */
[----:B------:R-:W2:Y:S04]  /*216b0*/  LDG.E.U16 R146, desc[UR4][R22.64] ;  /* 0x0000000416927981 */ /* 0x000ea8000c1e1500 */
[----:B------:R-:W2:Y:S01]  /*216c0*/  LDL.64 R16, [R1+0xef0] ;  /* 0x000ef00001107983 */ /* 0x000ea20000100a00 */
[----:B0-----:R-:W-:-:S03]  /*216d0*/  IMAD.WIDE R12, R0, 0x2, R64 ;  /* 0x00000002000c7825 */ /* 0x001fc600078e0240 */
[----:B------:R-:W2:Y:S04]  /*216e0*/  LDG.E.U16 R166, desc[UR4][R10.64] ;  /* 0x000000040aa67981 */ /* 0x000ea8000c1e1500 */
[----:B------:R-:W2:Y:S01]  /*216f0*/  LDG.E.U16 R113, desc[UR4][R12.64] ;  /* 0x000000040c717981 */ /* 0x000ea2000c1e1500 */
[----:B------:R-:W-:-:S03]  /*21700*/  IMAD.WIDE R216, R0, 0x2, R66 ;  /* 0x0000000200d87825 */ /* 0x000fc600078e0242 */
[----:B------:R-:W2:Y:S01]  /*21710*/  LDL.64 R64, [R1+0xee0] ;  /* 0x000ee00001407983 */ /* 0x000ea20000100a00 */
[----:B-1----:R-:W-:-:S03]  /*21720*/  IMAD.WIDE R8, R0, 0x2, R58 ;  /* 0x0000000200087825 */ /* 0x002fc600078e023a */
[----:B------:R-:W2:Y:S04]  /*21730*/  LDL.64 R66, [R1+0xec0] ;  /* 0x000ec00001427983 */ /* 0x000ea80000100a00 */
        /* <DEDUP_REMOVED lines=9> */
[----:B------:R-:W4:Y:S01]  /*217d0*/  LDG.E.U16 R112, desc[UR4][R22.64] ;  /* 0x0000000416707981 */ /* 0x000f22000c1e1500 */
[----:B--2---:R-:W-:-:S03]  /*217e0*/  IMAD.WIDE R10, R0, 0x2, R20 ;  /* 0x00000002000a7825 */ /* 0x004fc600078e0214 */
[----:B------:R-:W2:Y:S04]  /*217f0*/  LDL.64 R20, [R1+0xec8] ;  /* 0x000ec80001147983 */ /* 0x000ea80000100a00 */
[----:B------:R0:W2:Y:S04]  /*21800*/  LDG.E.U16 R167, desc[UR4][R12.64] ;  /* 0x000000040ca77981 */ /* 0x0000a8000c1e1500 */
[----:B------:R1:W2:Y:S01]  /*21810*/  LDG.E.U16 R59, desc[UR4][R10.64] ;  /* 0x000000040a3b7981 */ /* 0x0002a2000c1e1500 */
[----:B0-----:R-:W-:-:S03]  /*21820*/  IMAD.WIDE R12, R0, 0x2, R26 ;  /* 0x00000002000c7825 */ /* 0x001fc600078e021a */
[----:B------:R-:W2:Y:S01]  /*21830*/  LDL.64 R26, [R1+0xea8] ;  /* 0x000ea800011a7983 */ /* 0x000ea20000100a00 */
[----:B------:R-:W-:-:S03]  /*21840*/  IMAD.WIDE R22, R0, 0x2, R4 ;  /* 0x0000000200167825 */ /* 0x000fc600078e0204 */
[----:B------:R-:W2:Y:S01]  /*21850*/  LDL.64 R4, [R1+0xeb0] ;  /* 0x000eb00001047983 */ /* 0x000ea20000100a00 */
[----:B------:R-:W-:-:S03]  /*21860*/  IMAD.WIDE R216, R0, 0x2, R60 ;  /* 0x0000000200d87825 */ /* 0x000fc600078e023c */
[----:B------:R-:W2:Y:S04]  /*21870*/  LDG.E.U16 R60, desc[UR4][R12.64] ;  /* 0x000000040c3c7981 */ /* 0x000ea8000c1e1500 */
[----:B------:R0:W2:Y:S04]  /*21880*/  LDG.E.U16 R111, desc[UR4][R216.64] ;  /* 0x00000004d86f7981 */ /* 0x0000a8000c1e1500 */
[----:B------:R0:W2:Y:S01]  /*21890*/  LDG.E.U16 R168, desc[UR4][R22.64] ;  /* 0x0000000416a87981 */ /* 0x0000a2000c1e1500 */
[----:B-1----:R-:W-:-:S03]  /*218a0*/  IMAD.WIDE R10, R0, 0x2, R18 ;  /* 0x00000002000a7825 */ /* 0x002fc600078e0212 */
[----:B------:R-:W2:Y:S01]  /*218b0*/  LDL.64 R18, [R1+0xea0] ;  /* 0x000ea00001127983 */ /* 0x000ea20000100a00 */
[----:B------:R-:W-:-:S03]  /*218c0*/  IMAD.WIDE R8, R0, 0x2, R16 ;  /* 0x0000000200087825 */ /* 0x000fc600078e0210 */
[----:B------:R-:W2:Y:S04]  /*218d0*/  LDG.E.U16 R90, desc[UR4][R10.64] ;  /* 0x000000040a5a7981 */ /* 0x000ea8000c1e1500 */
[----:B------:R-:W2:Y:S01]  /*218e0*/  LDL.64 R16, [R1+0xe98] ;  /* 0x000e980001107983 */ /* 0x000ea20000100a00 */
[----:B0-----:R-:W-:-:S03]  /*218f0*/  IMAD.WIDE R216, R0, 0x2, R68 ;  /* 0x0000000200d87825 */ /* 0x001fc600078e0244 */
[----:B------:R-:W2:Y:S01]  /*21900*/  LDL.64 R68, [R1+0xe80] ;  /* 0x000e800001447983 */ /* 0x000ea20000100a00 */
[----:B------:R-:W-:-:S03]  /*21910*/  IMAD.WIDE R22, R0, 0x2, R64 ;  /* 0x0000000200167825 */ /* 0x000fc600078e0240 */
[----:B------:R-:W2:Y:S04]  /*21920*/  LDG.E.U16 R110, desc[UR4][R8.64] ;  /* 0x00000004086e7981 */ /* 0x000ea8000c1e1500 */
[----:B------:R-:W2:Y:S04]  /*21930*/  LDL.64 R64, [R1+0xe78] ;  /* 0x000e780001407983 */ /* 0x000ea80000100a00 */
[----:B------:R0:W2:Y:S04]  /*21940*/  LDG.E.U16 R169, desc[UR4][R216.64] ;  /* 0x00000004d8a97981 */ /* 0x0000a8000c1e1500 */
[----:B------:R1:W2:Y:S01]  /*21950*/  LDG.E.U16 R61, desc[UR4][R22.64] ;  /* 0x00000004163d7981 */ /* 0x0002a2000c1e1500 */
[----:B0-----:R-:W-:-:S03]  /*21960*/  IMAD.WIDE R216, R0, 0x2, R66 ;  /* 0x0000000200d87825 */ /* 0x001fc600078e0242 */
[----:B------:R-:W2:Y:S01]  /*21970*/  LDL.64 R66, [R1+0xe58] ;  /* 0x000e580001427983 */ /* 0x000ea20000100a00 */
[----:B-1----:R-:W-:-:S03]  /*21980*/  IMAD.WIDE R22, R0, 0x2, R62 ;  /* 0x0000000200167825 */ /* 0x002fc600078e023e */
[----:B------:R-:W2:Y:S04]  /*21990*/  LDG.E.U16 R62, desc[UR4][R216.64] ;  /* 0x00000004d83e7981 */ /* 0x000ea8000c1e1500 */
        /* <DEDUP_REMOVED lines=13> */
[----:B------:R0:W2:Y:S01]  /*21a70*/  LDG.E.U16 R171, desc[UR4][R10.64] ;  /* 0x000000040aab7981 */ /* 0x0000a2000c1e1500 */
[----:B------:R-:W-:-:S03]  /*21a80*/  IMAD.WIDE R12, R0, 0x2, R4 ;  /* 0x00000002000c7825 */ /* 0x000fc600078e0204 */
[----:B------:R-:W2:Y:S01]  /*21a90*/  LDL.64 R16, [R1+0xe38] ;  /* 0x000e380001107983 */ /* 0x000ea20000100a00 */
[----:B-1----:R-:W-:-:S03]  /*21aa0*/  IMAD.WIDE R8, R0, 0x2, R18 ;  /* 0x0000000200087825 */ /* 0x002fc600078e0212 */
[----:B------:R-:W2:Y:S04]  /*21ab0*/  LDL.64 R4, [R1+0xe50] ;  /* 0x000e500001047983 */ /* 0x000ea80000100a00 */
[----:B------:R-:W2:Y:S01]  /*21ac0*/  LDL.64 R18, [R1+0xe40] ;  /* 0x000e400001127983 */ /* 0x000ea20000100a00 */
[----:B------:R-:W-:-:S03]  /*21ad0*/  IMAD.WIDE R22, R0, 0x2, R72 ;  /* 0x0000000200167825 */ /* 0x000fc600078e0248 */
[----:B------:R1:W2:Y:S01]  /*21ae0*/  LDG.E.U16 R108, desc[UR4][R12.64] ;  /* 0x000000040c6c7981 */ /* 0x0002a2000c1e1500 */
[----:B0-----:R-:W-:-:S03]  /*21af0*/  IMAD.WIDE R10, R0, 0x2, R68 ;  /* 0x00000002000a7825 */ /* 0x001fc600078e0244 */
[----:B------:R-:W2:Y:S04]  /*21b00*/  LDG.E.U16 R87, desc[UR4][R216.64] ;  /* 0x00000004d8577981 */ /* 0x000ea8000c1e1500 */
[----:B------:R-:W2:Y:S01]  /*21b10*/  LDG.E.U16 R107, desc[UR4][R22.64] ;  /* 0x00000004166b7981 */ /* 0x000ea2000c1e1500 */
[----:B-1----:R-:W-:-:S03]  /*21b20*/  IMAD.WIDE R12, R0, 0x2, R70 ;  /* 0x00000002000c7825 */ /* 0x002fc600078e0246 */
[----:B------:R-:W2:Y:S04]  /*21b30*/  LDL.64 R70, [R1+0xe20] ;  /* 0x000e200001467983 */ /* 0x000ea80000100a00 */
[----:B------:R0:W2:Y:S04]  /*21b40*/  LDG.E.U16 R63, desc[UR4][R8.64] ;  /* 0x00000004083f7981 */ /* 0x0000a8000c1e1500 */
[----:B------:R-:W2:Y:S04]  /*21b50*/  LDG.E.U16 R172, desc[UR4][R12.64] ;  /* 0x000000040cac7981 */ /* 0x000ea8000c1e1500 */
[----:B------:R-:W2:Y:S01]  /*21b60*/  LDL.64 R72, [R1+0xe00] ;  /* 0x000e000001487983 */ /* 0x000ea20000100a00 */
[----:B0-----:R-:W-:-:S03]  /*21b70*/  IMAD.WIDE R8, R0, 0x2, R64 ;  /* 0x0000000200087825 */ /* 0x001fc600078e0240 */
[----:B------:R0:W2:Y:S04]  /*21b80*/  LDG.E.U16 R64, desc[UR4][R10.64] ;  /* 0x000000040a407981 */ /* 0x0000a8000c1e1500 */
[----:B------:R-:W2:Y:S04]  /*21b90*/  LDL.64 R68, [R1+0xdf8] ;  /* 0x000df80001447983 */ /* 0x000ea80000100a00 */
[----:B------:R-:W2:Y:S01]  /*21ba0*/  LDG.E.U16 R25, desc[UR4][R8.64] ;  /* 0x0000000408197981 */ /* 0x000ea2000c1e1500 */
[----:B0-----:R-:W-:-:S05]  /*21bb0*/  IMAD.WIDE R10, R0, 0x2, R66 ;  /* 0x00000002000a7825 */ /* 0x001fca00078e0242 */
        /* <DEDUP_REMOVED lines=9> */
[----:B------:R-:W2:Y:S04]  /*21c50*/  LDL.64 R22, [R1+0xdc0] ;  /* 0x000dc00001167983 */ /* 0x000ea80000100a00 */
[----:B------:R-:W2:Y:S01]  /*21c60*/  LDG.E.U16 R106, desc[UR4][R216.64] ;  /* 0x00000004d86a7981 */ /* 0x000ea2000c1e1500 */
[----:B0-----:R-:W-:-:S03]  /*21c70*/  IMAD.WIDE R12, R0, 0x2, R26 ;  /* 0x00000002000c7825 */ /* 0x001fc600078e021a */
[----:B------:R-:W2:Y:S04]  /*21c80*/  LDL.64 R26, [R1+0xde8] ;  /* 0x000de800011a7983 */ /* 0x000ea80000100a00 */
[----:B------:R0:W2:Y:S01]  /*21c90*/  LDG.E.U16 R174, desc[UR4][R12.64] ;  /* 0x000000040cae7981 */ /* 0x0000a2000c1e1500 */
[----:B------:R-:W-:-:S03]  /*21ca0*/  IMAD.WIDE R8, R0, 0x2, R4 ;  /* 0x0000000200087825 */ /* 0x000fc600078e0204 */
[----:B------:R-:W2:Y:S01]  /*21cb0*/  LDL.64 R4, [R1+0xdf0] ;  /* 0x000df00001047983 */ /* 0x000ea20000100a00 */
[----:B------:R-:W-:-:S03]  /*21cc0*/  IMAD.WIDE R10, R0, 0x2, R18 ;  /* 0x00000002000a7825 */ /* 0x000fc600078e0212 */
[----:B------:R-:W2:Y:S04]  /*21cd0*/  LDL.64 R18, [R1+0xde0] ;  /* 0x000de00001127983 */ /* 0x000ea80000100a00 */
[----:B------:R1:W2:Y:S01]  /*21ce0*/  LDG.E.U16 R105, desc[UR4][R8.64] ;  /* 0x0000000408697981 */ /* 0x0002a2000c1e1500 */
[----:B0-----:R-:W-:-:S03]  /*21cf0*/  IMAD.WIDE R12, R0, 0x2, R82 ;  /* 0x00000002000c7825 */ /* 0x001fc600078e0252 */
[----:B------:R0:W2:Y:S04]  /*21d00*/  LDG.E.U16 R66, desc[UR4][R10.64] ;  /* 0x000000040a427981 */ /* 0x0000a8000c1e1500 */
[----:B------:R-:W2:Y:S01]  /*21d10*/  LDG.E.U16 R104, desc[UR4][R12.64] ;  /* 0x000000040c687981 */ /* 0x000ea2000c1e1500 */
[----:B-1----:R-:W-:-:S03]  /*21d20*/  IMAD.WIDE R8, R0, 0x2, R16 ;  /* 0x0000000200087825 */ /* 0x002fc600078e0210 */
[----:B------:R-:W2:Y:S01]  /*21d30*/  LDL.64 R16, [R1+0xdd8] ;  /* 0x000dd80001107983 */ /* 0x000ea20000100a00 */
[----:B0-----:R-:W-:-:S03]  /*21d40*/  IMAD.WIDE R10, R0, 0x2, R74 ;  /* 0x00000002000a7825 */ /* 0x001fc600078e024a */
[----:B------:R0:W2:Y:S04]  /*21d50*/  LDG.E.U16 R85, desc[UR4][R8.64] ;  /* 0x0000000408557981 */ /* 0x0000a8000c1e1500 */
[----:B------:R-:W2:Y:S04]  /*21d60*/  LDL.64 R74, [R1+0xdd0] ;  /* 0x000dd000014a7983 */ /* 0x000ea80000100a00 */
[----:B------:R4:W2:Y:S01]  /*21d70*/  LDG.E.U16 R175, desc[UR4][R10.64] ;  /* 0x000000040aaf7981 */ /* 0x0008a2000c1e1500 */
[----:B0-----:R-:W-:-:S03]  /*21d80*/  IMAD.WIDE R8, R0, 0x2, R70 ;  /* 0x0000000200087825 */ /* 0x001fc600078e0246 */
[----:B------:R-:W2:Y:S04]  /*21d90*/  LDL.64 R70, [R1+0xdc8] ;  /* 0x000dc80001467983 */ /* 0x000ea80000100a00 */
[----:B------:R2:W2:Y:S01]  /*21da0*/  LDG.E.U16 R67, desc[UR4][R8.64] ;  /* 0x0000000408437981 */ /* 0x0004a2000c1e1500 */
        /* <DEDUP_REMOVED lines=10> */
[----:B------:R-:W2:Y:S01]  /*21e50*/  LDG.E.U16 R192, desc[UR4][R8.64] ;  /* 0x0000000408c07981 */ /* 0x000ea2000c1e1500 */
[----:B-1----:R-:W-:-:S03]  /*21e60*/  IMAD.WIDE R10, R0, 0x2, R68 ;  /* 0x00000002000a7825 */ /* 0x002fc600078e0244 */
[----:B------:R0:W2:Y:S04]  /*21e70*/  LDG.E.U16 R68, desc[UR4][R12.64] ;  /* 0x000000040c447981 */ /* 0x0000a8000c1e1500 */
[----:B------:R1:W2:Y:S01]  /*21e80*/  LDG.E.U16 R83, desc[UR4][R10.64] ;  /* 0x000000040a537981 */ /* 0x0002a2000c1e1500 */
[----:B0-----:R-:W-:-:S03]  /*21e90*/  IMAD.WIDE R12, R0, 0x2, R26 ;  /* 0x00000002000c7825 */ /* 0x001fc600078e021a */
[----:B------:R-:W2:Y:S04]  /*21ea0*/  LDL.64 R26, [R1+0xd88] ;  /* 0x000d8800011a7983 */ /* 0x000ea80000100a00 */
        /* <DEDUP_REMOVED lines=9> */
[----:B------:R0:W2:Y:S02]  /*21f40*/  LDG.E.U16 R82, desc[UR4][R8.64] ;  /* 0x0000000408527981 */ /* 0x0000a4000c1e1500 */
[C---:B0-----:R-:W-:Y:S02]  /*21f50*/  IMAD.WIDE R8, R0.reuse, 0x2, R22 ;  /* 0x0000000200087825 */ /* 0x041fe400078e0216 */
[----:B------:R-:W2:Y:S02]  /*21f60*/  LDL.64 R22, [R1+0xd40] ;  /* 0x000d400001167983 */ /* 0x000ea40000100a00 */
[----:B------:R-:W-:-:S02]  /*21f70*/  IMAD.WIDE R12, R0, 0x2, R74 ;  /* 0x00000002000c7825 */ /* 0x000fc400078e024a */
[----:B------:R-:W2:Y:S02]  /*21f80*/  LDL.64 R74, [R1+0xd48] ;  /* 0x000d4800014a7983 */ /* 0x000ea40000100a00 */
[C---:B------:R-:W-:Y:S02]  /*21f90*/  IMAD.WIDE R10, R0.reuse, 0x2, R70 ;  /* 0x00000002000a7825 */ /* 0x040fe400078e0246 */
[----:B------:R3:W2:Y:S04]  /*21fa0*/  LDG.E.U16 R101, desc[UR4][R12.64] ;  /* 0x000000040c657981 */ /* 0x0006a8000c1e1500 */
[----:B------:R4:W2:Y:S04]  /*21fb0*/  LDG.E.U16 R194, desc[UR4][R10.64] ;  /* 0x000000040ac27981 */ /* 0x0008a8000c1e1500 */
[----:B------:R2:W2:Y:S01]  /*21fc0*/  LDG.E.U16 R70, desc[UR4][R8.64] ;  /* 0x0000000408467981 */ /* 0x0004a2000c1e1500 */
[----:B---3--:R-:W-:-:S03]  /*21fd0*/  IMAD.WIDE R12, R0, 0x2, R30 ;  /* 0x00000002000c7825 */ /* 0x008fc600078e021e */
[----:B------:R-:W3:Y:S01]  /*21fe0*/  LDL.64 R30, [R1+0xd20] ;  /* 0x000d2000011e7983 */ /* 0x000ee20000100a00 */
[----:B----4-:R-:W-:-:S03]  /*21ff0*/  IMAD.WIDE R10, R0, 0x2, R28 ;  /* 0x00000002000a7825 */ /* 0x010fc600078e021c */
[----:B------:R-:W4:Y:S04]  /*22000*/  LDL.64 R28, [R1+0xd08] ;  /* 0x000d0800011c7983 */ /* 0x000f280000100a00 */
[----:B------:R0:W4:Y:S01]  /*22010*/  LDG.E.U16 R100, desc[UR4][R10.64] ;  /* 0x000000040a647981 */ /* 0x000122000c1e1500 */
[----:B--2---:R-:W-:-:S03]  /*22020*/  IMAD.WIDE R8, R0, 0x2, R20 ;  /* 0x0000000200087825 */ /* 0x004fc600078e0214 */
[----:B------:R1:W2:Y:S04]  /*22030*/  LDG.E.U16 R21, desc[UR4][R12.64] ;  /* 0x000000040c157981 */ /* 0x0002a8000c1e1500 */
[----:B------:R-:W2:Y:S01]  /*22040*/  LDG.E.U16 R195, desc[UR4][R8.64] ;  /* 0x0000000408c37981 */ /* 0x000ea2000c1e1500 */
[----:B0-----:R-:W-:-:S04]  /*22050*/  IMAD.WIDE R10, R0, 0x2, R72 ;  /* 0x00000002000a7825 */ /* 0x001fc800078e0248 */
[C---:B-1----:R-:W-:Y:S01]  /*22060*/  IMAD.WIDE R12, R0.reuse, 0x2, R94 ;  /* 0x00000002000c7825 */ /* 0x042fe200078e025e */
[----:B------:R-:W2:Y:S04]  /*22070*/  LDG.E.U16 R20, desc[UR4][R10.64] ;  /* 0x000000040a147981 */ /* 0x000ea8000c1e1500 */
[----:B------:R-:W2:Y:S04]  /*22080*/  LDL.64 R94, [R1+0xce8] ;  /* 0x000ce800015e7983 */ /* 0x000ea80000100a00 */
[----:B------:R0:W2:Y:S02]  /*22090*/  LDG.E.U16 R71, desc[UR4][R12.64] ;  /* 0x000000040c477981 */ /* 0x0000a4000c1e1500 */
[----:B0-----:R-:W-:-:S02]  /*220a0*/  IMAD.WIDE R12, R0, 0x2, R26 ;  /* 0x00000002000c7825 */ /* 0x001fc400078e021a */
[----:B------:R-:W2:Y:S04]  /*220b0*/  LDL.64 R26, [R1+0xcc8] ;  /* 0x000cc800011a7983 */ /* 0x000ea80000100a00 */
[----:B------:R0:W2:Y:S02]  /*220c0*/  LDG.E.U16 R196, desc[UR4][R12.64] ;  /* 0x000000040cc47981 */ /* 0x0000a4000c1e1500 */
[C---:B0-----:R-:W-:Y:S02]  /*220d0*/  IMAD.WIDE R12, R0.reuse, 0x2, R92 ;  /* 0x00000002000c7825 */ /* 0x041fe400078e025c */
[----:B------:R-:W2:Y:S04]  /*220e0*/  LDL.64 R92, [R1+0xc48] ;  /* 0x000c4800015c7983 */ /* 0x000ea80000100a00 */
[----:B------:R-:W2:Y:S01]  /*220f0*/  LDG.E.U16 R73, desc[UR4][R12.64] ;  /* 0x000000040c497981 */ /* 0x000ea2000c1e1500 */
[----:B------:R-:W-:-:S03]  /*22100*/  IMAD.WIDE R8, R0, 0x2, R4 ;  /* 0x0000000200087825 */ /* 0x000fc600078e0204 */
[----:B------:R-:W2:Y:S01]  /*22110*/  LDL.64 R4, [R1+0xce0] ;  /* 0x000ce00001047983 */ /* 0x000ea20000100a00 */
[----:B------:R-:W-:-:S03]  /*22120*/  IMAD.WIDE R10, R0, 0x2, R18 ;  /* 0x00000002000a7825 */ /* 0x000fc600078e0212 */
        /* <DEDUP_REMOVED lines=9> */
[----:B------:R-:W2:Y:S02]  /*221c0*/  LDG.E.U16 R74, desc[UR4][R8.64] ;  /* 0x00000004084a7981 */ /* 0x000ea4000c1e1500 */
[C---:B------:R-:W-:Y:S02]  /*221d0*/  IMAD.WIDE R12, R0.reuse, 0x2, R96 ;  /* 0x00000002000c7825 */ /* 0x040fe400078e0260 */
[----:B------:R-:W2:Y:S04]  /*221e0*/  LDG.E.U16 R198, desc[UR4][R10.64] ;  /* 0x000000040ac67981 */ /* 0x000ea8000c1e1500 */
[----:B------:R-:W2:Y:S04]  /*221f0*/  LDL.64 R96, [R1+0xc08] ;  /* 0x000c080001607983 */ /* 0x000ea80000100a00 */
[----:B------:R0:W2:Y:S02]  /*22200*/  LDG.E.U16 R199, desc[UR4][R12.64] ;  /* 0x000000040cc77981 */ /* 0x0000a4000c1e1500 */
[----:B0-----:R-:W-:-:S02]  /*22210*/  IMAD.WIDE R12, R0, 0x2, R138 ;  /* 0x00000002000c7825 */ /* 0x001fc400078e028a */
[----:B------:R-:W2:Y:S04]  /*22220*/  LDL.64 R138, [R1+0xb08] ;  /* 0x000b0800018a7983 */ /* 0x000ea80000100a00 */
[----:B------:R-:W2:Y:S01]  /*22230*/  LDG.E.U16 R76, desc[UR4][R12.64] ;  /* 0x000000040c4c7981 */ /* 0x000ea2000c1e1500 */
[----:B---3--:R-:W-:-:S03]  /*22240*/  IMAD.WIDE R10, R0, 0x2, R30 ;  /* 0x00000002000a7825 */ /* 0x008fc600078e021e */
[----:B------:R-:W3:Y:S01]  /*22250*/  LDL.64 R30, [R1+0xbe8] ;  /* 0x000be800011e7983 */ /* 0x000ee20000100a00 */
[----:B----4-:R-:W-:-:S03]  /*22260*/  IMAD.WIDE R8, R0, 0x2, R28 ;  /* 0x0000000200087825 */ /* 0x010fc600078e021c */
[----:B------:R-:W4:Y:S04]  /*22270*/  LDL.64 R28, [R1+0xbc8] ;  /* 0x000bc800011c7983 */ /* 0x000f280000100a00 */
[----:B------:R2:W4:Y:S04]  /*22280*/  LDG.E.U16 R75, desc[UR4][R10.64] ;  /* 0x000000040a4b7981 */ /* 0x000528000c1e1500 */
[----:B------:R0:W4:Y:S01]  /*22290*/  LDG.E.U16 R200, desc[UR4][R8.64] ;  /* 0x0000000408c87981 */ /* 0x000122000c1e1500 */
[----:B--2---:R-:W-:-:S03]  /*222a0*/  IMAD.WIDE R10, R0, 0x2, R94 ;  /* 0x00000002000a7825 */ /* 0x004fc600078e025e */
[----:B------:R-:W2:Y:S04]  /*222b0*/  LDL.64 R94, [R1+0xb68] ;  /* 0x000b6800015e7983 */ /* 0x000ea80000100a00 */
[----:B------:R1:W2:Y:S01]  /*222c0*/  LDG.E.U16 R15, desc[UR4][R10.64] ;  /* 0x000000040a0f7981 */ /* 0x0002a2000c1e1500 */
[----:B------:R-:W-:-:S04]  /*222d0*/  IMAD.WIDE R12, R0, 0x2, R26 ;  /* 0x00000002000c7825 */ /* 0x000fc800078e021a */
[----:B0-----:R-:W-:-:S04]  /*222e0*/  IMAD.WIDE R8, R0, 0x2, R4 ;  /* 0x0000000200087825 */ /* 0x001fc800078e0204 */
[C---:B-1----:R-:W-:Y:S01]  /*222f0*/  IMAD.WIDE R10, R0.reuse, 0x2, R18 ;  /* 0x00000002000a7825 */ /* 0x042fe200078e0212 */
[----:B------:R0:W2:Y:S04]  /*22300*/  LDG.E.U16 R4, desc[UR4][R8.64] ;  /* 0x0000000408047981 */ /* 0x0000a8000c1e1500 */
[----:B------:R1:W2:Y:S01]  /*22310*/  LDG.E.U16 R18, desc[UR4][R10.64] ;  /* 0x000000040a127981 */ /* 0x0002a2000c1e1500 */
[----:B0-----:R-:W-:-:S03]  /*22320*/  IMAD.WIDE R8, R0, 0x2, R16 ;  /* 0x0000000200087825 */ /* 0x001fc600078e0210 */
[----:B------:R0:W2:Y:S01]  /*22330*/  LDG.E.U16 R16, desc[UR4][R12.64] ;  /* 0x000000040c107981 */ /* 0x0000a2000c1e1500 */
[----:B-1----:R-:W-:-:S03]  /*22340*/  IMAD.WIDE R10, R0, 0x2, R92 ;  /* 0x00000002000a7825 */ /* 0x002fc600078e025c */
[----:B------:R-:W2:Y:S04]  /*22350*/  LDL.64 R92, [R1+0xac8] ;  /* 0x000ac800015c7983 */ /* 0x000ea80000100a00 */
[----:B------:R1:W2:Y:S01]  /*22360*/  LDG.E.U16 R26, desc[UR4][R8.64] ;  /* 0x00000004081a7981 */ /* 0x0002a2000c1e1500 */
[----:B0-----:R-:W-:-:S03]  /*22370*/  IMAD.WIDE R12, R0, 0x2, R142 ;  /* 0x00000002000c7825 */ /* 0x001fc600078e028e */
[----:B------:R-:W2:Y:S04]  /*22380*/  LDL.64 R142, [R1+0xae8] ;  /* 0x000ae800018e7983 */ /* 0x000ea80000100a00 */
[----:B------:R0:W2:Y:S01]  /*22390*/  LDG.E.U16 R19, desc[UR4][R12.64] ;  /* 0x000000040c137981 */ /* 0x0000a2000c1e1500 */
[----:B-1----:R-:W-:-:S03]  /*223a0*/  IMAD.WIDE R8, R0, 0x2, R22 ;  /* 0x0000000200087825 */ /* 0x002fc600078e0216 */
[----:B------:R-:W2:Y:S04]  /*223b0*/  LDL.64 R22, [R1+0xaa8] ;  /* 0x000aa80001167983 */ /* 0x000ea80000100a00 */
[----:B------:R3:W2:Y:S01]  /*223c0*/  LDG.E.U16 R17, desc[UR4][R10.64] ;  /* 0x000000040a117981 */ /* 0x0006a2000c1e1500 */
[----:B0-----:R-:W-:-:S03]  /*223d0*/  IMAD.WIDE R12, R0, 0x2, R96 ;  /* 0x00000002000c7825 */ /* 0x001fc600078e0260 */
[----:B------:R4:W2:Y:S04]  /*223e0*/  LDG.E.U16 R27, desc[UR4][R8.64] ;  /* 0x00000004081b7981 */ /* 0x0008a8000c1e1500 */
[----:B------:R-:W2:Y:S01]  /*223f0*/  LDL.64 R96, [R1+0xc80] ;  /* 0x000c800001607983 */ /* 0x000ea20000100a00 */
[----:B---3--:R-:W-:-:S04]  /*22400*/  IMAD.WIDE R10, R0, 0x2, R30 ;  /* 0x00000002000a7825 */ /* 0x008fc800078e021e */
[C---:B----4-:R-:W-:Y:S02]  /*22410*/  IMAD.WIDE R8, R0.reuse, 0x2, R28 ;  /* 0x0000000200087825 */ /* 0x050fe400078e021c */
[----:B------:R0:W3:Y:S04]  /*22420*/  LDG.E.U16 R28, desc[UR4][R12.64] ;  /* 0x000000040c1c7981 */ /* 0x0000e8000c1e1500 */
[----:B------:R1:W4:Y:S04]  /*22430*/  LDG.E.U16 R29, desc[UR4][R10.64] ;  /* 0x000000040a1d7981 */ /* 0x000328000c1e1500 */
[----:B------:R2:W4:Y:S01]  /*22440*/  LDG.E.U16 R30, desc[UR4][R8.64] ;  /* 0x00000004081e7981 */ /* 0x000522000c1e1500 */
[----:B0-----:R-:W-:-:S03]  /*22450*/  IMAD.WIDE R12, R0, 0x2, R178 ;  /* 0x00000002000c7825 */ /* 0x001fc600078e02b2 */
[----:B------:R-:W3:Y:S01]  /*22460*/  LDL.64 R178, [R1+0xc60] ;  /* 0x000c600001b27983 */ /* 0x000ee20000100a00 */
[----:B-1----:R-:W-:-:S03]  /*22470*/  IMAD.WIDE R10, R0, 0x2, R140 ;  /* 0x00000002000a7825 */ /* 0x002fc600078e028c */
        /* <DEDUP_REMOVED lines=12> */
[----:B------:R-:W2:Y:S04]  /*22540*/  LDL.64 R138, [R1+0xbc0] ;  /* 0x000bc000018a7983 */ /* 0x000ea80000100a00 */
[----:B------:R-:W2:Y:S04]  /*22550*/  LDG.E.U16 R250, desc[UR4][R8.64] ;  /* 0x0000000408fa7981 */ /* 0x000ea8000c1e1500 */
[----:B------:R0:W2:Y:S01]  /*22560*/  LDG.E.U16 R252, desc[UR4][R12.64] ;  /* 0x000000040cfc7981 */ /* 0x0000a2000c1e1500 */
[----:B-1----:R-:W-:-:S03]  /*22570*/  IMAD.WIDE R10, R0, 0x2, R92 ;  /* 0x00000002000a7825 */ /* 0x002fc600078e025c */
[----:B------:R-:W2:Y:S04]  /*22580*/  LDL.64 R92, [R1+0xb80] ;  /* 0x000b8000015c7983 */ /* 0x000ea80000100a00 */
[----:B------:R1:W2:Y:S01]  /*22590*/  LDG.E.U16 R248, desc[UR4][R10.64] ;  /* 0x000000040af87981 */ /* 0x0002a2000c1e1500 */
[----:B0-----:R-:W-:-:S03]  /*225a0*/  IMAD.WIDE R12, R0, 0x2, R142 ;  /* 0x00000002000c7825 */ /* 0x001fc600078e028e */
[----:B------:R-:W2:Y:S04]  /*225b0*/  LDL.64 R142, [R1+0xba0] ;  /* 0x000ba000018e7983 */ /* 0x000ea80000100a00 */
[----:B------:R0:W2:Y:S01]  /*225c0*/  LDG.E.U16 R249, desc[UR4][R12.64] ;  /* 0x000000040cf97981 */ /* 0x0000a2000c1e1500 */
[----:B------:R-:W-:-:S03]  /*225d0*/  IMAD.WIDE R8, R0, 0x2, R22 ;  /* 0x0000000200087825 */ /* 0x000fc600078e0216 */
[----:B------:R-:W2:Y:S01]  /*225e0*/  LDL.64 R22, [R1+0xb60] ;  /* 0x000b600001167983 */ /* 0x000ea20000100a00 */
[----:B-1----:R-:W-:-:S03]  /*225f0*/  IMAD.WIDE R10, R0, 0x2, R180 ;  /* 0x00000002000a7825 */ /* 0x002fc600078e02b4 */
[----:B------:R1:W2:Y:S01]  /*22600*/  LDG.E.U16 R247, desc[UR4][R8.64] ;  /* 0x0000000408f77981 */ /* 0x0002a2000c1e1500 */
[----:B0-----:R-:W-:-:S03]  /*22610*/  IMAD.WIDE R12, R0, 0x2, R182 ;  /* 0x00000002000c7825 */ /* 0x001fc600078e02b6 */
[----:B------:R-:W2:Y:S04]  /*22620*/  LDL.64 R182, [R1+0xb40] ;  /* 0x000b400001b67983 */ /* 0x000ea80000100a00 */
[----:B------:R3:W2:Y:S01]  /*22630*/  LDG.E.U16 R246, desc[UR4][R12.64] ;  /* 0x000000040cf67981 */ /* 0x0006a2000c1e1500 */
[----:B-1----:R-:W-:-:S03]  /*22640*/  IMAD.WIDE R8, R0, 0x2, R96 ;  /* 0x0000000200087825 */ /* 0x002fc600078e0260 */
[----:B------:R-:W2:Y:S04]  /*22650*/  LDL.64 R96, [R1+0xb20] ;  /* 0x000b200001607983 */ /* 0x000ea80000100a00 */
[----:B------:R4:W2:Y:S04]  /*22660*/  LDG.E.U16 R245, desc[UR4][R10.64] ;  /* 0x000000040af57981 */ /* 0x0008a8000c1e1500 */
        /* <DEDUP_REMOVED lines=9> */
[----:B------:R-:W2:Y:S01]  /*22700*/  LDL.64 R94, [R1+0xaa0] ;  /* 0x000aa000015e7983 */ /* 0x000ea20000100a00 */
        /* <DEDUP_REMOVED lines=12> */
[----:B------:R-:W2:Y:S01]  /*227d0*/  LDG.E.U16 R236, desc[UR4][R10.64] ;  /* 0x000000040aec7981 */ /* 0x000ea2000c1e1500 */
[----:B0-----:R-:W-:-:S03]  /*227e0*/  IMAD.WIDE R12, R0, 0x2, R142 ;  /* 0x00000002000c7825 */ /* 0x001fc600078e028e */
[----:B------:R-:W2:Y:S04]  /*227f0*/  LDL.64 R142, [R1+0xcd8] ;  /* 0x000cd800018e7983 */ /* 0x000ea80000100a00 */
[----:B------:R0:W2:Y:S01]  /*22800*/  LDG.E.U16 R237, desc[UR4][R12.64] ;  /* 0x000000040ced7981 */ /* 0x0000a2000c1e1500 */
[----:B------:R-:W-:-:S03]  /*22810*/  IMAD.WIDE R8, R0, 0x2, R22 ;  /* 0x0000000200087825 */ /* 0x000fc600078e0216 */
[----:B------:R-:W2:Y:S04]  /*22820*/  LDL.64 R22, [R1+0xcf8] ;  /* 0x000cf80001167983 */ /* 0x000ea80000100a00 */
[----:B------:R1:W2:Y:S01]  /*22830*/  LDG.E.U16 R235, desc[UR4][R8.64] ;  /* 0x0000000408eb7981 */ /* 0x0002a2000c1e1500 */
[----:B0-----:R-:W-:-:S03]  /*22840*/  IMAD.WIDE R12, R0, 0x2, R182 ;  /* 0x00000002000c7825 */ /* 0x001fc600078e02b6 */
[----:B------:R-:W2:Y:S04]  /*22850*/  LDL.64 R182, [R1+0xbf0] ;  /* 0x000bf00001b67983 */ /* 0x000ea80000100a00 */
[----:B------:R3:W2:Y:S01]  /*22860*/  LDG.E.U16 R234, desc[UR4][R12.64] ;  /* 0x000000040cea7981 */ /* 0x0006a2000c1e1500 */
[----:B------:R-:W-:-:S03]  /*22870*/  IMAD.WIDE R10, R0, 0x2, R96 ;  /* 0x00000002000a7825 */ /* 0x000fc600078e0260 */
[----:B------:R-:W2:Y:S04]  /*22880*/  LDL.64 R96, [R1+0xcb8] ;  /* 0x000cb80001607983 */ /* 0x000ea80000100a00 */
[----:B------:R4:W2:Y:S01]  /*22890*/  LDG.E.U16 R233, desc[UR4][R10.64] ;  /* 0x000000040ae97981 */ /* 0x0008a2000c1e1500 */
[----:B-1----:R-:W-:-:S03]  /*228a0*/  IMAD.WIDE R8, R0, 0x2, R180 ;  /* 0x0000000200087825 */ /* 0x002fc600078e02b4 */
[----:B------:R-:W2:Y:S04]  /*228b0*/  LDL.64 R180, [R1+0xc98] ;  /* 0x000c980001b47983 */ /* 0x000ea80000100a00 */
[----:B------:R2:W2:Y:S01]  /*228c0*/  LDG.E.U16 R232, desc[UR4][R8.64] ;  /* 0x0000000408e87981 */ /* 0x0004a2000c1e1500 */
[----:B---3--:R-:W-:-:S03]  /*228d0*/  IMAD.WIDE R12, R0, 0x2, R178 ;  /* 0x00000002000c7825 */ /* 0x008fc600078e02b2 */
[----:B------:R-:W3:Y:S01]  /*228e0*/  LDL.64 R178, [R1+0xc38] ;  /* 0x000c380001b27983 */ /* 0x000ee20000100a00 */
[----:B----4-:R-:W-:-:S03]  /*228f0*/  IMAD.WIDE R10, R0, 0x2, R140 ;  /* 0x00000002000a7825 */ /* 0x010fc600078e028c */
[----:B------:R-:W4:Y:S04]  /*22900*/  LDL.64 R140, [R1+0xc78] ;  /* 0x000c7800018c7983 */ /* 0x000f280000100a00 */
[----:B------:R0:W4:Y:S04]  /*22910*/  LDG.E.U16 R231, desc[UR4][R12.64] ;  /* 0x000000040ce77981 */ /* 0x000128000c1e1500 */
[----:B------:R1:W4:Y:S01]  /*22920*/  LDG.E.U16 R230, desc[UR4][R10.64] ;  /* 0x000000040ae67981 */ /* 0x000322000c1e1500 */
[----:B--2---:R-:W-:-:S03]  /*22930*/  IMAD.WIDE R8, R0, 0x2, R94 ;  /* 0x0000000200087825 */ /* 0x004fc600078e025e */
[----:B------:R-:W2:Y:S01]  /*22940*/  LDL.64 R94, [R1+0xc58] ;  /* 0x000c5800015e7983 */ /* 0x000ea20000100a00 */
[----:B0-----:R-:W-:-:S03]  /*22950*/  IMAD.WIDE R12, R0, 0x2, R176 ;  /* 0x00000002000c7825 */ /* 0x001fc600078e02b0 */
[----:B------:R0:W2:Y:S04]  /*22960*/  LDG.E.U16 R229, desc[UR4][R8.64] ;  /* 0x0000000408e57981 */ /* 0x0000a8000c1e1500 */
[----:B------:R-:W2:Y:S01]  /*22970*/  LDL.64 R176, [R1+0xc18] ;  /* 0x000c180001b07983 */ /* 0x000ea20000100a00 */
[----:B-1----:R-:W-:-:S03]  /*22980*/  IMAD.WIDE R10, R0, 0x2, R148 ;  /* 0x00000002000a7825 */ /* 0x002fc600078e0294 */
[----:B------:R1:W2:Y:S04]  /*22990*/  LDG.E.U16 R228, desc[UR4][R12.64] ;  /* 0x000000040ce47981 */ /* 0x0002a8000c1e1500 */
[----:B------:R-:W2:Y:S01]  /*229a0*/  LDG.E.U16 R227, desc[UR4][R10.64] ;  /* 0x000000040ae37981 */ /* 0x000ea2000c1e1500 */
[----:B0-----:R-:W-:-:S03]  /*229b0*/  IMAD.WIDE R8, R0, 0x2, R138 ;  /* 0x0000000200087825 */ /* 0x001fc600078e028a */
[----:B------:R-:W2:Y:S04]  /*229c0*/  LDL.64 R138, [R1+0xbd8] ;  /* 0x000bd800018a7983 */ /* 0x000ea80000100a00 */
[----:B------:R0:W2:Y:S04]  /*229d0*/  LDG.E.U16 R226, desc[UR4][R8.64] ;  /* 0x0000000408e27981 */ /* 0x0000a8000c1e1500 */
[----:B------:R-:W2:Y:S01]  /*229e0*/  LDL.64 R148, [R1+0xd70] ;  /* 0x000d700001947983 */ /* 0x000ea20000100a00 */
[----:B-1----:R-:W-:-:S03]  /*229f0*/  IMAD.WIDE R12, R0, 0x2, R92 ;  /* 0x00000002000c7825 */ /* 0x002fc600078e025c */
[----:B------:R-:W2:Y:S04]  /*22a00*/  LDL.64 R92, [R1+0xbf8] ;  /* 0x000bf800015c7983 */ /* 0x000ea80000100a00 */
[----:B------:R1:W2:Y:S01]  /*22a10*/  LDG.E.U16 R225, desc[UR4][R12.64] ;  /* 0x000000040ce17981 */ /* 0x0002a2000c1e1500 */
[----:B0-----:R-:W-:-:S03]  /*22a20*/  IMAD.WIDE R8, R0, 0x2, R142 ;  /* 0x0000000200087825 */ /* 0x001fc600078e028e */
[----:B------:R-:W2:Y:S04]  /*22a30*/  LDL.64 R142, [R1+0xd50] ;  /* 0x000d5000018e7983 */ /* 0x000ea80000100a00 */
[----:B------:R-:W2:Y:S01]  /*22a40*/  LDG.E.U16 R223, desc[UR4][R8.64] ;  /* 0x0000000408df7981 */ /* 0x000ea2000c1e1500 */
[----:B------:R-:W-:-:S03]  /*22a50*/  IMAD.WIDE R10, R0, 0x2, R22 ;  /* 0x00000002000a7825 */ /* 0x000fc600078e0216 */
[----:B------:R-:W2:Y:S04]  /*22a60*/  LDL.64 R22, [R1+0xbb8] ;  /* 0x000bb80001167983 */ /* 0x000ea80000100a00 */
[----:B------:R0:W2:Y:S01]  /*22a70*/  LDG.E.U16 R224, desc[UR4][R10.64] ;  /* 0x000000040ae07981 */ /* 0x0000a2000c1e1500 */
[----:B-1----:R-:W-:-:S03]  /*22a80*/  IMAD.WIDE R12, R0, 0x2, R96 ;  /* 0x00000002000c7825 */ /* 0x002fc600078e0260 */
[----:B------:R-:W2:Y:S04]  /*22a90*/  LDL.64 R96, [R1+0xd30] ;  /* 0x000d300001607983 */ /* 0x000ea80000100a00 */
[----:B------:R-:W2:Y:S01]  /*22aa0*/  LDG.E.U16 R222, desc[UR4][R12.64] ;  /* 0x000000040cde7981 */ /* 0x000ea2000c1e1500 */
[----:B0-----:R-:W-:-:S03]  /*22ab0*/  IMAD.WIDE R10, R0, 0x2, R180 ;  /* 0x00000002000a7825 */ /* 0x001fc600078e02b4 */
[----:B------:R-:W2:Y:S04]  /*22ac0*/  LDL.64 R180, [R1+0xbd0] ;  /* 0x000bd00001b47983 */ /* 0x000ea80000100a00 */
[----:B------:R3:W2:Y:S02]  /*22ad0*/  LDG.E.U16 R221, desc[UR4][R10.64] ;  /* 0x000000040add7981 */ /* 0x0006a4000c1e1500 */
[C---:B---3--:R-:W-:Y:S02]  /*22ae0*/  IMAD.WIDE R10, R0.reuse, 0x2, R178 ;  /* 0x00000002000a7825 */ /* 0x048fe400078e02b2 */
[----:B------:R-:W3:Y:S02]  /*22af0*/  LDL.64 R178, [R1+0xc50] ;  /* 0x000c500001b27983 */ /* 0x000ee40000100a00 */
[----:B----4-:R-:W-:-:S02]  /*22b00*/  IMAD.WIDE R8, R0, 0x2, R140 ;  /* 0x0000000200087825 */ /* 0x010fc400078e028c */
[----:B------:R-:W4:Y:S04]  /*22b10*/  LDG.E.U16 R218, desc[UR4][R10.64] ;  /* 0x000000040ada7981 */ /* 0x000f28000c1e1500 */
[----:B------:R0:W4:Y:S04]  /*22b20*/  LDG.E.U16 R220, desc[UR4][R8.64] ;  /* 0x0000000408dc7981 */ /* 0x000128000c1e1500 */
[----:B------:R-:W3:Y:S01]  /*22b30*/  LDL.64 R140, [R1+0xd10] ;  /* 0x000d1000018c7983 */ /* 0x000ee20000100a00 */
[----:B--2---:R-:W-:-:S03]  /*22b40*/  IMAD.WIDE R12, R0, 0x2, R94 ;  /* 0x00000002000c7825 */ /* 0x004fc600078e025e */
[----:B------:R-:W2:Y:S04]  /*22b50*/  LDL.64 R94, [R1+0xcf0] ;  /* 0x000cf000015e7983 */ /* 0x000ea80000100a00 */
[----:B------:R1:W4:Y:S01]  /*22b60*/  LDG.E.U16 R219, desc[UR4][R12.64] ;  /* 0x000000040cdb7981 */ /* 0x000322000c1e1500 */
[----:B0-----:R-:W-:-:S03]  /*22b70*/  IMAD.WIDE R8, R0, 0x2, R176 ;  /* 0x0000000200087825 */ /* 0x001fc600078e02b0 */
[----:B------:R-:W4:Y:S04]  /*22b80*/  LDL.64 R176, [R1+0xc90] ;  /* 0x000c900001b07983 */ /* 0x000f280000100a00 */
[----:B------:R0:W4:Y:S01]  /*22b90*/  LDG.E.U16 R217, desc[UR4][R8.64] ;  /* 0x0000000408d97981 */ /* 0x000122000c1e1500 */
[----:B------:R-:W-:-:S03]  /*22ba0*/  IMAD.WIDE R10, R0, 0x2, R138 ;  /* 0x00000002000a7825 */ /* 0x000fc600078e028a */
[----:B------:R-:W4:Y:S01]  /*22bb0*/  LDL.64 R138, [R1+0xcb0] ;  /* 0x000cb000018a7983 */ /* 0x000f220000100a00 */
[----:B-1----:R-:W-:-:S03]  /*22bc0*/  IMAD.WIDE R12, R0, 0x2, R92 ;  /* 0x00000002000c7825 */ /* 0x002fc600078e025c */
[----:B------:R-:W4:Y:S04]  /*22bd0*/  LDL.64 R92, [R1+0xcd0] ;  /* 0x000cd000015c7983 */ /* 0x000f280000100a00 */
[----:B------:R1:W4:Y:S01]  /*22be0*/  LDG.E.U16 R216, desc[UR4][R12.64] ;  /* 0x000000040cd87981 */ /* 0x000322000c1e1500 */
[----:B0-----:R-:W-:-:S03]  /*22bf0*/  IMAD.WIDE R8, R0, 0x2, R22 ;  /* 0x0000000200087825 */ /* 0x001fc600078e0216 */
[----:B------:R0:W4:Y:S01]  /*22c00*/  LDG.E.U16 R23, desc[UR4][R10.64] ;  /* 0x000000040a177981 */ /* 0x000122000c1e1500 */
[----:B-1----:R-:W-:-:S03]  /*22c10*/  IMAD.WIDE R12, R0, 0x2, R148 ;  /* 0x00000002000c7825 */ /* 0x002fc600078e0294 */
[----:B------:R-:W4:Y:S04]  /*22c20*/  LDL.64 R148, [R1+0xc30] ;  /* 0x000c300001947983 */ /* 0x000f280000100a00 */
[----:B------:R1:W4:Y:S01]  /*22c30*/  LDG.E.U16 R22, desc[UR4][R8.64] ;  /* 0x0000000408167981 */ /* 0x000322000c1e1500 */
[----:B0-----:R-:W-:-:S03]  /*22c40*/  IMAD.WIDE R10, R0, 0x2, R142 ;  /* 0x00000002000a7825 */ /* 0x001fc600078e028e */
[----:B------:R-:W4:Y:S04]  /*22c50*/  LDL.64 R142, [R1+0xc70] ;  /* 0x000c7000018e7983 */ /* 0x000f280000100a00 */
[----:B------:R-:W4:Y:S01]  /*22c60*/  LDG.E.U16 R98, desc[UR4][R12.64] ;  /* 0x000000040c627981 */ /* 0x000f22000c1e1500 */
[----:B-1----:R-:W-:-:S03]  /*22c70*/  IMAD.WIDE R8, R0, 0x2, R96 ;  /* 0x0000000200087825 */ /* 0x002fc600078e0260 */
[----:B------:R2:W4:Y:S04]  /*22c80*/  LDG.E.U16 R97, desc[UR4][R10.64] ;  /* 0x000000040a617981 */ /* 0x000528000c1e1500 */
[----:B------:R-:W4:Y:S01]  /*22c90*/  LDG.E.U16 R96, desc[UR4][R8.64] ;  /* 0x0000000408607981 */ /* 0x000f22000c1e1500 */
[----:B--2---:R-:W-:-:S05]  /*22ca0*/  IMAD.WIDE R10, R0, 0x2, R94 ;  /* 0x00000002000a7825 */ /* 0x004fca00078e025e */
[----:B------:R4:W2:Y:S01]  /*22cb0*/  LDG.E.U16 R94, desc[UR4][R10.64] ;  /* 0x000000040a5e7981 */ /* 0x0008a2000c1e1500 */
[----:B---3--:R-:W-:-:S03]  /*22cc0*/  IMAD.WIDE R12, R0, 0x2, R140 ;  /* 0x00000002000c7825 */ /* 0x008fc600078e028c */
[----:B------:R-:W3:Y:S04]  /*22cd0*/  LDL.64 R140, [R1+0xc10] ;  /* 0x000c1000018c7983 */ /* 0x000ee80000100a00 */
[----:B------:R0:W2:Y:S01]  /*22ce0*/  LDG.E.U16 R95, desc[UR4][R12.64] ;  /* 0x000000040c5f7981 */ /* 0x0000a2000c1e1500 */
[----:B----4-:R-:W-:-:S05]  /*22cf0*/  IMAD.WIDE R10, R0, 0x2, R176 ;  /* 0x00000002000a7825 */ /* 0x010fca00078e02b0 */
[----:B------:R1:W4:Y:S01]  /*22d00*/  LDG.E.U16 R91, desc[UR4][R10.64] ;  /* 0x000000040a5b7981 */ /* 0x000322000c1e1500 */
[----:B0-----:R-:W-:-:S03]  /*22d10*/  IMAD.WIDE R12, R0, 0x2, R138 ;  /* 0x00000002000c7825 */ /* 0x001fc600078e028a */
[----:B------:R-:W2:Y:S01]  /*22d20*/  LDL.64 R138, [R1+0xbb0] ;  /* 0x000bb000018a7983 */ /* 0x000ea20000100a00 */
[----:B------:R-:W-:-:S03]  /*22d30*/  IMAD.WIDE R8, R0, 0x2, R92 ;  /* 0x0000000200087825 */ /* 0x000fc600078e025c */
[----:B------:R-:W4:Y:S04]  /*22d40*/  LDG.E.U16 R92, desc[UR4][R12.64] ;  /* 0x000000040c5c7981 */ /* 0x000f28000c1e1500 */
[----:B------:R0:W4:Y:S01]  /*22d50*/  LDG.E.U16 R93, desc[UR4][R8.64] ;  /* 0x00000004085d7981 */ /* 0x000122000c1e1500 */
[----:B-1----:R-:W-:-:S03]  /*22d60*/  IMAD.WIDE R10, R0, 0x2, R148 ;  /* 0x00000002000a7825 */ /* 0x002fc600078e0294 */
[----:B------:R-:W4:Y:S01]  /*22d70*/  LDL.64 R148, [R1+0xb90] ;  /* 0x000b900001947983 */ /* 0x000f220000100a00 */
[----:B0-----:R-:W-:-:S03]  /*22d80*/  IMAD.WIDE R8, R0, 0x2, R142 ;  /* 0x0000000200087825 */ /* 0x001fc600078e028e */
[----:B------:R-:W4:Y:S01]  /*22d90*/  LDL.64 R142, [R1+0xb98] ;  /* 0x000b9800018e7983 */ /* 0x000f220000100a00 */
[----:B------:R-:W-:-:S03]  /*22da0*/  IMAD.WIDE R12, R0, 0x2, R178 ;  /* 0x00000002000c7825 */ /* 0x000fc600078e02b2 */
[----:B------:R0:W4:Y:S04]  /*22db0*/  LDG.E.U16 R178, desc[UR4][R10.64] ;  /* 0x000000040ab27981 */ /* 0x000128000c1e1500 */
[----:B------:R1:W4:Y:S04]  /*22dc0*/  LDG.E.U16 R177, desc[UR4][R12.64] ;  /* 0x000000040cb17981 */ /* 0x000328000c1e1500 */
[----:B------:R3:W4:Y:S01]  /*22dd0*/  LDG.E.U16 R176, desc[UR4][R8.64] ;  /* 0x0000000408b07981 */ /* 0x000722000c1e1500 */
[----:B0-----:R-:W-:-:S04]  /*22de0*/  IMAD.WIDE R10, R0, 0x2, R180 ;  /* 0x00000002000a7825 */ /* 0x001fc800078e02b4 */
[C---:B-1----:R-:W-:Y:S01]  /*22df0*/  IMAD.WIDE R12, R0.reuse, 0x2, R182 ;  /* 0x00000002000c7825 */ /* 0x042fe200078e02b6 */
[----:B------:R-:W4:Y:S04]  /*22e00*/  LDG.E.U16 R181, desc[UR4][R10.64] ;  /* 0x000000040ab57981 */ /* 0x000f28000c1e1500 */
[----:B------:R-:W4:Y:S01]  /*22e10*/  LDG.E.U16 R180, desc[UR4][R12.64] ;  /* 0x000000040cb47981 */ /* 0x000f22000c1e1500 */
[----:B---3--:R-:W-:-:S03]  /*22e20*/  IMAD.WIDE R8, R0, 0x2, R140 ;  /* 0x0000000200087825 */ /* 0x008fc600078e028c */
[----:B------:R-:W3:Y:S04]  /*22e30*/  LDL.64 R140, [R1+0xb78] ;  /* 0x000b7800018c7983 */ /* 0x000ee80000100a00 */
[----:B------:R2:W3:Y:S02]  /*22e40*/  LDG.E.U16 R179, desc[UR4][R8.64] ;  /* 0x0000000408b37981 */ /* 0x0004e4000c1e1500 */
[C---:B--2---:R-:W-:Y:S02]  /*22e50*/  IMAD.WIDE R8, R0.reuse, 0x2, R138 ;  /* 0x0000000200087825 */ /* 0x044fe400078e028a */
[----:B------:R-:W2:Y:S04]  /*22e60*/  LDL.64 R138, [R1+0xb50] ;  /* 0x000b5000018a7983 */ /* 0x000ea80000100a00 */
[----:B------:R-:W2:Y:S01]  /*22e70*/  LDG.E.U16 R182, desc[UR4][R8.64] ;  /* 0x0000000408b67981 */ /* 0x000ea2000c1e1500 */
[----:B----4-:R-:W-:-:S05]  /*22e80*/  IMAD.WIDE R10, R0, 0x2, R148 ;  /* 0x00000002000a7825 */ /* 0x010fca00078e0294 */
[----:B------:R0:W4:Y:S01]  /*22e90*/  LDG.E.U16 R183, desc[UR4][R10.64] ;  /* 0x000000040ab77981 */ /* 0x000122000c1e1500 */
[----:B------:R-:W-:-:S03]  /*22ea0*/  IMAD.WIDE R12, R0, 0x2, R142 ;  /* 0x00000002000c7825 */ /* 0x000fc600078e028e */
[----:B------:R-:W4:Y:S04]  /*22eb0*/  LDL.64 R142, [R1+0xb18] ;  /* 0x000b1800018e7983 */ /* 0x000f280000100a00 */
[----:B------:R-:W4:Y:S04]  /*22ec0*/  LDG.E.U16 R149, desc[UR4][R12.64] ;  /* 0x000000040c957981 */ /* 0x000f28000c1e1500 */
[----:B------:R-:W4:Y:S01]  /*22ed0*/  LDL.64 R12, [R1+0xb70] ;  /* 0x000b7000010c7983 */ /* 0x000f220000100a00 */
[----:B0-----:R-:W-:-:S05]  /*22ee0*/  IMAD.WIDE R10, R0, 0x2, R184 ;  /* 0x00000002000a7825 */ /* 0x001fca00078e02b8 */
[----:B------:R-:W4:Y:S01]  /*22ef0*/  LDG.E.U16 R147, desc[UR4][R10.64] ;  /* 0x000000040a937981 */ /* 0x000f22000c1e1500 */
[----:B---3--:R-:W-:-:S03]  /*22f00*/  IMAD.WIDE R8, R0, 0x2, R140 ;  /* 0x0000000200087825 */ /* 0x008fc600078e028c */
[----:B------:R-:W3:Y:S04]  /*22f10*/  LDL.64 R140, [R1+0xaf0] ;  /* 0x000af000018c7983 */ /* 0x000ee80000100a00 */
[----:B------:R2:W3:Y:S02]  /*22f20*/  LDG.E.U16 R148, desc[UR4][R8.64] ;  /* 0x0000000408947981 */ /* 0x0004e4000c1e1500 */
[C---:B--2---:R-:W-:Y:S02]  /*22f30*/  IMAD.WIDE R8, R0.reuse, 0x2, R138 ;  /* 0x0000000200087825 */ /* 0x044fe400078e028a */
[----:B------:R-:W2:Y:S04]  /*22f40*/  LDL.64 R138, [R1+0xab8] ;  /* 0x000ab800018a7983 */ /* 0x000ea80000100a00 */
[----:B------:R4:W2:Y:S02]  /*22f50*/  LDG.E.U16 R185, desc[UR4][R8.64] ;  /* 0x0000000408b97981 */ /* 0x0008a4000c1e1500 */
[----:B----4-:R-:W-:-:S04]  /*22f60*/  IMAD.WIDE R8, R0, 0x2, R142 ;  /* 0x0000000200087825 */ /* 0x010fc800078e028e */
[C---:B------:R-:W-:Y:S01]  /*22f70*/  IMAD.WIDE R12, R0.reuse, 0x2, R12 ;  /* 0x00000002000c7825 */ /* 0x040fe200078e020c */
[----:B------:R-:W4:Y:S04]  /*22f80*/  LDG.E.U16 R142, desc[UR4][R8.64] ;  /* 0x00000004088e7981 */ /* 0x000f28000c1e1500 */
[----:B------:R0:W4:Y:S02]  /*22f90*/  LDG.E.U16 R184, desc[UR4][R12.64] ;  /* 0x000000040cb87981 */ /* 0x000124000c1e1500 */
[C---:B0-----:R-:W-:Y:S02]  /*22fa0*/  IMAD.WIDE R12, R0.reuse, 0x2, R190 ;  /* 0x00000002000c7825 */ /* 0x041fe400078e02be */
[----:B------:R-:W4:Y:S04]  /*22fb0*/  LDL.64 R190, [R1+0xa90] ;  /* 0x000a900001be7983 */ /* 0x000f280000100a00 */
[----:B------:R-:W4:Y:S04]  /*22fc0*/  LDG.E.U16 R143, desc[UR4][R12.64] ;  /* 0x000000040c8f7981 */ /* 0x000f28000c1e1500 */
[----:B------:R-:W2:Y:S01]  /*22fd0*/  LDL.64 R12, [R1+0xb10] ;  /* 0x000b1000010c7983 */ /* 0x000ea20000100a00 */
[----:B------:R-:W-:-:S05]  /*22fe0*/  IMAD.WIDE R10, R0, 0x2, R186 ;  /* 0x00000002000a7825 */ /* 0x000fca00078e02ba */
[----:B------:R0:W4:Y:S02]  /*22ff0*/  LDG.E.U16 R186, desc[UR4][R10.64] ;  /* 0x000000040aba7981 */ /* 0x000124000c1e1500 */
[----:B0-----:R-:W-:-:S04]  /*23000*/  IMAD.WIDE R10, R0, 0x2, R188 ;  /* 0x00000002000a7825 */ /* 0x001fc800078e02bc */
[C---:B---3--:R-:W-:Y:S02]  /*23010*/  IMAD.WIDE R8, R0.reuse, 0x2, R140 ;  /* 0x0000000200087825 */ /* 0x048fe400078e028c */
[----:B------:R0:W3:Y:S04]  /*23020*/  LDG.E.U16 R141, desc[UR4][R10.64] ;  /* 0x000000040a8d7981 */ /* 0x0000e8000c1e1500 */
[----:B------:R-:W3:Y:S04]  /*23030*/  LDG.E.U16 R188, desc[UR4][R8.64] ;  /* 0x0000000408bc7981 */ /* 0x000ee8000c1e1500 */
[----:B------:R-:W0:Y:S01]  /*23040*/  LDL.64 R10, [R1+0xad0] ;  /* 0x000ad000010a7983 */ /* 0x000e220000100a00 */
[----:B--2---:R-:W-:-:S05]  /*23050*/  IMAD.WIDE R12, R0, 0x2, R12 ;  /* 0x00000002000c7825 */ /* 0x004fca00078e020c */
[----:B------:R1:W2:Y:S04]  /*23060*/  LDG.E.U16 R187, desc[UR4][R12.64] ;  /* 0x000000040cbb7981 */ /* 0x0002a8000c1e1500 */
[----:B------:R-:W1:Y:S01]  /*23070*/  LDL.64 R12, [R1+0xad8] ;  /* 0x000ad800010c7983 */ /* 0x000e620000100a00 */
[----:B0-----:R-:W-:-:S05]  /*23080*/  IMAD.WIDE R10, R0, 0x2, R10 ;  /* 0x00000002000a7825 */ /* 0x001fca00078e020a */
[----:B------:R-:W2:Y:S04]  /*23090*/  LDG.E.U16 R189, desc[UR4][R10.64] ;  /* 0x000000040abd7981 */ /* 0x000ea8000c1e1500 */
[----:B------:R-:W3:Y:S01]  /*230a0*/  LDL.64 R10, [R1+0xa98] ;  /* 0x000a9800010a7983 */ /* 0x000ee20000100a00 */
[----:B-1----:R-:W-:-:S05]  /*230b0*/  IMAD.WIDE R12, R0, 0x2, R12 ;  /* 0x00000002000c7825 */ /* 0x002fca00078e020c */
[----:B------:R-:W2:Y:S04]  /*230c0*/  LDG.E.U16 R140, desc[UR4][R12.64] ;  /* 0x000000040c8c7981 */ /* 0x000ea8000c1e1500 */
[----:B------:R-:W2:Y:S01]  /*230d0*/  LDL.64 R12, [R1+0xab0] ;  /* 0x000ab000010c7983 */ /* 0x000ea20000100a00 */
[----:B------:R-:W-:-:S05]  /*230e0*/  IMAD.WIDE R8, R0, 0x2, R138 ;  /* 0x0000000200087825 */ /* 0x000fca00078e028a */
[----:B------:R4:W2:Y:S02]  /*230f0*/  LDG.E.U16 R139, desc[UR4][R8.64] ;  /* 0x00000004088b7981 */ /* 0x0008a4000c1e1500 */
[----:B----4-:R-:W-:-:S05]  /*23100*/  IMAD.WIDE R8, R0, 0x2, R190 ;  /* 0x0000000200087825 */ /* 0x010fca00078e02be */
[----:B------:R0:W4:Y:S04]  /*23110*/  LDG.E.U16 R191, desc[UR4][R8.64] ;  /* 0x0000000408bf7981 */ /* 0x000128000c1e1500 */
[----:B------:R1:W-:Y:S01]  /*23120*/  STL [R1+0x1fbc], R0 ;  /* 0x001fbc0001007387 */ /* 0x0003e20000100800 */
[----:B---3--:R-:W-:-:S05]  /*23130*/  IMAD.WIDE R10, R0, 0x2, R10 ;  /* 0x00000002000a7825 */ /* 0x008fca00078e020a */
[----:B------:R-:W3:Y:S01]  /*23140*/  LDG.E.U16 R138, desc[UR4][R10.64] ;  /* 0x000000040a8a7981 */ /* 0x000ee2000c1e1500 */
[----:B--2---:R-:W-:-:S03]  /*23150*/  IMAD.WIDE R12, R0, 0x2, R12 ;  /* 0x00000002000c7825 */ /* 0x004fc600078e020c */
[----:B-1----:R-:W2:Y:S04]  /*23160*/  LDL.LU R0, [R1+0x9a8] ;  /* 0x0009a80001007983 */ /* 0x002ea80000300800 */
[----:B------:R1:W4:Y:S01]  /*23170*/  LDG.E.U16 R190, desc[UR4][R12.64] ;  /* 0x000000040cbe7981 */ /* 0x000322000c1e1500 */
[----:B------:R-:W-:Y:S06]  /*23180*/  BAR.SYNC.DEFER_BLOCKING 0x0 ;  /* 0x0000000000007b1d */ /* 0x000fec0000010000 */
[----:B------:R-:W3:Y:S04]  /*23190*/  LDL.LU R12, [R1+0x9c8] ;  /* 0x0009c800010c7983 */ /* 0x000ee80000300800 */
[----:B------:R-:W2:Y:S04]  /*231a0*/  LDL.LU R13, [R1+0x9b8] ;  /* 0x0009b800010d7983 */ /* 0x000ea80000300800 */
[----:B------:R-:W4:Y:S04]  /*231b0*/  LDL.LU R11, [R1+0x9d8] ;  /* 0x0009d800010b7983 */ /* 0x000f280000300800 */
        /* <DEDUP_REMOVED lines=77> */
[----:B---3--:R-:W3:Y:S04]  /*23690*/  LDL.LU R198, [R1+0x290c] ;  /* 0x00290c0001c67983 */ /* 0x008ee80000300800 */
[----:B------:R0:W-:Y:S04]  /*236a0*/  STS.U16 [R6+0x52c00], R199 ;  /* 0x052c00c706007388 */ /* 0x0001e80000000400 */
[----:B------:R1:W-:Y:S04]  /*236b0*/  STS.U16 [R6+0x53000], R200 ;  /* 0x053000c806007388 */ /* 0x0003e80000000400 */
[----:B------:R4:W-:Y:S04]  /*236c0*/  STS.U16 [R6+0x53400], R15 ;  /* 0x0534000f06007388 */ /* 0x0009e80000000400 */
[----:B0-----:R-:W3:Y:S04]  /*236d0*/  LDL.LU R199, [R1+0x2908] ;  /* 0x0029080001c77983 */ /* 0x001ee80000300800 */
[----:B-1----:R-:W3:Y:S04]  /*236e0*/  LDL.LU R200, [R1+0x2904] ;  /* 0x0029040001c87983 */ /* 0x002ee80000300800 */
[----:B----4-:R-:W4:Y:S04]  /*236f0*/  LDL.LU R15, [R1+0x2900] ;  /* 0x00290000010f7983 */ /* 0x010f280000300800 */
[----:B------:R0:W-:Y:S04]  /*23700*/  STS.U16 [R6+0x53800], R16 ;  /* 0x0538001006007388 */ /* 0x0001e80000000400 */
[----:B------:R1:W-:Y:S04]  /*23710*/  STS.U16 [R6+0x53c00], R18 ;  /* 0x053c001206007388 */ /* 0x0003e80000000400 */
[----:B------:R1:W-:Y:S04]  /*23720*/  STS.U16 [R6+0x54000], R26 ;  /* 0x0540001a06007388 */ /* 0x0003e80000000400 */
[----:B0-----:R-:W3:Y:S04]  /*23730*/  LDL.LU R16, [R1+0x28fc] ;  /* 0x0028fc0001107983 */ /* 0x001ee80000300800 */
[----:B-1----:R-:W4:Y:S04]  /*23740*/  LDL.LU R18, [R1+0x28f8] ;  /* 0x0028f80001127983 */ /* 0x002f280000300800 */
[----:B------:R-:W3:Y:S04]  /*23750*/  LDL.LU R26, [R1+0x28f4] ;  /* 0x0028f400011a7983 */ /* 0x000ee80000300800 */
[----:B------:R0:W-:Y:S04]  /*23760*/  STS.U16 [R6+0x54400], R19 ;  /* 0x0544001306007388 */ /* 0x0001e80000000400 */
[----:B------:R1:W-:Y:S04]  /*23770*/  STS.U16 [R6+0x54800], R17 ;  /* 0x0548001106007388 */ /* 0x0003e80000000400 */
[----:B------:R1:W-:Y:S04]  /*23780*/  STS.U16 [R6+0x54c00], R27 ;  /* 0x054c001b06007388 */ /* 0x0003e80000000400 */
[----:B0-----:R-:W4:Y:S04]  /*23790*/  LDL.LU R19, [R1+0x28f0] ;  /* 0x0028f00001137983 */ /* 0x001f280000300800 */
[----:B-1----:R-:W4:Y:S04]  /*237a0*/  LDL.LU R17, [R1+0x28ec] ;  /* 0x0028ec0001117983 */ /* 0x002f280000300800 */
[----:B------:R-:W3:Y:S04]  /*237b0*/  LDL.LU R27, [R1+0x28e8] ;  /* 0x0028e800011b7983 */ /* 0x000ee80000300800 */
[----:B------:R0:W-:Y:S04]  /*237c0*/  STS.U16 [R6+0x55000], R28 ;  /* 0x0550001c06007388 */ /* 0x0001e80000000400 */
[----:B------:R1:W-:Y:S04]  /*237d0*/  STS.U16 [R6+0x55400], R29 ;  /* 0x0554001d06007388 */ /* 0x0003e80000000400 */
[----:B------:R1:W-:Y:S04]  /*237e0*/  STS.U16 [R6+0x55800], R30 ;  /* 0x0558001e06007388 */ /* 0x0003e80000000400 */
[----:B0-----:R-:W4:Y:S04]  /*237f0*/  LDL.LU R28, [R1+0x28e4] ;  /* 0x0028e400011c7983 */ /* 0x001f280000300800 */
[----:B-1----:R-:W3:Y:S04]  /*23800*/  LDL.LU R29, [R1+0x28e0] ;  /* 0x0028e000011d7983 */ /* 0x002ee80000300800 */
[----:B------:R-:W4:Y:S04]  /*23810*/  LDL.LU R30, [R1+0x28dc] ;  /* 0x0028dc00011e7983 */ /* 0x000f280000300800 */
[----:B------:R0:W-:Y:S04]  /*23820*/  STS.U16 [R6+0x55c00], R5 ;  /* 0x055c000506007388 */ /* 0x0001e80000000400 */
[----:B0-----:R-:W3:Y:S04]  /*23830*/  LDL.LU R5, [R1+0x28d8] ;  /* 0x0028d80001057983 */ /* 0x001ee80000300800 */
[----:B------:R0:W-:Y:S04]  /*23840*/  STS.U16 [R6+0x56000], R31 ;  /* 0x0560001f06007388 */ /* 0x0001e80000000400 */
[----:B------:R1:W-:Y:S04]  /*23850*/  STS.U16 [R6+0x56400], R32 ;  /* 0x0564002006007388 */ /* 0x0003e80000000400 */
[----:B------:R-:W-:Y:S04]  /*23860*/  STS.U16 [R6+0x40000], R11 ;  /* 0x0400000b06007388 */ /* 0x000fe80000000400 */
[----:B0-----:R-:W4:Y:S04]  /*23870*/  LDL.LU R31, [R1+0x28d4] ;  /* 0x0028d400011f7983 */ /* 0x001f280000300800 */
[----:B------:R-:W-:Y:S04]  /*23880*/  STS.U16 [R6+0x40400], R12 ;  /* 0x0404000c06007388 */ /* 0x000fe80000000400 */
[----:B--2---:R-:W-:Y:S04]  /*23890*/  STS.U16 [R6+0x40800], R13 ;  /* 0x0408000d06007388 */ /* 0x004fe80000000400 */
[----:B------:R-:W-:Y:S04]  /*238a0*/  STS.U16 [R6+0x40c00], R0 ;  /* 0x040c000006007388 */ /* 0x000fe80000000400 */
[----:B-1----:R-:W2:Y:S04]  /*238b0*/  LDL.LU R32, [R1+0x28d0] ;  /* 0x0028d00001207983 */ /* 0x002ea80000300800 */
[----:B------:R-:W-:Y:S04]  /*238c0*/  STS.U16 [R6+0x56800], R252 ;  /* 0x056800fc06007388 */ /* 0x000fe80000000400 */
[----:B------:R-:W-:Y:S04]  /*238d0*/  STS.U16 [R6+0x56c00], R251 ;  /* 0x056c00fb06007388 */ /* 0x000fe80000000400 */
[----:B------:R-:W-:Y:S04]  /*238e0*/  STS.U16 [R6+0x57000], R250 ;  /* 0x057000fa06007388 */ /* 0x000fe80000000400 */
[----:B------:R-:W-:Y:S04]  /*238f0*/  STS.U16 [R6+0x57400], R249 ;  /* 0x057400f906007388 */ /* 0x000fe80000000400 */
[----:B------:R-:W-:Y:S04]  /*23900*/  STS.U16 [R6+0x57800], R248 ;  /* 0x057800f806007388 */ /* 0x000fe80000000400 */
[----:B------:R-:W-:Y:S04]  /*23910*/  STS.U16 [R6+0x57c00], R247 ;  /* 0x057c00f706007388 */ /* 0x000fe80000000400 */
[----:B------:R-:W-:Y:S04]  /*23920*/  STL [R1+0x1fc0], R6 ;  /* 0x001fc00601007387 */ /* 0x000fe80000100800 */
[----:B---3--:R0:W-:Y:S04]  /*23930*/  STS.U16 [R5+0x40100], R33 ;  /* 0x0401002105007388 */ /* 0x0081e80000000400 */
        /* <DEDUP_REMOVED lines=8> */
[----:B0-----:R-:W2:Y:S04]  /*239c0*/  LDL.LU R35, [R1+0x28c0] ;  /* 0x0028c00001237983 */ /* 0x001ea80000300800 */
[----:B-1----:R-:W3:Y:S04]  /*239d0*/  LDL.LU R36, [R1+0x28bc] ;  /* 0x0028bc0001247983 */ /* 0x002ee80000300800 */
[----:B----4-:R-:W4:Y:S04]  /*239e0*/  LDL.LU R37, [R1+0x28b8] ;  /* 0x0028b80001257983 */ /* 0x010f280000300800 */
[----:B------:R0:W-:Y:S04]  /*239f0*/  STS.U16 [R5+0x41900], R38 ;  /* 0x0419002605007388 */ /* 0x0001e80000000400 */
[----:B------:R1:W-:Y:S04]  /*23a00*/  STS.U16 [R5+0x41d00], R39 ;  /* 0x041d002705007388 */ /* 0x0003e80000000400 */
[----:B------:R1:W-:Y:S04]  /*23a10*/  STS.U16 [R5+0x42100], R40 ;  /* 0x0421002805007388 */ /* 0x0003e80000000400 */
[----:B0-----:R-:W2:Y:S04]  /*23a20*/  LDL.LU R38, [R1+0x28b4] ;  /* 0x0028b40001267983 */ /* 0x001ea80000300800 */
[----:B-1----:R-:W3:Y:S04]  /*23a30*/  LDL.LU R39, [R1+0x28b0] ;  /* 0x0028b00001277983 */ /* 0x002ee80000300800 */
[----:B------:R-:W4:Y:S04]  /*23a40*/  LDL.LU R40, [R1+0x28ac] ;  /* 0x0028ac0001287983 */ /* 0x000f280000300800 */
        /* <DEDUP_REMOVED lines=10> */
[----:B-1----:R-:W4:Y:S04]  /*23af0*/  LDL.LU R45, [R1+0x2898] ;  /* 0x00289800012d7983 */ /* 0x002f280000300800 */
[----:B------:R-:W4:Y:S04]  /*23b00*/  LDL.LU R46, [R1+0x2894] ;  /* 0x00289400012e7983 */ /* 0x000f280000300800 */
        /* <DEDUP_REMOVED lines=23> */
[----:B------:R-:W2:Y:S04]  /*23c80*/  LDL.LU R58, [R1+0x2864] ;  /* 0x00286400013a7983 */ /* 0x000ea80000300800 */
[----:B------:R0:W-:Y:S04]  /*23c90*/  STS.U16 [R5+0x46d00], R59 ;  /* 0x046d003b05007388 */ /* 0x0001e80000000400 */
[----:B------:R1:W-:Y:S04]  /*23ca0*/  STS.U16 [R5+0x47100], R60 ;  /* 0x0471003c05007388 */ /* 0x0003e80000000400 */
[----:B------:R1:W-:Y:S04]  /*23cb0*/  STS.U16 [R5+0x47500], R61 ;  /* 0x0475003d05007388 */ /* 0x0003e80000000400 */
[----:B0-----:R-:W3:Y:S04]  /*23cc0*/  LDL.LU R59, [R1+0x2860] ;  /* 0x00286000013b7983 */ /* 0x001ee80000300800 */
[----:B-1----:R-:W4:Y:S04]  /*23cd0*/  LDL.LU R60, [R1+0x285c] ;  /* 0x00285c00013c7983 */ /* 0x002f280000300800 */
[----:B------:R-:W4:Y:S04]  /*23ce0*/  LDL.LU R61, [R1+0x2858] ;  /* 0x00285800013d7983 */ /* 0x000f280000300800 */
        /* <DEDUP_REMOVED lines=9> */
[----:B0-----:R-:W2:Y:S04]  /*23d80*/  LDL.LU R65, [R1+0x2848] ;  /* 0x0028480001417983 */ /* 0x001ea80000300800 */
[----:B-1----:R-:W4:Y:S04]  /*23d90*/  LDL.LU R66, [R1+0x2844] ;  /* 0x0028440001427983 */ /* 0x002f280000300800 */
[----:B------:R-:W2:Y:S04]  /*23da0*/  LDL.LU R67, [R1+0x2840] ;  /* 0x0028400001437983 */ /* 0x000ea80000300800 */
[----:B------:R0:W-:Y:S04]  /*23db0*/  STS.U16 [R5+0x51100], R68 ;  /* 0x0511004405007388 */ /* 0x0001e80000000400 */
[----:B------:R1:W-:Y:S04]  /*23dc0*/  STS.U16 [R5+0x51500], R69 ;  /* 0x0515004505007388 */ /* 0x0003e80000000400 */
[----:B------:R1:W-:Y:S04]  /*23dd0*/  STS.U16 [R5+0x51900], R70 ;  /* 0x0519004605007388 */ /* 0x0003e80000000400 */
[----:B0-----:R-:W4:Y:S04]  /*23de0*/  LDL.LU R68, [R1+0x283c] ;  /* 0x00283c0001447983 */ /* 0x001f280000300800 */
[----:B-1----:R-:W2:Y:S04]  /*23df0*/  LDL.LU R69, [R1+0x2838] ;  /* 0x0028380001457983 */ /* 0x002ea80000300800 */
[----:B------:R-:W3:Y:S04]  /*23e00*/  LDL.LU R70, [R1+0x2834] ;  /* 0x0028340001467983 */ /* 0x000ee80000300800 */
        /* <DEDUP_REMOVED lines=13> */
[----:B0-----:R-:W4:Y:S04]  /*23ee0*/  LDL.LU R4, [R1+0x2818] ;  /* 0x0028180001047983 */ /* 0x001f280000300800 */
        /* <DEDUP_REMOVED lines=18> */
[----:B------:R-:W-:Y:S04]  /*24010*/  STL [R1+0x1fc4], R5 ;  /* 0x001fc40501007387 */ /* 0x000fe80000100800 */
[----:B----4-:R0:W-:Y:S04]  /*24020*/  STS.U16 [R4+0x40200], R77 ;  /* 0x0402004d04007388 */ /* 0x0101e80000000400 */
        /* <DEDUP_REMOVED lines=14> */
[----:B0-----:R-:W4:Y:S04]  /*24110*/  LDL.LU R81, [R1+0x27fc] ;  /* 0x0027fc0001517983 */ /* 0x001f280000300800 */
[----:B-1----:R-:W3:Y:S04]  /*24120*/  LDL.LU R7, [R1+0x27f8] ;  /* 0x0027f80001077983 */ /* 0x002ee80000300800 */
[----:B------:R-:W2:Y:S04]  /*24130*/  LDL.LU R20, [R1+0xa3c] ;  /* 0x000a3c0001147983 */ /* 0x000ea80000300800 */
[----:B------:R-:W-:Y:S04]  /*24140*/  STS.U16 [R4+0x51a00], R21 ;  /* 0x051a001504007388 */ /* 0x000fe80000000400 */
[----:B------:R0:W-:Y:S02]  /*24150*/  STS.U16 [R4+0x45e00], R151 ;  /* 0x045e009704007388 */ /* 0x0001e40000000400 */
[----:B0-----:R-:W0:Y:S02]  /*24160*/  S2R R151, SR_TID.X ;  /* 0x0000000000977919 */ /* 0x001e240000002100 */
[----:B--2---:R-:W-:Y:S04]  /*24170*/  STL [R1+0x1fc8], R20 ;  /* 0x001fc81401007387 */ /* 0x004fe80000100800 */
[----:B------:R-:W2:Y:S04]  /*24180*/  LDL.LU R21, [R1+0xa4c] ;  /* 0x000a4c0001157983 */ /* 0x000ea80000300800 */
[----:B------:R1:W-:Y:S01]  /*24190*/  STS.U16 [R4+0x50200], R25 ;  /* 0x0502001904007388 */ /* 0x0003e20000000400 */
[----:B0-----:R-:W-:Y:S01]  /*241a0*/  SHF.L.U32 R151, R151, 0x1, RZ ;  /* 0x0000000197977819 */ /* 0x001fe200000006ff */
[----:B-1----:R-:W0:Y:S03]  /*241b0*/  LDC R25, c[0x0][0x238] ;  /* 0x00008e00ff197b82 */ /* 0x002e260000000800 */
[----:B------:R-:W-:-:S04]  /*241c0*/  LOP3.LUT R0, R151, 0x6, RZ, 0xc0, !PT ;  /* 0x0000000697007812 */ /* 0x000fc800078ec0ff */
[----:B------:R-:W-:Y:S01]  /*241d0*/  IADD3 R8, P0, R0, R20, RZ ;  /* 0x0000001400087210 */ /* 0x000fe20007f1e0ff */
[----:B------:R0:W-:Y:S03]  /*241e0*/  STS.U16 [R4+0x54e00], R217 ;  /* 0x054e00d904007388 */ /* 0x0001e60000000400 */
[CC--:B---3--:R-:W-:Y:S02]  /*241f0*/  ISETP.GE.U32.AND P3, PT, R8.reuse, R7.reuse, PT ;  /* 0x000000070800720c */ /* 0x0c8fe40003f66070 */
[C---:B------:R-:W-:Y:S01]  /*24200*/  IADD3 R12, P6, R8.reuse, 0x9, RZ ;  /* 0x00000009080c7810 */ /* 0x040fe20007fde0ff */
[----:B------:R1:W-:Y:S01]  /*24210*/  STS.U16 [R4+0x55600], R23 ;  /* 0x0556001704007388 */ /* 0x0003e20000000400 */
[C---:B------:R-:W-:Y:S02]  /*24220*/  ISETP.GT.U32.AND P5, PT, R8.reuse, R7, PT ;  /* 0x000000070800720c */ /* 0x040fe40003fa4070 */
[----:B------:R-:W-:Y:S01]  /*24230*/  IADD3 R13, P2, R8, 0x10, RZ ;  /* 0x00000010080d7810 */ /* 0x000fe20007f5e0ff */
[----:B------:R3:W-:Y:S04]  /*24240*/  STS.U16 [R4+0x54200], R220 ;  /* 0x054200dc04007388 */ /* 0x0007e80000000400 */
[----:B------:R4:W-:Y:S01]  /*24250*/  STS.U16 [R4+0x55a00], R22 ;  /* 0x055a001604007388 */ /* 0x0009e20000000400 */
[-C--:B0-----:R-:W-:Y:S01]  /*24260*/  FMUL R217, R80, R25.reuse ;  /* 0x0000001950d97220 */ /* 0x081fe20000400000 */
[-C--:B-1----:R-:W-:Y:S01]  /*24270*/  FMUL R23, R78, R25.reuse ;  /* 0x000000194e177220 */ /* 0x082fe20000400000 */
[----:B------:R-:W-:Y:S01]  /*24280*/  IADD3 R80, P4, R8, 0x8, RZ ;  /* 0x0000000808507810 */ /* 0x000fe20007f9e0ff */
[-C--:B---3--:R-:W-:Y:S01]  /*24290*/  FMUL R220, R77, R25.reuse ;  /* 0x000000194ddc7220 */ /* 0x088fe20000400000 */
[----:B------:R0:W-:Y:S01]  /*242a0*/  STS.U16 [R4+0x55200], R216 ;  /* 0x055200d804007388 */ /* 0x0001e20000000400 */
[-C--:B----4-:R-:W-:Y:S01]  /*242b0*/  FMUL R22, R81, R25.reuse ;  /* 0x0000001951167220 */ /* 0x090fe20000400000 */
[----:B------:R-:W-:-:S02]  /*242c0*/  FMUL R229, R75, R25 ;  /* 0x000000194be57220 */ /* 0x000fc40000400000 */
[----:B------:R1:W-:Y:S01]  /*242d0*/  STS.U16 [R4+0x45a00], R201 ;  /* 0x045a00c904007388 */ /* 0x0003e20000000400 */
[----:B0-----:R-:W-:-:S03]  /*242e0*/  FMUL R216, R79, R25 ;  /* 0x000000194fd87220 */ /* 0x001fc60000400000 */
[----:B------:R0:W-:Y:S01]  /*242f0*/  STS.U16 [R4+0x52200], R228 ;  /* 0x052200e404007388 */ /* 0x0001e20000000400 */
[----:B-1----:R-:W-:-:S03]  /*24300*/  FMUL R201, R76, R25 ;  /* 0x000000194cc97220 */ /* 0x002fc60000400000 */
[----:B------:R1:W-:Y:S01]  /*24310*/  STS.U16 [R4+0x52e00], R225 ;  /* 0x052e00e104007388 */ /* 0x0003e20000000400 */
[----:B0-----:R-:W-:-:S03]  /*24320*/  FMUL R228, R74, R25 ;  /* 0x000000194ae47220 */ /* 0x001fc60000400000 */
[----:B------:R0:W-:Y:S01]  /*24330*/  STS.U16 [R4+0x53200], R224 ;  /* 0x053200e004007388 */ /* 0x0001e20000000400 */
[----:B-1----:R-:W-:-:S03]  /*24340*/  FMUL R225, R71, R25 ;  /* 0x0000001947e17220 */ /* 0x002fc60000400000 */
[----:B------:R1:W-:Y:S01]  /*24350*/  STS.U16 [R4+0x45600], R202 ;  /* 0x045600ca04007388 */ /* 0x0003e20000000400 */
[-C--:B------:R-:W-:Y:S01]  /*24360*/  FMUL R246, R73, R25.reuse ;  /* 0x0000001949f67220 */ /* 0x080fe20000400000 */
[-C--:B0-----:R-:W-:Y:S01]  /*24370*/  FMUL R224, R70, R25.reuse ;  /* 0x0000001946e07220 */ /* 0x081fe20000400000 */
[-C--:B-1----:R-:W-:Y:S01]  /*24380*/  FMUL R202, R72, R25.reuse ;  /* 0x0000001948ca7220 */ /* 0x082fe20000400000 */
[-C--:B------:R-:W-:Y:S01]  /*24390*/  FMUL R233, R63, R25.reuse ;  /* 0x000000193fe97220 */ /* 0x080fe20000400000 */
[-C--:B------:R-:W-:Y:S01]  /*243a0*/  FMUL R245, R69, R25.reuse ;  /* 0x0000001945f57220 */ /* 0x080fe20000400000 */
[-C--:B------:R-:W-:Y:S01]  /*243b0*/  FMUL R237, R67, R25.reuse ;  /* 0x0000001943ed7220 */ /* 0x080fe20000400000 */
[----:B------:R0:W-:Y:S01]  /*243c0*/  STS.U16 [R4+0x45200], R203 ;  /* 0x045200cb04007388 */ /* 0x0001e20000000400 */
[-C--:B------:R-:W-:Y:S01]  /*243d0*/  FMUL R244, R65, R25.reuse ;  /* 0x0000001941f47220 */ /* 0x080fe20000400000 */
[-C--:B------:R-:W-:Y:S01]  /*243e0*/  FMUL R232, R62, R25.reuse ;  /* 0x000000193ee87220 */ /* 0x080fe20000400000 */
[-C--:B------:R-:W-:Y:S01]  /*243f0*/  FMUL R236, R66, R25.reuse ;  /* 0x0000001942ec7220 */ /* 0x080fe20000400000 */
[-C--:B------:R-:W-:Y:S01]  /*24400*/  FMUL R247, R64, R25.reuse ;  /* 0x0000001940f77220 */ /* 0x080fe20000400000 */
[-C--:B0-----:R-:W-:Y:S01]  /*24410*/  FMUL R203, R68, R25.reuse ;  /* 0x0000001944cb7220 */ /* 0x081fe20000400000 */
[----:B------:R0:W-:Y:S01]  /*24420*/  STS.U16 [R4+0x53600], R223 ;  /* 0x053600df04007388 */ /* 0x0001e20000000400 */
[-C--:B------:R-:W-:Y:S01]  /*24430*/  FMUL R243, R58, R25.reuse ;  /* 0x000000193af37220 */ /* 0x080fe20000400000 */
[----:B------:R-:W-:-:S02]  /*24440*/  FMUL R238, R38, R25 ;  /* 0x0000001926ee7220 */ /* 0x000fc40000400000 */
[----:B------:R1:W-:Y:S01]  /*24450*/  STS.U16 [R4+0x44e00], R204 ;  /* 0x044e00cc04007388 */ /* 0x0003e20000000400 */
[-C--:B------:R-:W-:Y:S01]  /*24460*/  FMUL R231, R59, R25.reuse ;  /* 0x000000193be77220 */ /* 0x080fe20000400000 */
[-C--:B0-----:R-:W-:Y:S02]  /*24470*/  FMUL R223, R43, R25.reuse ;  /* 0x000000192bdf7220 */ /* 0x081fe40000400000 */
[----:B------:R0:W-:Y:S01]  /*24480*/  STS.U16 [R4+0x53a00], R222 ;  /* 0x053a00de04007388 */ /* 0x0001e20000000400 */
[----:B-1----:R-:W-:-:S03]  /*24490*/  FMUL R204, R61, R25 ;  /* 0x000000193dcc7220 */ /* 0x002fc60000400000 */
[----:B------:R-:W-:Y:S01]  /*244a0*/  STS.U16 [R4+0x42600], R214 ;  /* 0x042600d604007388 */ /* 0x000fe20000000400 */
[----:B0-----:R-:W-:-:S03]  /*244b0*/  FMUL R222, R39, R25 ;  /* 0x0000001927de7220 */ /* 0x001fc60000400000 */
[----:B------:R0:W-:Y:S01]  /*244c0*/  STS.U16 [R4+0x52600], R227 ;  /* 0x052600e304007388 */ /* 0x0001e20000000400 */
[----:B------:R-:W-:-:S03]  /*244d0*/  FMUL R230, R55, R25 ;  /* 0x0000001937e67220 */ /* 0x000fc60000400000 */
[----:B------:R1:W-:Y:S04]  /*244e0*/  STS.U16 [R4+0x43600], R210 ;  /* 0x043600d204007388 */ /* 0x0003e80000000400 */
[----:B------:R-:W-:Y:S01]  /*244f0*/  STS.U16 [R4+0x47200], R90 ;  /* 0x0472005a04007388 */ /* 0x000fe20000000400 */
[-C--:B0-----:R-:W-:Y:S01]  /*24500*/  FMUL R227, R51, R25.reuse ;  /* 0x0000001933e37220 */ /* 0x081fe20000400000 */
[-C--:B-1----:R-:W-:Y:S02]  /*24510*/  FMUL R210, R40, R25.reuse ;  /* 0x0000001928d27220 */ /* 0x082fe40000400000 */
[----:B------:R-:W-:Y:S04]  /*24520*/  STS.U16 [R4+0x47600], R89 ;  /* 0x0476005904007388 */ /* 0x000fe80000000400 */
[----:B------:R0:W-:Y:S01]  /*24530*/  STS.U16 [R4+0x44a00], R205 ;  /* 0x044a00cd04007388 */ /* 0x0001e20000000400 */
[----:B------:R-:W-:-:S03]  /*24540*/  FMUL R241, R50, R25 ;  /* 0x0000001932f17220 */ /* 0x000fc60000400000 */
[----:B------:R-:W-:Y:S04]  /*24550*/  STS.U16 [R4+0x42200], R215 ;  /* 0x042200d704007388 */ /* 0x000fe80000000400 */
[----:B------:R1:W-:Y:S01]  /*24560*/  STS.U16 [R4+0x42a00], R213 ;  /* 0x042a00d504007388 */ /* 0x0003e20000000400 */
[-C--:B0-----:R-:W-:Y:S01]  /*24570*/  FMUL R205, R60, R25.reuse ;  /* 0x000000193ccd7220 */ /* 0x081fe20000400000 */
[-C--:B------:R-:W-:Y:S02]  /*24580*/  FMUL R242, R54, R25.reuse ;  /* 0x0000001936f27220 */ /* 0x080fe40000400000 */
[----:B------:R0:W-:Y:S01]  /*24590*/  STS.U16 [R4+0x44600], R206 ;  /* 0x044600ce04007388 */ /* 0x0001e20000000400 */
[----:B-1----:R-:W-:-:S03]  /*245a0*/  FMUL R213, R57, R25 ;  /* 0x0000001939d57220 */ /* 0x002fc60000400000 */
[----:B------:R-:W-:Y:S01]  /*245b0*/  STS.U16 [R4+0x50e00], R84 ;  /* 0x050e005404007388 */ /* 0x000fe20000000400 */
[-C--:B0-----:R-:W-:Y:S01]  /*245c0*/  FMUL R206, R56, R25.reuse ;  /* 0x0000001938ce7220 */ /* 0x081fe20000400000 */
[-C--:B------:R-:W-:Y:S02]  /*245d0*/  FMUL R151, R36, R25.reuse ;  /* 0x0000001924977220 */ /* 0x080fe40000400000 */
[----:B------:R-:W-:Y:S01]  /*245e0*/  STS.U16 [R4+0x42e00], R212 ;  /* 0x042e00d404007388 */ /* 0x000fe20000000400 */
[----:B------:R-:W-:-:S03]  /*245f0*/  FMUL R240, R46, R25 ;  /* 0x000000192ef07220 */ /* 0x000fc60000400000 */
[----:B------:R0:W-:Y:S04]  /*24600*/  STS.U16 [R4+0x50600], R86 ;  /* 0x0506005604007388 */ /* 0x0001e80000000400 */
[----:B------:R1:W-:Y:S04]  /*24610*/  STS.U16 [R4+0x44200], R207 ;  /* 0x044200cf04007388 */ /* 0x0003e80000000400 */
[----:B------:R3:W-:Y:S01]  /*24620*/  STS.U16 [R4+0x52a00], R226 ;  /* 0x052a00e204007388 */ /* 0x0007e20000000400 */
[----:B0-----:R-:W-:-:S03]  /*24630*/  FMUL R86, R44, R25 ;  /* 0x000000192c567220 */ /* 0x001fc60000400000 */
[----:B------:R-:W-:Y:S01]  /*24640*/  STS.U16 [R4+0x51600], R82 ;  /* 0x0516005204007388 */ /* 0x000fe20000000400 */
[-C--:B-1----:R-:W-:Y:S01]  /*24650*/  FMUL R207, R53, R25.reuse ;  /* 0x0000001935cf7220 */ /* 0x082fe20000400000 */
[-C--:B---3--:R-:W-:Y:S02]  /*24660*/  FMUL R226, R47, R25.reuse ;  /* 0x000000192fe27220 */ /* 0x088fe40000400000 */
[----:B------:R0:W-:Y:S04]  /*24670*/  STS.U16 [R4+0x43e00], R208 ;  /* 0x043e00d004007388 */ /* 0x0001e80000000400 */
[----:B------:R-:W-:Y:S01]  /*24680*/  STS.U16 [R4+0x50a00], R85 ;  /* 0x050a005504007388 */ /* 0x000fe20000000400 */
[-C--:B------:R-:W-:Y:S01]  /*24690*/  FMUL R235, R34, R25.reuse ;  /* 0x0000001922eb7220 */ /* 0x080fe20000400000 */
[----:B0-----:R-:W-:-:S02]  /*246a0*/  FMUL R208, R52, R25 ;  /* 0x0000001934d07220 */ /* 0x001fc40000400000 */
[----:B------:R0:W-:Y:S01]  /*246b0*/  STS.U16 [R4+0x51200], R83 ;  /* 0x0512005304007388 */ /* 0x0001e20000000400 */
[----:B------:R-:W-:-:S03]  /*246c0*/  FMUL R239, R42, R25 ;  /* 0x000000192aef7220 */ /* 0x000fc60000400000 */
[----:B------:R1:W-:Y:S01]  /*246d0*/  STS.U16 [R4+0x43a00], R209 ;  /* 0x043a00d104007388 */ /* 0x0003e20000000400 */
[----:B0-----:R-:W-:-:S03]  /*246e0*/  FMUL R83, R49, R25 ;  /* 0x0000001931537220 */ /* 0x001fc60000400000 */
[----:B------:R0:W-:Y:S01]  /*246f0*/  STS.U16 [R4+0x47a00], R88 ;  /* 0x047a005804007388 */ /* 0x0001e20000000400 */
[----:B-1----:R-:W-:-:S03]  /*24700*/  FMUL R209, R41, R25 ;  /* 0x0000001929d17220 */ /* 0x002fc60000400000 */
[----:B------:R1:W-:Y:S01]  /*24710*/  STS.U16 [R4+0x47e00], R87 ;  /* 0x047e005704007388 */ /* 0x0003e20000000400 */
[----:B--2---:R-:W-:-:S05]  /*24720*/  IMAD.X R9, RZ, RZ, R21, P0 ;  /* 0x000000ffff097224 */ /* 0x004fca00000e0615 */
[C---:B------:R-:W-:Y:S02]  /*24730*/  ISETP.GE.U32.AND.EX P3, PT, R9.reuse, RZ, PT, P3 ;  /* 0x000000ff0900720c */ /* 0x040fe40003f66130 */
[----:B------:R-:W-:Y:S02]  /*24740*/  IADD3.X R78, RZ, R9, RZ, P6, !PT ;  /* 0x00000009ff4e7210 */ /* 0x000fe400037fe4ff */
[----:B------:R-:W-:Y:S02]  /*24750*/  ISETP.GT.U32.AND.EX P5, PT, R9, RZ, PT, P5 ;  /* 0x000000ff0900720c */ /* 0x000fe40003fa4150 */
[----:B------:R-:W-:Y:S02]  /*24760*/  ISETP.GT.U32.AND P6, PT, R13, R7, PT ;  /* 0x000000070d00720c */ /* 0x000fe40003fc4070 */
[----:B------:R-:W-:Y:S02]  /*24770*/  IADD3.X R77, RZ, R9, RZ, P2, !PT ;  /* 0x00000009ff4d7210 */ /* 0x000fe400017fe4ff */
[----:B------:R-:W-:-:S02]  /*24780*/  FSEL R217, R217, -INF , !P3 ;  /* 0xff800000d9d97808 */ /* 0x000fc40005800000 */
[----:B------:R-:W-:Y:S02]  /*24790*/  ISETP.GT.U32.AND P3, PT, R80, R7, PT ;  /* 0x000000075000720c */ /* 0x000fe40003f64070 */
[----:B------:R-:W-:Y:S02]  /*247a0*/  IADD3.X R79, RZ, R9, RZ, P4, !PT ;  /* 0x00000009ff4f7210 */ /* 0x000fe400027fe4ff */
[----:B------:R-:W-:Y:S02]  /*247b0*/  FSEL R22, R22, -INF , !P5 ;  /* 0xff80000016167808 */ /* 0x000fe40006800000 */
[----:B------:R-:W-:Y:S02]  /*247c0*/  FSEL R220, R220, -INF , !P5 ;  /* 0xff800000dcdc7808 */ /* 0x000fe40006800000 */
[----:B------:R-:W-:Y:S02]  /*247d0*/  ISETP.GT.U32.AND.EX P6, PT, R77, RZ, PT, P6 ;  /* 0x000000ff4d00720c */ /* 0x000fe40003fc4160 */
[----:B------:R-:W-:-:S02]  /*247e0*/  IADD3 R248, P5, R8, 0x11, RZ ;  /* 0x0000001108f87810 */ /* 0x000fc40007fbe0ff */
[----:B------:R-:W-:Y:S02]  /*247f0*/  ISETP.GT.U32.AND.EX P3, PT, R79, RZ, PT, P3 ;  /* 0x000000ff4f00720c */ /* 0x000fe40003f64130 */
[----:B------:R-:W-:Y:S02]  /*24800*/  FSEL R229, R229, -INF , !P6 ;  /* 0xff800000e5e57808 */ /* 0x000fe40007000000 */
[----:B------:R-:W-:Y:S02]  /*24810*/  ISETP.GT.U32.AND P6, PT, R248, R7, PT ;  /* 0x00000007f800720c */ /* 0x000fe40003fc4070 */
[----:B------:R-:W-:Y:S02]  /*24820*/  IADD3.X R76, RZ, R9, RZ, P5, !PT ;  /* 0x00000009ff4c7210 */ /* 0x000fe40002ffe4ff */
[----:B------:R-:W-:Y:S02]  /*24830*/  IADD3 R249, P2, R8, 0x18, RZ ;  /* 0x0000001808f97810 */ /* 0x000fe40007f5e0ff */
[----:B------:R-:W-:-:S02]  /*24840*/  FSEL R216, R216, -INF , !P3 ;  /* 0xff800000d8d87808 */ /* 0x000fc40005800000 */
[----:B------:R-:W-:Y:S02]  /*24850*/  ISETP.GT.U32.AND P4, PT, R12, R7, PT ;  /* 0x000000070c00720c */ /* 0x000fe40003f84070 */
[----:B------:R-:W-:Y:S02]  /*24860*/  IADD3 R250, P3, R8, 0x19, RZ ;  /* 0x0000001908fa7810 */ /* 0x000fe40007f7e0ff */
[----:B------:R-:W-:Y:S02]  /*24870*/  ISETP.GT.U32.AND.EX P6, PT, R76, RZ, PT, P6 ;  /* 0x000000ff4c00720c */ /* 0x000fe40003fc4160 */
[----:B------:R-:W-:Y:S02]  /*24880*/  IADD3.X R75, RZ, R9, RZ, P2, !PT ;  /* 0x00000009ff4b7210 */ /* 0x000fe400017fe4ff */
[----:B------:R-:W-:Y:S02]  /*24890*/  ISETP.GT.U32.AND.EX P4, PT, R78, RZ, PT, P4 ;  /* 0x000000ff4e00720c */ /* 0x000fe40003f84140 */
[----:B------:R-:W-:-:S02]  /*248a0*/  ISETP.GT.U32.AND P2, PT, R250, R7, PT ;  /* 0x00000007fa00720c */ /* 0x000fc40003f44070 */
[----:B------:R-:W-:Y:S02]  /*248b0*/  IADD3.X R74, RZ, R9, RZ, P3, !PT ;  /* 0x00000009ff4a7210 */ /* 0x000fe40001ffe4ff */
[----:B------:R-:W-:Y:S02]  /*248c0*/  IADD3 R252, P3, R8, 0x21, RZ ;  /* 0x0000002108fc7810 */ /* 0x000fe40007f7e0ff */
[----:B------:R-:W-:Y:S02]  /*248d0*/  FSEL R228, R228, -INF , !P6 ;  /* 0xff800000e4e47808 */ /* 0x000fe40007000000 */
[----:B------:R-:W-:Y:S02]  /*248e0*/  ISETP.GT.U32.AND P5, PT, R249, R7, PT ;  /* 0x00000007f900720c */ /* 0x000fe40003fa4070 */
[----:B------:R-:W-:Y:S02]  /*248f0*/  IADD3 R71, P6, R8, 0x28, RZ ;  /* 0x0000002808477810 */ /* 0x000fe40007fde0ff */
[----:B------:R-:W-:-:S02]  /*24900*/  FSEL R23, R23, -INF , !P4 ;  /* 0xff80000017177808 */ /* 0x000fc40006000000 */
[----:B------:R-:W-:Y:S02]  /*24910*/  ISETP.GT.U32.AND.EX P2, PT, R74, RZ, PT, P2 ;  /* 0x000000ff4a00720c */ /* 0x000fe40003f44120 */
[----:B------:R-:W-:Y:S02]  /*24920*/  IADD3 R251, P4, R8, 0x20, RZ ;  /* 0x0000002008fb7810 */ /* 0x000fe40007f9e0ff */
[----:B------:R-:W-:Y:S02]  /*24930*/  IADD3.X R72, RZ, R9, RZ, P3, !PT ;  /* 0x00000009ff487210 */ /* 0x000fe40001ffe4ff */
[----:B------:R-:W-:Y:S02]  /*24940*/  ISETP.GT.U32.AND.EX P5, PT, R75, RZ, PT, P5 ;  /* 0x000000ff4b00720c */ /* 0x000fe40003fa4150 */
[----:B------:R-:W-:Y:S02]  /*24950*/  ISETP.GT.U32.AND P3, PT, R71, R7, PT ;  /* 0x000000074700720c */ /* 0x000fe40003f64070 */
[----:B------:R-:W-:-:S02]  /*24960*/  IADD3.X R70, RZ, R9, RZ, P6, !PT ;  /* 0x00000009ff467210 */ /* 0x000fc400037fe4ff */
[----:B------:R-:W-:Y:S02]  /*24970*/  FSEL R224, R224, -INF , !P2 ;  /* 0xff800000e0e07808 */ /* 0x000fe40005000000 */
[----:B------:R-:W-:Y:S02]  /*24980*/  ISETP.GT.U32.AND P2, PT, R251, R7, PT ;  /* 0x00000007fb00720c */ /* 0x000fe40003f44070 */
[----:B------:R-:W-:Y:S02]  /*24990*/  IADD3.X R73, RZ, R9, RZ, P4, !PT ;  /* 0x00000009ff497210 */ /* 0x000fe400027fe4ff */
        /* <DEDUP_REMOVED lines=64> */
[-C--:B------:R-:W-:Y:S02]  /*24da0*/  ISETP.GT.U32.AND P4, PT, R55, R7.reuse, PT ;  /* 0x000000073700720c */ /* 0x080fe40003f84070 */
[----:B------:R-:W-:Y:S02]  /*24db0*/  FSEL R81, R222, -INF , !P6 ;  /* 0xff800000de517808 */ /* 0x000fe40007000000 */
[----:B------:R-:W-:Y:S02]  /*24dc0*/  ISETP.GT.U32.AND P6, PT, R52, R7, PT ;  /* 0x000000073400720c */ /* 0x000fe40003fc4070 */
[----:B------:R-:W-:Y:S02]  /*24dd0*/  IADD3.X R47, RZ, R9, RZ, P5, !PT ;  /* 0x00000009ff2f7210 */ /* 0x000fe40002ffe4ff */
[----:B------:R-:W-:-:S02]  /*24de0*/  FSEL R34, R223, -INF , !P3 ;  /* 0xff800000df227808 */ /* 0x000fc40005800000 */
[C---:B------:R-:W-:Y:S02]  /*24df0*/  IADD3 R49, P3, R8.reuse, 0x61, RZ ;  /* 0x0000006108317810 */ /* 0x040fe40007f7e0ff */
[----:B------:R-:W-:Y:S02]  /*24e00*/  ISETP.GT.U32.AND.EX P4, PT, R53, RZ, PT, P4 ;  /* 0x000000ff3500720c */ /* 0x000fe40003f84140 */
[----:B------:R-:W-:Y:S01]  /*24e10*/  ISETP.GT.U32.AND.EX P6, PT, R47, RZ, PT, P6 ;  /* 0x000000ff2f00720c */ /* 0x000fe20003fc4160 */
[----:B------:R2:W-:Y:S01]  /*24e20*/  STL [R1+0x1fcc], R21 ;  /* 0x001fcc1501007387 */ /* 0x0005e20000100800 */
[----:B------:R-:W-:Y:S01]  /*24e30*/  IADD3 R51, P2, R8, 0x60, RZ ;  /* 0x0000006008337810 */ /* 0x000fe20007f5e0ff */
[----:B0-----:R-:W-:Y:S01]  /*24e40*/  FMUL R88, R48, R25 ;  /* 0x0000001930587220 */ /* 0x001fe20000400000 */
[----:B------:R-:W-:Y:S01]  /*24e50*/  IADD3.X R41, RZ, R9, RZ, P3, !PT ;  /* 0x00000009ff297210 */ /* 0x000fe20001ffe4ff */
[----:B-1----:R-:W-:Y:S01]  /*24e60*/  FMUL R87, R45, R25 ;  /* 0x000000192d577220 */ /* 0x002fe20000400000 */
[----:B------:R-:W-:-:S02]  /*24e70*/  IADD3 R46, P3, R8, 0x69, RZ ;  /* 0x00000069082e7810 */ /* 0x000fc40007f7e0ff */
[----:B------:R-:W-:Y:S02]  /*24e80*/  FSEL R238, R238, -INF , !P6 ;  /* 0xff800000eeee7808 */ /* 0x000fe40007000000 */
[----:B--2---:R-:W-:Y:S02]  /*24e90*/  FSEL R21, R239, -INF , !P4 ;  /* 0xff800000ef157808 */ /* 0x004fe40006000000 */
[C---:B------:R-:W-:Y:S02]  /*24ea0*/  IADD3 R48, P4, R8.reuse, 0x68, RZ ;  /* 0x0000006808307810 */ /* 0x040fe40007f9e0ff */
[----:B------:R-:W-:Y:S02]  /*24eb0*/  ISETP.GT.U32.AND P5, PT, R51, R7, PT ;  /* 0x000000073300720c */ /* 0x000fe40003fa4070 */
[----:B------:R-:W-:Y:S02]  /*24ec0*/  IADD3.X R45, RZ, R9, RZ, P2, !PT ;  /* 0x00000009ff2d7210 */ /* 0x000fe400017fe4ff */
[----:B------:R-:W-:Y:S01]  /*24ed0*/  IADD3 R42, P6, R8, 0x70, RZ ;  /* 0x00000070082a7810 */ /* 0x000fe20007fde0ff */
[----:B------:R0:W-:Y:S01]  /*24ee0*/  STS.U16 [R4+0x53e00], R221 ;  /* 0x053e00dd04007388 */ /* 0x0001e20000000400 */
[-C--:B------:R-:W-:Y:S01]  /*24ef0*/  FMUL R234, R31, R25.reuse ;  /* 0x000000191fea7220 */ /* 0x080fe20000400000 */
[-C--:B------:R-:W-:Y:S01]  /*24f00*/  FMUL R5, R30, R25.reuse ;  /* 0x000000191e057220 */ /* 0x080fe20000400000 */
[----:B------:R-:W-:Y:S01]  /*24f10*/  FMUL R0, R29, R25 ;  /* 0x000000191d007220 */ /* 0x000fe20000400000 */
[----:B------:R-:W-:Y:S01]  /*24f20*/  IADD3.X R31, RZ, R9, RZ, P4, !PT ;  /* 0x00000009ff1f7210 */ /* 0x000fe200027fe4ff */
[----:B------:R-:W-:Y:S01]  /*24f30*/  IMAD.X R30, RZ, RZ, R9, P3 ;  /* 0x000000ffff1e7224 */ /* 0x000fe200018e0609 */
[----:B------:R-:W-:Y:S01]  /*24f40*/  ISETP.GT.U32.AND.EX P5, PT, R45, RZ, PT, P5 ;  /* 0x000000ff2d00720c */ /* 0x000fe20003fa4150 */
[----:B------:R1:W-:Y:S01]  /*24f50*/  STS.U16 [R4+0x46200], R150 ;  /* 0x0462009604007388 */ /* 0x0003e20000000400 */
[----:B------:R-:W-:Y:S01]  /*24f60*/  ISETP.GT.U32.AND P4, PT, R46, R7, PT ;  /* 0x000000072e00720c */ /* 0x000fe20003f84070 */
[----:B0-----:R-:W-:Y:S01]  /*24f70*/  FMUL R221, R35, R25 ;  /* 0x0000001923dd7220 */ /* 0x001fe20000400000 */
[----:B------:R-:W-:-:S02]  /*24f80*/  ISETP.GT.U32.AND P3, PT, R42, R7, PT ;  /* 0x000000072a00720c */ /* 0x000fc40003f64070 */
[----:B------:R-:W-:Y:S01]  /*24f90*/  IADD3.X R29, RZ, R9, RZ, P6, !PT ;  /* 0x00000009ff1d7210 */ /* 0x000fe200037fe4ff */
[----:B------:R0:W-:Y:S01]  /*24fa0*/  STS.U16 [R4+0x54a00], R218 ;  /* 0x054a00da04007388 */ /* 0x0001e20000000400 */
[-C--:B------:R-:W-:Y:S01]  /*24fb0*/  FMUL R14, R14, R25.reuse ;  /* 0x000000190e0e7220 */ /* 0x080fe20000400000 */
[----:B------:R-:W-:Y:S01]  /*24fc0*/  FMUL R6, R33, R25 ;  /* 0x0000001921067220 */ /* 0x000fe20000400000 */
[----:B-1----:R-:W-:Y:S01]  /*24fd0*/  LOP3.LUT R150, R7, 0x8, RZ, 0xfc, !PT ;  /* 0x0000000807967812 */ /* 0x002fe200078efcff */
[----:B------:R1:W-:Y:S01]  /*24fe0*/  STS.U16 [R4+0x43200], R211 ;  /* 0x043200d304007388 */ /* 0x0003e20000000400 */
[----:B------:R-:W-:Y:S01]  /*24ff0*/  ISETP.GT.U32.AND P2, PT, R49, R7, PT ;  /* 0x000000073100720c */ /* 0x000fe20003f44070 */
[-C--:B------:R-:W-:Y:S01]  /*25000*/  FMUL R2, R2, R25.reuse ;  /* 0x0000001902027220 */ /* 0x080fe20000400000 */
[----:B------:R-:W-:Y:S02]  /*25010*/  FSEL R33, R221, -INF , !P5 ;  /* 0xff800000dd217808 */ /* 0x000fe40006800000 */
[----:B------:R-:W-:Y:S01]  /*25020*/  ISETP.GT.U32.AND.EX P4, PT, R30, RZ, PT, P4 ;  /* 0x000000ff1e00720c */ /* 0x000fe20003f84140 */
[----:B0-----:R-:W-:Y:S01]  /*25030*/  FMUL R218, R28, R25 ;  /* 0x000000191cda7220 */ /* 0x001fe20000400000 */
[----:B------:R-:W-:-:S02]  /*25040*/  ISETP.GT.U32.AND.EX P3, PT, R29, RZ, PT, P3 ;  /* 0x000000ff1d00720c */ /* 0x000fc40003f64130 */
[C---:B------:R-:W-:Y:S01]  /*25050*/  IADD3 R35, P6, R8.reuse, 0x78, RZ ;  /* 0x0000007808237810 */ /* 0x040fe20007fde0ff */
[-C--:B-1----:R-:W-:Y:S01]  /*25060*/  FMUL R211, R37, R25.reuse ;  /* 0x0000001925d37220 */ /* 0x082fe20000400000 */
[C---:B------:R-:W-:Y:S01]  /*25070*/  IADD3 R37, P5, R8.reuse, 0x71, RZ ;  /* 0x0000007108257810 */ /* 0x040fe20007fbe0ff */
[----:B------:R0:W-:Y:S01]  /*25080*/  STS.U16 [R4+0x46600], R146 ;  /* 0x0466009204007388 */ /* 0x0001e20000000400 */
[CC--:B------:R-:W-:Y:S02]  /*25090*/  ISETP.GT.U32.AND P0, PT, R8.reuse, R150.reuse, PT ;  /* 0x000000960800720c */ /* 0x0c0fe40003f04070 */
[----:B------:R-:W-:Y:S01]  /*250a0*/  ISETP.GE.U32.AND P1, PT, R8, R150, PT ;  /* 0x000000960800720c */ /* 0x000fe20003f26070 */
[----:B------:R-:W-:Y:S01]  /*250b0*/  FMUL R10, R27, R25 ;  /* 0x000000191b0a7220 */ /* 0x000fe20000400000 */
[----:B------:R-:W-:Y:S02]  /*250c0*/  MOV R231, R14 ;  /* 0x0000000e00e77202 */ /* 0x000fe40000000f00 */
[----:B------:R-:W-:-:S02]  /*250d0*/  ISETP.GT.U32.AND.EX P2, PT, R41, RZ, PT, P2 ;  /* 0x000000ff2900720c */ /* 0x000fc40003f44120 */
[----:B------:R-:W-:Y:S02]  /*250e0*/  FSEL R14, R234, -INF , !P4 ;  /* 0xff800000ea0e7808 */ /* 0x000fe40006000000 */
[----:B0-----:R-:W-:Y:S02]  /*250f0*/  FSEL R146, R218, -INF , !P3 ;  /* 0xff800000da927808 */ /* 0x001fe40005800000 */
[-C--:B------:R-:W-:Y:S02]  /*25100*/  ISETP.GT.U32.AND P4, PT, R37, R7.reuse, PT ;  /* 0x000000072500720c */ /* 0x080fe40003f84070 */
[----:B------:R-:W-:Y:S02]  /*25110*/  ISETP.GT.U32.AND P3, PT, R35, R7, PT ;  /* 0x000000072300720c */ /* 0x000fe40003f64070 */
[-C--:B------:R-:W-:Y:S02]  /*25120*/  IADD3.X R28, RZ, R9.reuse, RZ, P5, !PT ;  /* 0x00000009ff1c7210 */ /* 0x080fe40002ffe4ff */
[----:B------:R-:W-:-:S02]  /*25130*/  IADD3.X R27, RZ, R9, RZ, P6, !PT ;  /* 0x00000009ff1b7210 */ /* 0x000fc400037fe4ff */
[----:B------:R-:W-:Y:S02]  /*25140*/  MOV R243, R2 ;  /* 0x0000000200f37202 */ /* 0x000fe40000000f00 */
[C---:B------:R-:W-:Y:S02]  /*25150*/  ISETP.GT.U32.AND.EX P0, PT, R9.reuse, RZ, PT, P0 ;  /* 0x000000ff0900720c */ /* 0x040fe40003f04100 */
[----:B------:R-:W-:Y:S01]  /*25160*/  ISETP.GE.U32.AND.EX P6, PT, R9, RZ, PT, P1 ;  /* 0x000000ff0900720c */ /* 0x000fe20003fc6110 */
[----:B------:R-:W-:Y:S01]  /*25170*/  FMUL R11, R26, R25 ;  /* 0x000000191a0b7220 */ /* 0x000fe20000400000 */
[----:B------:R-:W-:Y:S02]  /*25180*/  FSEL R20, R235, -INF , !P2 ;  /* 0xff800000eb147808 */ /* 0x000fe40005000000 */
[----:B------:R-:W-:Y:S01]  /*25190*/  ISETP.GT.U32.AND P2, PT, R48, R7, PT ;  /* 0x000000073000720c */ /* 0x000fe20003f44070 */
[----:B------:R0:W-:Y:S01]  /*251a0*/  STS.U16 [R4+0x46a00], R145 ;  /* 0x046a009104007388 */ /* 0x0001e20000000400 */
[----:B------:R-:W-:-:S02]  /*251b0*/  ISETP.GT.U32.AND.EX P4, PT, R28, RZ, PT, P4 ;  /* 0x000000ff1c00720c */ /* 0x000fc40003f84140 */
[----:B------:R-:W-:Y:S01]  /*251c0*/  ISETP.GT.U32.AND.EX P3, PT, R27, RZ, PT, P3 ;  /* 0x000000ff1b00720c */ /* 0x000fe20003f64130 */
[----:B------:R1:W-:Y:S01]  /*251d0*/  STS.U16 [R4+0x54600], R219 ;  /* 0x054600db04007388 */ /* 0x0003e20000000400 */
[----:B------:R-:W-:Y:S02]  /*251e0*/  ISETP.GT.U32.AND P1, PT, R12, R150, PT ;  /* 0x000000960c00720c */ /* 0x000fe40003f24070 */
[----:B------:R-:W-:Y:S02]  /*251f0*/  FSEL R218, R243, -INF , !P0 ;  /* 0xff800000f3da7808 */ /* 0x000fe40004000000 */
[----:B------:R-:W-:Y:S01]  /*25200*/  FSEL R221, R231, -INF , !P6 ;  /* 0xff800000e7dd7808 */ /* 0x000fe20007000000 */
[-C--:B0-----:R-:W-:Y:S01]  /*25210*/  FMUL R145, R18, R25.reuse ;  /* 0x0000001912917220 */ /* 0x081fe20000400000 */
[-C--:B------:R-:W-:Y:S01]  /*25220*/  FMUL R18, R16, R25.reuse ;  /* 0x0000001910127220 */ /* 0x080fe20000400000 */
[----:B------:R-:W-:Y:S01]  /*25230*/  ISETP.GT.U32.AND.EX P2, PT, R31, RZ, PT, P2 ;  /* 0x000000ff1f00720c */ /* 0x000fe20003f44120 */
[----:B-1----:R-:W-:Y:S01]  /*25240*/  FMUL R219, R32, R25 ;  /* 0x0000001920db7220 */ /* 0x002fe20000400000 */
[----:B------:R-:W-:Y:S01]  /*25250*/  FSEL R2, R10, -INF , !P4 ;  /* 0xff8000000a027808 */ /* 0x000fe20006000000 */
[----:B------:R0:W-:Y:S01]  /*25260*/  STS.U16 [R4+0x46e00], R144 ;  /* 0x046e009004007388 */ /* 0x0001e20000000400 */
[----:B------:R-:W-:-:S02]  /*25270*/  FSEL R16, R11, -INF , !P3 ;  /* 0xff8000000b107808 */ /* 0x000fc40005800000 */
[-C--:B------:R-:W-:Y:S02]  /*25280*/  ISETP.GT.U32.AND P4, PT, R13, R150.reuse, PT ;  /* 0x000000960d00720c */ /* 0x080fe40003f84070 */
[----:B------:R-:W-:Y:S02]  /*25290*/  ISETP.GT.U32.AND.EX P1, PT, R78, RZ, PT, P1 ;  /* 0x000000ff4e00720c */ /* 0x000fe40003f24110 */
[----:B------:R-:W-:Y:S01]  /*252a0*/  FMNMX R11, R218, R221, !PT ;  /* 0x000000ddda0b7209 */ /* 0x000fe20007800000 */
[----:B0-----:R-:W-:Y:S01]  /*252b0*/  FMUL R144, R15, R25 ;  /* 0x000000190f907220 */ /* 0x001fe20000400000 */
[----:B------:R-:W-:Y:S02]  /*252c0*/  FSEL R15, R219, -INF , !P2 ;  /* 0xff800000db0f7808 */ /* 0x000fe40005000000 */
[----:B------:R-:W-:Y:S02]  /*252d0*/  IADD3 R32, P2, R8, 0x79, RZ ;  /* 0x0000007908207810 */ /* 0x000fe40007f5e0ff */
[----:B------:R-:W-:-:S02]  /*252e0*/  ISETP.GT.U32.AND P3, PT, R248, R150, PT ;  /* 0x00000096f800720c */ /* 0x000fc40003f64070 */
[----:B------:R-:W-:Y:S02]  /*252f0*/  ISETP.GT.U32.AND.EX P4, PT, R77, RZ, PT, P4 ;  /* 0x000000ff4d00720c */ /* 0x000fe40003f84140 */
[----:B------:R-:W-:Y:S02]  /*25300*/  FSEL R219, R201, -INF , !P1 ;  /* 0xff800000c9db7808 */ /* 0x000fe40004800000 */
[----:B------:R-:W-:Y:S02]  /*25310*/  FMNMX R11, R220, R11, !PT ;  /* 0x0000000bdc0b7209 */ /* 0x000fe40007800000 */
[----:B------:R-:W-:Y:S02]  /*25320*/  IADD3.X R26, RZ, R9, RZ, P2, !PT ;  /* 0x00000009ff1a7210 */ /* 0x000fe400017fe4ff */
[----:B------:R-:W-:Y:S02]  /*25330*/  ISETP.GT.U32.AND P2, PT, R249, R150, PT ;  /* 0x00000096f900720c */ /* 0x000fe40003f44070 */
[----:B------:R-:W-:-:S02]  /*25340*/  ISETP.GT.U32.AND.EX P3, PT, R76, RZ, PT, P3 ;  /* 0x000000ff4c00720c */ /* 0x000fc40003f64130 */
[----:B------:R-:W-:Y:S02]  /*25350*/  FSEL R227, R246, -INF , !P4 ;  /* 0xff800000f6e37808 */ /* 0x000fe40006000000 */
[----:B------:R-:W-:Y:S02]  /*25360*/  FMNMX R11, R219, R11, !PT ;  /* 0x0000000bdb0b7209 */ /* 0x000fe40007800000 */
[----:B------:R-:W-:Y:S02]  /*25370*/  ISETP.GT.U32.AND P0, PT, R250, R150, PT ;  /* 0x00000096fa00720c */ /* 0x000fe40003f04070 */
[----:B------:R-:W-:Y:S02]  /*25380*/  ISETP.GT.U32.AND.EX P2, PT, R75, RZ, PT, P2 ;  /* 0x000000ff4b00720c */ /* 0x000fe40003f44120 */
[----:B------:R-:W-:Y:S02]  /*25390*/  FSEL R226, R202, -INF , !P3 ;  /* 0xff800000cae27808 */ /* 0x000fe40005800000 */
[----:B------:R-:W-:-:S02]  /*253a0*/  FMNMX R11, R227, R11, !PT ;  /* 0x0000000be30b7209 */ /* 0x000fc40007800000 */
[-C--:B------:R-:W-:Y:S02]  /*253b0*/  ISETP.GT.U32.AND P6, PT, R251, R150.reuse, PT ;  /* 0x00000096fb00720c */ /* 0x080fe40003fc4070 */
[----:B------:R-:W-:Y:S02]  /*253c0*/  ISETP.GT.U32.AND.EX P0, PT, R74, RZ, PT, P0 ;  /* 0x000000ff4a00720c */ /* 0x000fe40003f04100 */
[----:B------:R-:W-:Y:S02]  /*253d0*/  FSEL R223, R245, -INF , !P2 ;  /* 0xff800000f5df7808 */ /* 0x000fe40005000000 */
[----:B------:R-:W-:Y:S02]  /*253e0*/  FMNMX R11, R226, R11, !PT ;  /* 0x0000000be20b7209 */ /* 0x000fe40007800000 */
        /* <DEDUP_REMOVED lines=9> */
[----:B------:R-:W-:Y:S02]  /*25480*/  FSEL R234, R247, -INF , !P1 ;  /* 0xff800000f7ea7808 */ /* 0x000fe40004800000 */
[----:B------:R-:W-:Y:S02]  /*25490*/  ISETP.GT.U32.AND.EX P4, PT, R70, RZ, PT, P4 ;  /* 0x000000ff4600720c */ /* 0x000fe40003f84140 */
[----:B------:R-:W-:Y:S01]  /*254a0*/  FMNMX R11, R235, R11, !PT ;  /* 0x0000000beb0b7209 */ /* 0x000fe20007800000 */
[----:B------:R-:W-:Y:S01]  /*254b0*/  STL [R1+0x1fd0], R8 ;  /* 0x001fd00801007387 */ /* 0x000fe20000100800 */
[----:B------:R-:W-:Y:S02]  /*254c0*/  ISETP.GT.U32.AND P2, PT, R68, R150, PT ;  /* 0x000000964400720c */ /* 0x000fe40003f44070 */
[----:B------:R-:W-:Y:S01]  /*254d0*/  ISETP.GT.U32.AND.EX P3, PT, R67, RZ, PT, P3 ;  /* 0x000000ff4300720c */ /* 0x000fe20003f64130 */
[----:B------:R-:W-:Y:S01]  /*254e0*/  STL [R1+0x1fd4], R7 ;  /* 0x001fd40701007387 */ /* 0x000fe20000100800 */
[----:B------:R-:W-:-:S02]  /*254f0*/  FSEL R231, R204, -INF , !P4 ;  /* 0xff800000cce77808 */ /* 0x000fc40006000000 */
[----:B------:R-:W-:Y:S01]  /*25500*/  FMNMX R11, R234, R11, !PT ;  /* 0x0000000bea0b7209 */ /* 0x000fe20007800000 */
[----:B------:R-:W-:Y:S01]  /*25510*/  STL [R1+0x1fd8], R12 ;  /* 0x001fd80c01007387 */ /* 0x000fe20000100800 */
[-C--:B------:R-:W-:Y:S02]  /*25520*/  ISETP.GT.U32.AND P0, PT, R65, R150.reuse, PT ;  /* 0x000000964100720c */ /* 0x080fe40003f04070 */
[-C--:B------:R-:W-:Y:S01]  /*25530*/  ISETP.GT.U32.AND P6, PT, R38, R150.reuse, PT ;  /* 0x000000962600720c */ /* 0x080fe20003fc4070 */
[----:B------:R-:W-:Y:S01]  /*25540*/  STL [R1+0x1fdc], R13 ;  /* 0x001fdc0d01007387 */ /* 0x000fe20000100800 */
[----:B------:R-:W-:Y:S02]  /*25550*/  ISETP.GT.U32.AND P1, PT, R63, R150, PT ;  /* 0x000000963f00720c */ /* 0x000fe40003f24070 */
[----:B------:R-:W-:Y:S01]  /*25560*/  FSEL R230, R205, -INF , !P3 ;  /* 0xff800000cde67808 */ /* 0x000fe20005800000 */
[----:B------:R-:W-:Y:S01]  /*25570*/  STL [R1+0x1fe0], R248 ;  /* 0x001fe0f801007387 */ /* 0x000fe20000100800 */
[----:B------:R-:W-:-:S02]  /*25580*/  ISETP.GT.U32.AND.EX P2, PT, R66, RZ, PT, P2 ;  /* 0x000000ff4200720c */ /* 0x000fc40003f44120 */
[----:B------:R-:W-:Y:S01]  /*25590*/  FMNMX R11, R231, R11, !PT ;  /* 0x0000000be70b7209 */ /* 0x000fe20007800000 */
[----:B------:R0:W-:Y:S01]  /*255a0*/  STL [R1+0x1fe4], R9 ;  /* 0x001fe40901007387 */ /* 0x0001e20000100800 */
[----:B------:R-:W-:Y:S02]  /*255b0*/  ISETP.GT.U32.AND P4, PT, R43, R150, PT ;  /* 0x000000962b00720c */ /* 0x000fe40003f84070 */
[----:B------:R-:W-:Y:S01]  /*255c0*/  ISETP.GT.U32.AND.EX P0, PT, R64, RZ, PT, P0 ;  /* 0x000000ff4000720c */ /* 0x000fe20003f04100 */
[----:B------:R-:W-:Y:S01]  /*255d0*/  STL [R1+0x1fe8], R249 ;  /* 0x001fe8f901007387 */ /* 0x000fe20000100800 */
[----:B------:R-:W-:Y:S02]  /*255e0*/  ISETP.GT.U32.AND.EX P6, PT, R62, RZ, PT, P6 ;  /* 0x000000ff3e00720c */ /* 0x000fe40003fc4160 */
[----:B------:R-:W-:Y:S01]  /*255f0*/  FSEL R213, R213, -INF , !P2 ;  /* 0xff800000d5d57808 */ /* 0x000fe20005000000 */
[----:B------:R-:W-:Y:S01]  /*25600*/  STL [R1+0x1fec], R250 ;  /* 0x001fecfa01007387 */ /* 0x000fe20000100800 */
[----:B------:R-:W-:-:S02]  /*25610*/  ISETP.GT.U32.AND.EX P1, PT, R61, RZ, PT, P1 ;  /* 0x000000ff3d00720c */ /* 0x000fc40003f24110 */
[----:B------:R-:W-:Y:S01]  /*25620*/  FMNMX R11, R230, R11, !PT ;  /* 0x0000000be60b7209 */ /* 0x000fe20007800000 */
[----:B------:R-:W-:Y:S01]  /*25630*/  STL [R1+0x1ff0], R251 ;  /* 0x001ff0fb01007387 */ /* 0x000fe20000100800 */
[----:B------:R-:W-:-:S03]  /*25640*/  ISETP.GT.U32.AND.EX P4, PT, R39, RZ, PT, P4 ;  /* 0x000000ff2700720c */ /* 0x000fc60003f84140 */
[----:B------:R-:W2:Y:S01]  /*25650*/  LDL.LU R201, [R1+0x27f4] ;  /* 0x0027f40001c97983 */ /* 0x000ea20000300800 */
[----:B------:R-:W-:Y:S02]  /*25660*/  ISETP.GT.U32.AND P5, PT, R32, R7, PT ;  /* 0x000000072000720c */ /* 0x000fe40003fa4070 */
[----:B0-----:R-:W-:Y:S01]  /*25670*/  FSEL R9, R206, -INF , !P0 ;  /* 0xff800000ce097808 */ /* 0x001fe20004000000 */
[----:B------:R-:W-:Y:S01]  /*25680*/  STL [R1+0x1ff4], R252 ;  /* 0x001ff4fc01007387 */ /* 0x000fe20000100800 */
[----:B------:R-:W-:Y:S02]  /*25690*/  FSEL R8, R207, -INF , !P6 ;  /* 0xff800000cf087808 */ /* 0x000fe40007000000 */
[-C--:B------:R-:W-:Y:S01]  /*256a0*/  ISETP.GT.U32.AND P6, PT, R44, R150.reuse, PT ;  /* 0x000000962c00720c */ /* 0x080fe20003fc4070 */
[----:B------:R-:W3:Y:S01]  /*256b0*/  LDL.LU R202, [R1+0x27f0] ;  /* 0x0027f00001ca7983 */ /* 0x000ee20000300800 */
[----:B------:R-:W-:Y:S02]  /*256c0*/  FSEL R7, R208, -INF , !P1 ;  /* 0xff800000d0077808 */ /* 0x000fe40004800000 */
[----:B------:R-:W-:Y:S01]  /*256d0*/  FMNMX R11, R213, R11, !PT ;  /* 0x0000000bd50b7209 */ /* 0x000fe20007800000 */
[----:B------:R-:W4:Y:S01]  /*256e0*/  LDL.LU R203, [R1+0x27ec] ;  /* 0x0027ec0001cb7983 */ /* 0x000f220000300800 */
[----:B------:R-:W-:-:S02]  /*256f0*/  ISETP.GT.U32.AND P1, PT, R55, R150, PT ;  /* 0x000000963700720c */ /* 0x000fc40003f24070 */
[----:B------:R-:W-:Y:S01]  /*25700*/  FSEL R83, R83, -INF , !P4 ;  /* 0xff80000053537808 */ /* 0x000fe20006000000 */
[----:B------:R-:W2:Y:S01]  /*25710*/  LDL.LU R204, [R1+0x27e8] ;  /* 0x0027e80001cc7983 */ /* 0x000ea20000300800 */
[----:B------:R-:W-:-:S03]  /*25720*/  ISETP.GT.U32.AND P4, PT, R36, R150, PT ;  /* 0x000000962400720c */ /* 0x000fc60003f84070 */
[----:B------:R-:W3:Y:S01]  /*25730*/  LDL.LU R205, [R1+0x27e4] ;  /* 0x0027e40001cd7983 */ /* 0x000ee20000300800 */
[----:B------:R-:W-:Y:S02]  /*25740*/  FMNMX R11, R9, R11, !PT ;  /* 0x0000000b090b7209 */ /* 0x000fe40007800000 */
[----:B------:R-:W-:Y:S01]  /*25750*/  ISETP.GT.U32.AND.EX P6, PT, R54, RZ, PT, P6 ;  /* 0x000000ff3600720c */ /* 0x000fe20003fc4160 */
[----:B------:R-:W4:Y:S01]  /*25760*/  LDL.LU R206, [R1+0x27e0] ;  /* 0x0027e00001ce7983 */ /* 0x000f220000300800 */
[----:B------:R-:W-:-:S03]  /*25770*/  ISETP.GT.U32.AND.EX P1, PT, R53, RZ, PT, P1 ;  /* 0x000000ff3500720c */ /* 0x000fc60003f24110 */
[----:B------:R0:W-:Y:S01]  /*25780*/  STL [R1+0x66c], R9 ;  /* 0x00066c0901007387 */ /* 0x0001e20000100800 */
[----:B------:R-:W-:-:S03]  /*25790*/  ISETP.GT.U32.AND.EX P4, PT, R50, RZ, PT, P4 ;  /* 0x000000ff3200720c */ /* 0x000fc60003f84140 */
[----:B------:R-:W2:Y:S01]  /*257a0*/  LDL.LU R207, [R1+0x27dc] ;  /* 0x0027dc0001cf7983 */ /* 0x000ea20000300800 */
[----:B------:R-:W-:-:S03]  /*257b0*/  FMNMX R11, R8, R11, !PT ;  /* 0x0000000b080b7209 */ /* 0x000fc60007800000 */
[----:B------:R1:W-:Y:S01]  /*257c0*/  STL [R1+0x660], R8 ;  /* 0x0006600801007387 */ /* 0x0003e20000100800 */
[----:B------:R-:W-:-:S03]  /*257d0*/  FSEL R13, R209, -INF , !P6 ;  /* 0xff800000d10d7808 */ /* 0x000fc60007000000 */
[----:B------:R-:W3:Y:S01]  /*257e0*/  LDL.LU R208, [R1+0x27d8] ;  /* 0x0027d80001d07983 */ /* 0x000ee20000300800 */
[----:B0-----:R-:W-:-:S03]  /*257f0*/  FSEL R9, R211, -INF , !P4 ;  /* 0xff800000d3097808 */ /* 0x001fc60006000000 */
[----:B------:R0:W-:Y:S01]  /*25800*/  STL [R1+0x65c], R7 ;  /* 0x00065c0701007387 */ /* 0x0001e20000100800 */
[----:B-1----:R-:W-:-:S03]  /*25810*/  FSEL R8, R210, -INF , !P1 ;  /* 0xff800000d2087808 */ /* 0x002fc60004800000 */
[----:B------:R-:W4:Y:S04]  /*25820*/  LDL.LU R209, [R1+0x27d4] ;  /* 0x0027d40001d17983 */ /* 0x000f280000300800 */
[----:B------:R-:W2:Y:S04]  /*25830*/  LDL.LU R210, [R1+0x27d0] ;  /* 0x0027d00001d27983 */ /* 0x000ea80000300800 */
[----:B------:R-:W3:Y:S01]  /*25840*/  LDL.LU R211, [R1+0x27cc] ;  /* 0x0027cc0001d37983 */ /* 0x000ee20000300800 */
[----:B------:R-:W-:-:S04]  /*25850*/  FMNMX R10, R22, R217, !PT ;  /* 0x000000d9160a7209 */ /* 0x000fc80007800000 */
[----:B------:R-:W-:-:S04]  /*25860*/  FMNMX R10, R216, R10, !PT ;  /* 0x0000000ad80a7209 */ /* 0x000fc80007800000 */
[----:B------:R-:W-:-:S04]  /*25870*/  FMNMX R10, R23, R10, !PT ;  /* 0x0000000a170a7209 */ /* 0x000fc80007800000 */
[----:B------:R-:W-:-:S04]  /*25880*/  FMNMX R10, R229, R10, !PT ;  /* 0x0000000ae50a7209 */ /* 0x000fc80007800000 */
[----:B------:R-:W-:-:S04]  /*25890*/  FMNMX R10, R228, R10, !PT ;  /* 0x0000000ae40a7209 */ /* 0x000fc80007800000 */
[----:B------:R-:W-:-:S04]  /*258a0*/  FMNMX R10, R225, R10, !PT ;  /* 0x0000000ae10a7209 */ /* 0x000fc80007800000 */
[----:B------:R-:W-:-:S04]  /*258b0*/  FMNMX R10, R224, R10, !PT ;  /* 0x0000000ae00a7209 */ /* 0x000fc80007800000 */
[----:B------:R-:W-:Y:S02]  /*258c0*/  FMNMX R10, R237, R10, !PT ;  /* 0x0000000aed0a7209 */ /* 0x000fe40007800000 */
[----:B------:R-:W-:Y:S02]  /*258d0*/  ISETP.GT.U32.AND P3, PT, R40, R150, PT ;  /* 0x000000962800720c */ /* 0x000fe40003f64070 */
[----:B------:R-:W-:Y:S02]  /*258e0*/  FMNMX R10, R236, R10, !PT ;  /* 0x0000000aec0a7209 */ /* 0x000fe40007800000 */
[----:B------:R-:W-:Y:S02]  /*258f0*/  ISETP.GT.U32.AND.EX P3, PT, R59, RZ, PT, P3 ;  /* 0x000000ff3b00720c */ /* 0x000fe40003f64130 */
[----:B------:R-:W-:Y:S02]  /*25900*/  FMNMX R10, R233, R10, !PT ;  /* 0x0000000ae90a7209 */ /* 0x000fe40007800000 */
[----:B------:R-:W-:-:S02]  /*25910*/  ISETP.GT.U32.AND P2, PT, R60, R150, PT ;  /* 0x000000963c00720c */ /* 0x000fc40003f44070 */
[----:B------:R-:W-:Y:S02]  /*25920*/  FMNMX R10, R232, R10, !PT ;  /* 0x0000000ae80a7209 */ /* 0x000fe40007800000 */
[----:B------:R-:W-:Y:S02]  /*25930*/  FSEL R88, R88, -INF , !P3 ;  /* 0xff80000058587808 */ /* 0x000fe40005800000 */
[----:B------:R-:W-:Y:S02]  /*25940*/  ISETP.GT.U32.AND P3, PT, R52, R150, PT ;  /* 0x000000963400720c */ /* 0x000fe40003f64070 */
[----:B------:R-:W-:Y:S02]  /*25950*/  ISETP.GT.U32.AND.EX P2, PT, R58, RZ, PT, P2 ;  /* 0x000000ff3a00720c */ /* 0x000fe40003f44120 */
[----:B------:R-:W-:Y:S02]  /*25960*/  FMNMX R10, R90, R10, !PT ;  /* 0x0000000a5a0a7209 */ /* 0x000fe40007800000 */
[----:B------:R-:W-:-:S02]  /*25970*/  FSEL R87, R87, -INF , !P2 ;  /* 0xff80000057577808 */ /* 0x000fc40005000000 */
[----:B------:R-:W-:Y:S02]  /*25980*/  ISETP.GT.U32.AND.EX P3, PT, R47, RZ, PT, P3 ;  /* 0x000000ff2f00720c */ /* 0x000fe40003f64130 */
[----:B------:R-:W-:Y:S02]  /*25990*/  ISETP.GT.U32.AND P2, PT, R51, R150, PT ;  /* 0x000000963300720c */ /* 0x000fe40003f44070 */
[----:B------:R-:W-:Y:S01]  /*259a0*/  FMNMX R10, R214, R10, !PT ;  /* 0x0000000ad60a7209 */ /* 0x000fe20007800000 */
[----:B------:R-:W-:Y:S01]  /*259b0*/  FMUL R3, R3, R25 ;  /* 0x0000001903037220 */ /* 0x000fe20000400000 */
[----:B------:R-:W-:Y:S02]  /*259c0*/  FSEL R151, R151, -INF , !P3 ;  /* 0xff80000097977808 */ /* 0x000fe40005800000 */
[----:B------:R-:W-:Y:S02]  /*259d0*/  ISETP.GT.U32.AND.EX P2, PT, R45, RZ, PT, P2 ;  /* 0x000000ff2d00720c */ /* 0x000fe40003f44120 */
[----:B------:R-:W-:Y:S01]  /*259e0*/  FMNMX R10, R215, R10, !PT ;  /* 0x0000000ad70a7209 */ /* 0x000fe20007800000 */
[----:B------:R-:W-:Y:S01]  /*259f0*/  STL [R1+0x69c], R151 ;  /* 0x00069c9701007387 */ /* 0x000fe20000100800 */
[----:B------:R-:W-:-:S02]  /*25a00*/  FMNMX R11, R7, R11, !PT ;  /* 0x0000000b070b7209 */ /* 0x000fc40007800000 */
[----:B0-----:R-:W-:Y:S02]  /*25a10*/  FSEL R7, R3, -INF , !P2 ;  /* 0xff80000003077808 */ /* 0x001fe40005000000 */
[----:B------:R-:W-:Y:S01]  /*25a20*/  FMNMX R10, R212, R10, !PT ;  /* 0x0000000ad40a7209 */ /* 0x000fe20007800000 */
[----:B------:R-:W4:Y:S04]  /*25a30*/  LDL.LU R3, [R1+0x27c8] ;  /* 0x0027c80001037983 */ /* 0x000f280000300800 */
[----:B------:R-:W-:Y:S01]  /*25a40*/  STL [R1+0x25fc], R33 ;  /* 0x0025fc2101007387 */ /* 0x000fe20000100800 */
[----:B------:R-:W-:-:S03]  /*25a50*/  FMNMX R10, R89, R10, !PT ;  /* 0x0000000a590a7209 */ /* 0x000fc60007800000 */
[----:B------:R-:W-:Y:S04]  /*25a60*/  STL [R1+0x25f8], R20 ;  /* 0x0025f81401007387 */ /* 0x000fe80000100800 */
[----:B------:R-:W-:Y:S04]  /*25a70*/  STL [R1+0x25f4], R15 ;  /* 0x0025f40f01007387 */ /* 0x000fe80000100800 */
[----:B------:R-:W-:Y:S01]  /*25a80*/  STL [R1+0x25f0], R14 ;  /* 0x0025f00e01007387 */ /* 0x000fe20000100800 */
[----:B------:R-:W-:-:S03]  /*25a90*/  FMNMX R10, R84, R10, !PT ;  /* 0x0000000a540a7209 */ /* 0x000fc60007800000 */
[----:B------:R-:W-:Y:S04]  /*25aa0*/  STL [R1+0x25ec], R55 ;  /* 0x0025ec3701007387 */ /* 0x000fe80000100800 */
        /* <DEDUP_REMOVED lines=15> */
[----:B------:R0:W-:Y:S01]  /*25ba0*/  STL [R1+0x25b8], R2 ;  /* 0x0025b80201007387 */ /* 0x0001e20000100800 */
[----:B------:R-:W-:Y:S02]  /*25bb0*/  ISETP.GT.U32.AND P0, PT, R57, R150, PT ;  /* 0x000000963900720c */ /* 0x000fe40003f04070 */
[----:B------:R-:W-:Y:S02]  /*25bc0*/  FMNMX R10, R21, R10, !PT ;  /* 0x0000000a150a7209 */ /* 0x000fe40007800000 */
[----:B------:R-:W-:Y:S02]  /*25bd0*/  MOV R12, R238 ;  /* 0x000000ee000c7202 */ /* 0x000fe40000000f00 */
[----:B------:R-:W-:-:S02]  /*25be0*/  FMNMX R10, R81, R10, !PT ;  /* 0x0000000a510a7209 */ /* 0x000fc40007800000 */
[----:B------:R-:W-:Y:S02]  /*25bf0*/  ISETP.GT.U32.AND.EX P0, PT, R56, RZ, PT, P0 ;  /* 0x000000ff3800720c */ /* 0x000fe40003f04100 */
[----:B------:R-:W-:Y:S02]  /*25c00*/  FMNMX R10, R12, R10, !PT ;  /* 0x0000000a0c0a7209 */ /* 0x000fe40007800000 */
[----:B------:R-:W-:Y:S02]  /*25c10*/  FSEL R86, R86, -INF , !P0 ;  /* 0xff80000056567808 */ /* 0x000fe40004000000 */
[----:B------:R-:W-:Y:S02]  /*25c20*/  ISETP.GT.U32.AND P0, PT, R49, R150, PT ;  /* 0x000000963100720c */ /* 0x000fe40003f04070 */
[----:B------:R-:W-:Y:S02]  /*25c30*/  FMNMX R10, R33, R10, !PT ;  /* 0x0000000a210a7209 */ /* 0x000fe40007800000 */
[----:B------:R-:W-:-:S02]  /*25c40*/  ISETP.GT.U32.AND.EX P0, PT, R41, RZ, PT, P0 ;  /* 0x000000ff2900720c */ /* 0x000fc40003f04100 */
[----:B------:R-:W-:Y:S02]  /*25c50*/  ISETP.GT.U32.AND P2, PT, R46, R150, PT ;  /* 0x000000962e00720c */ /* 0x000fe40003f44070 */
[----:B------:R-:W-:Y:S02]  /*25c60*/  FMNMX R10, R20, R10, !PT ;  /* 0x0000000a140a7209 */ /* 0x000fe40007800000 */
[----:B------:R-:W-:Y:S02]  /*25c70*/  FSEL R6, R6, -INF , !P0 ;  /* 0xff80000006067808 */ /* 0x000fe40004000000 */
[----:B------:R-:W-:Y:S02]  /*25c80*/  ISETP.GT.U32.AND.EX P0, PT, R30, RZ, PT, P2 ;  /* 0x000000ff1e00720c */ /* 0x000fe40003f04120 */
[----:B------:R-:W-:Y:S02]  /*25c90*/  ISETP.GT.U32.AND P2, PT, R37, R150, PT ;  /* 0x000000962500720c */ /* 0x000fe40003f44070 */
[----:B------:R-:W-:Y:S01]  /*25ca0*/  FMNMX R10, R15, R10, !PT ;  /* 0x0000000a0f0a7209 */ /* 0x000fe20007800000 */
[----:B------:R-:W-:Y:S01]  /*25cb0*/  FMUL R19, R19, R25 ;  /* 0x0000001913137220 */ /* 0x000fe20000400000 */
[----:B------:R-:W-:-:S02]  /*25cc0*/  FSEL R0, R0, -INF , !P0 ;  /* 0xff80000000007808 */ /* 0x000fc40004000000 */
[----:B------:R-:W-:Y:S02]  /*25cd0*/  ISETP.GT.U32.AND.EX P0, PT, R28, RZ, PT, P2 ;  /* 0x000000ff1c00720c */ /* 0x000fe40003f04120 */
[----:B------:R-:W-:Y:S02]  /*25ce0*/  FMNMX R10, R14, R10, !PT ;  /* 0x0000000a0e0a7209 */ /* 0x000fe40007800000 */
[----:B------:R-:W-:Y:S02]  /*25cf0*/  ISETP.GT.U32.AND P2, PT, R32, R150, PT ;  /* 0x000000962000720c */ /* 0x000fe40003f44070 */
[----:B------:R-:W-:Y:S02]  /*25d00*/  FSEL R19, R19, -INF , !P0 ;  /* 0xff80000013137808 */ /* 0x000fe40004000000 */
[----:B------:R-:W-:Y:S02]  /*25d10*/  ISETP.GT.U32.AND.EX P5, PT, R26, RZ, PT, P5 ;  /* 0x000000ff1a00720c */ /* 0x000fe40003fa4150 */
[----:B------:R-:W-:-:S02]  /*25d20*/  FMNMX R10, R146, R10, !PT ;  /* 0x0000000a920a7209 */ /* 0x000fc40007800000 */
[----:B------:R-:W-:Y:S02]  /*25d30*/  ISETP.GT.U32.AND.EX P0, PT, R26, RZ, PT, P2 ;  /* 0x000000ff1a00720c */ /* 0x000fe40003f04120 */
[----:B------:R-:W-:Y:S02]  /*25d40*/  FMNMX R10, R2, R10, !PT ;  /* 0x0000000a020a7209 */ /* 0x000fe40007800000 */
[----:B------:R-:W-:Y:S02]  /*25d50*/  FSEL R145, R145, -INF , !P5 ;  /* 0xff80000091917808 */ /* 0x000fe40006800000 */
[----:B------:R-:W-:Y:S01]  /*25d60*/  FSEL R144, R144, -INF , !P0 ;  /* 0xff80000090907808 */ /* 0x000fe20004000000 */
        /* <DEDUP_REMOVED lines=9> */
[----:B--2---:R-:W-:Y:S04]  /*25e00*/  STL [R1+0x25b4], R210 ;  /* 0x0025b4d201007387 */ /* 0x004fe80000100800 */
[----:B---3--:R-:W-:Y:S04]  /*25e10*/  STL [R1+0x25b0], R211 ;  /* 0x0025b0d301007387 */ /* 0x008fe80000100800 */
[----:B------:R-:W-:Y:S04]  /*25e20*/  STL [R1+0x25ac], R208 ;  /* 0x0025acd001007387 */ /* 0x000fe80000100800 */
[----:B----4-:R-:W-:Y:S04]  /*25e30*/  STL [R1+0x25a8], R209 ;  /* 0x0025a8d101007387 */ /* 0x010fe80000100800 */
        /* <DEDUP_REMOVED lines=34> */
[----:B0-----:R-:W2:Y:S04]  /*26060*/  LDL.LU R2, [R1+0xa54] ;  /* 0x000a540001027983 */ /* 0x001ea80000300800 */
[----:B------:R-:W-:Y:S04]  /*26070*/  STL.64 [R1+0x2780], R154 ;  /* 0x0027809a01007387 */ /* 0x000fe80000100a00 */
[----:B------:R-:W-:Y:S04]  /*26080*/  STL.64 [R1+0x2778], R152 ;  /* 0x0027789801007387 */ /* 0x000fe80000100a00 */
[----:B------:R-:W-:Y:S04]  /*26090*/  STL [R1+0x2770], R146 ;  /* 0x0027709201007387 */ /* 0x000fe80000100800 */
[----:B------:R-:W-:Y:S04]  /*260a0*/  STL.64 [R1+0x2768], R144 ;  /* 0x0027689001007387 */ /* 0x000fe80000100a00 */
[----:B------:R-:W-:Y:S04]  /*260b0*/  STL [R1+0x2760], R90 ;  /* 0x0027605a01007387 */ /* 0x000fe80000100800 */
        /* <DEDUP_REMOVED lines=13> */
[----:B------:R-:W-:Y:S04]  /*26190*/  STL [R1+0x26f0], R52 ;  /* 0x0026f03401007387 */ /* 0x000fe80000100800 */
[----:B------:R-:W-:Y:S04]  /*261a0*/  STL.64 [R1+0x26e8], R46 ;  /* 0x0026e82e01007387 */ /* 0x000fe80000100a00 */
[----:B------:R-:W-:Y:S04]  /*261b0*/  STL [R1+0x26e4], R42 ;  /* 0x0026e42a01007387 */ /* 0x000fe80000100800 */
[----:B------:R-:W-:Y:S04]  /*261c0*/  STL [R1+0x26e0], R37 ;  /* 0x0026e02501007387 */ /* 0x000fe80000100800 */
[----:B------:R-:W-:Y:S04]  /*261d0*/  STL [R1+0x26dc], R35 ;  /* 0x0026dc2301007387 */ /* 0x000fe80000100800 */
[----:B------:R-:W-:Y:S04]  /*261e0*/  STL [R1+0x26d8], R32 ;  /* 0x0026d82001007387 */ /* 0x000fe80000100800 */
[----:B------:R-:W-:Y:S04]  /*261f0*/  STL.64 [R1+0x26d0], R30 ;  /* 0x0026d01e01007387 */ /* 0x000fe80000100a00 */
[----:B------:R-:W-:Y:S04]  /*26200*/  STL.64 [R1+0x26c8], R28 ;  /* 0x0026c81c01007387 */ /* 0x000fe80000100a00 */
[----:B------:R0:W-:Y:S04]  /*26210*/  STL [R1+0x1ff8], R4 ;  /* 0x001ff80401007387 */ /* 0x0001e80000100800 */
[----:B0-----:R-:W3:Y:S01]  /*26220*/  LDL.LU R4, [R1+0xa60] ;  /* 0x000a600001047983 */ /* 0x001ee20000300800 */
        /* <DEDUP_REMOVED lines=9> */
[----:B------:R-:W-:Y:S02]  /*262c0*/  FMNMX R10, R16, R10, !PT ;  /* 0x0000000a100a7209 */ /* 0x000fe40007800000 */
[----:B------:R-:W-:Y:S02]  /*262d0*/  ISETP.GT.U32.AND.EX P1, PT, R31, RZ, PT, P1 ;  /* 0x000000ff1f00720c */ /* 0x000fe40003f24110 */
[----:B------:R-:W-:-:S02]  /*262e0*/  FMNMX R11, R7, R11, !PT ;  /* 0x0000000b070b7209 */ /* 0x000fc40007800000 */
[----:B------:R-:W-:Y:S02]  /*262f0*/  FMNMX R10, R145, R10, !PT ;  /* 0x0000000a910a7209 */ /* 0x000fe40007800000 */
[----:B------:R-:W-:Y:S02]  /*26300*/  ISETP.GT.U32.AND P3, PT, R42, R150, PT ;  /* 0x000000962a00720c */ /* 0x000fe40003f64070 */
[----:B------:R-:W-:Y:S02]  /*26310*/  FSEL R5, R5, -INF , !P1 ;  /* 0xff80000005057808 */ /* 0x000fe40004800000 */
[----:B------:R-:W-:Y:S01]  /*26320*/  FMNMX R11, R6, R11, !PT ;  /* 0x0000000b060b7209 */ /* 0x000fe20007800000 */
[----:B------:R-:W-:Y:S01]  /*26330*/  FMUL R17, R17, R25 ;  /* 0x0000001911117220 */ /* 0x000fe20000400000 */
[----:B------:R-:W0:Y:S01]  /*26340*/  SHFL.BFLY PT, R238, R10, 0x2, 0x1f ;  /* 0x0c401f000aee7f89 */ /* 0x000e2200000e0000 */
[----:B------:R-:W-:Y:S02]  /*26350*/  ISETP.GT.U32.AND.EX P1, PT, R29, RZ, PT, P3 ;  /* 0x000000ff1d00720c */ /* 0x000fe40003f24130 */
[----:B------:R-:W-:-:S02]  /*26360*/  FMNMX R11, R5, R11, !PT ;  /* 0x0000000b050b7209 */ /* 0x000fc40007800000 */
[----:B------:R-:W-:Y:S02]  /*26370*/  ISETP.GT.U32.AND P3, PT, R35, R150, PT ;  /* 0x000000962300720c */ /* 0x000fe40003f64070 */
[----:B------:R-:W-:Y:S02]  /*26380*/  FSEL R17, R17, -INF , !P1 ;  /* 0xff80000011117808 */ /* 0x000fe40004800000 */
[----:B------:R-:W-:Y:S02]  /*26390*/  FMNMX R11, R0, R11, !PT ;  /* 0x0000000b000b7209 */ /* 0x000fe40007800000 */
[----:B------:R-:W-:Y:S02]  /*263a0*/  ISETP.GT.U32.AND.EX P1, PT, R27, RZ, PT, P3 ;  /* 0x000000ff1b00720c */ /* 0x000fe40003f24130 */
[----:B------:R-:W-:Y:S02]  /*263b0*/  FMNMX R11, R17, R11, !PT ;  /* 0x0000000b110b7209 */ /* 0x000fe40007800000 */
[----:B------:R-:W-:-:S02]  /*263c0*/  FSEL R18, R18, -INF , !P1 ;  /* 0xff80000012127808 */ /* 0x000fc40004800000 */
[----:B------:R-:W-:-:S04]  /*263d0*/  FMNMX R11, R19, R11, !PT ;  /* 0x0000000b130b7209 */ /* 0x000fc80007800000 */
[----:B------:R-:W-:-:S04]  /*263e0*/  FMNMX R11, R18, R11, !PT ;  /* 0x0000000b120b7209 */ /* 0x000fc80007800000 */
[----:B------:R-:W-:Y:S02]  /*263f0*/  FMNMX R11, R144, R11, !PT ;  /* 0x0000000b900b7209 */ /* 0x000fe40007800000 */
[----:B0-----:R-:W-:-:S03]  /*26400*/  FMNMX R10, R10, R238, !PT ;  /* 0x000000ee0a0a7209 */ /* 0x001fc60007800000 */
[----:B------:R-:W0:Y:S04]  /*26410*/  SHFL.BFLY PT, R239, R11, 0x2, 0x1f ;  /* 0x0c401f000bef7f89 */ /* 0x000e2800000e0000 */
[----:B------:R-:W1:Y:S01]  /*26420*/  SHFL.BFLY PT, R238, R10, 0x1, 0x1f ;  /* 0x0c201f000aee7f89 */ /* 0x000e6200000e0000 */
[----:B0-----:R-:W-:Y:S02]  /*26430*/  FMNMX R11, R11, R239, !PT ;  /* 0x000000ef0b0b7209 */ /* 0x001fe40007800000 */
[----:B-1----:R-:W-:-:S03]  /*26440*/  FMNMX R10, R10, R238, !PT ;  /* 0x000000ee0a0a7209 */ /* 0x002fc60007800000 */
[----:B------:R-:W0:Y:S02]  /*26450*/  SHFL.BFLY PT, R238, R11, 0x1, 0x1f ;  /* 0x0c201f000bee7f89 */ /* 0x000e2400000e0000 */
[----:B0-----:R-:W-:Y:S02]  /*26460*/  FMNMX R11, R11, R238, !PT ;  /* 0x000000ee0b0b7209 */ /* 0x001fe40007800000 */
[----:B--2---:R-:W-:-:S05]  /*26470*/  FMNMX R10, R10, R2, !PT ;  /* 0x000000020a0a7209 */ /* 0x004fca0007800000 */
[--C-:B------:R-:W-:Y:S01]  /*26480*/  FADD R217, R217, -R10.reuse ;  /* 0x8000000ad9d97221 */ /* 0x100fe20000000000 */
[--C-:B------:R-:W-:Y:S01]  /*26490*/  FADD R216, R216, -R10.reuse ;  /* 0x8000000ad8d87221 */ /* 0x100fe20000000000 */
[----:B------:R-:W-:Y:S02]  /*264a0*/  FADD R23, R23, -R10 ;  /* 0x8000000a17177221 */ /* 0x000fe40000000000 */
[----:B------:R-:W-:Y:S01]  /*264b0*/  FMUL R217, R217, 1.4426950216293334961 ;  /* 0x3fb8aa3bd9d97820 */ /* 0x000fe20000400000 */
[----:B------:R-:W-:Y:S01]  /*264c0*/  FMUL R216, R216, 1.4426950216293334961 ;  /* 0x3fb8aa3bd8d87820 */ /* 0x000fe20000400000 */
[----:B------:R-:W-:Y:S02]  /*264d0*/  FMUL R23, R23, 1.4426950216293334961 ;  /* 0x3fb8aa3b17177820 */ /* 0x000fe40000400000 */
[----:B------:R-:W0:Y:S08]  /*264e0*/  MUFU.EX2 R14, R217 ;  /* 0x000000d9000e7308 */ /* 0x000e300000000800 */
[----:B------:R-:W1:Y:S08]  /*264f0*/  MUFU.EX2 R12, R216 ;  /* 0x000000d8000c7308 */ /* 0x000e700000000800 */
[----:B------:R-:W2:Y:S01]  /*26500*/  MUFU.EX2 R13, R23 ;  /* 0x00000017000d7308 */ /* 0x000ea20000000800 */
[----:B0-----:R-:W-:Y:S04]  /*26510*/  STL [R1+0x79c], R14 ;  /* 0x00079c0e01007387 */ /* 0x001fe80000100800 */
[----:B-1----:R-:W-:Y:S04]  /*26520*/  STL [R1+0x798], R12 ;  /* 0x0007980c01007387 */ /* 0x002fe80000100800 */
[----:B--2---:R-:W-:Y:S04]  /*26530*/  STL [R1+0x794], R13 ;  /* 0x0007940d01007387 */ /* 0x004fe80000100800 */
[----:B------:R-:W-:Y:S04]  /*26540*/  STS.U16 [R3+0x40300], R137 ;  /* 0x0403008903007388 */ /* 0x000fe80000000400 */
[----:B------:R-:W-:Y:S04]  /*26550*/  STS.U16 [R3+0x40700], R136 ;  /* 0x0407008803007388 */ /* 0x000fe80000000400 */
[----:B------:R-:W-:Y:S01]  /*26560*/  STS.U16 [R3+0x40b00], R135 ;  /* 0x040b008703007388 */ /* 0x000fe20000000400 */
[----:B---3--:R-:W-:-:S05]  /*26570*/  FMNMX R11, R11, R4, !PT ;  /* 0x000000040b0b7209 */ /* 0x008fca0007800000 */
[----:B------:R-:W-:-:S04]  /*26580*/  FADD R218, R218, -R11 ;  /* 0x8000000bdada7221 */ /* 0x000fc80000000000 */
[----:B------:R-:W-:-:S04]  /*26590*/  FMUL R218, R218, 1.4426950216293334961 ;  /* 0x3fb8aa3bdada7820 */ /* 0x000fc80000400000 */
[----:B------:R-:W0:Y:S02]  /*265a0*/  MUFU.EX2 R8, R218 ;  /* 0x000000da00087308 */ /* 0x000e240000000800 */
[----:B0-----:R-:W-:Y:S04]  /*265b0*/  STL [R1+0x790], R8 ;  /* 0x0007900801007387 */ /* 0x001fe80000100800 */
[----:B------:R-:W2:Y:S04]  /*265c0*/  LDL.LU.64 R28, [R1+0x400] ;  /* 0x00040000011c7983 */ /* 0x000ea80000300a00 */
[----:B------:R-:W3:Y:S04]  /*265d0*/  LDL.LU.64 R30, [R1+0x408] ;  /* 0x00040800011e7983 */ /* 0x000ee80000300a00 */
[----:B------:R-:W4:Y:S04]  /*265e0*/  LDL.LU.64 R32, [R1+0x410] ;  /* 0x0004100001207983 */ /* 0x000f280000300a00 */
[----:B------:R-:W3:Y:S04]  /*265f0*/  LDL.LU.64 R34, [R1+0x418] ;  /* 0x0004180001227983 */ /* 0x000ee80000300a00 */
        /* <DEDUP_REMOVED lines=24> */
[----:B------:R-:W-:Y:S04]  /*26780*/  STS.U16 [R3+0x40f00], R134 ;  /* 0x040f008603007388 */ /* 0x000fe80000000400 */
[----:B------:R-:W-:Y:S04]  /*26790*/  STS.U16 [R3+0x41300], R133 ;  /* 0x0413008503007388 */ /* 0x000fe80000000400 */
[----:B------:R-:W-:Y:S04]  /*267a0*/  STS.U16 [R3+0x41700], R132 ;  /* 0x0417008403007388 */ /* 0x000fe80000000400 */
[----:B------:R-:W-:Y:S04]  /*267b0*/  STS.U16 [R3+0x41b00], R131 ;  /* 0x041b008303007388 */ /* 0x000fe80000000400 */
[----:B------:R-:W3:Y:S04]  /*267c0*/  LDL.LU.64 R84, [R1+0x4e0] ;  /* 0x0004e00001547983 */ /* 0x000ee80000300a00 */
[----:B------:R-:W-:Y:S04]  /*267d0*/  STS.U16 [R3+0x41f00], R130 ;  /* 0x041f008203007388 */ /* 0x000fe80000000400 */
[----:B------:R-:W3:Y:S04]  /*267e0*/  LDL.LU.64 R86, [R1+0x4e8] ;  /* 0x0004e80001567983 */ /* 0x000ee80000300a00 */
[----:B------:R0:W-:Y:S04]  /*267f0*/  STS.U16 [R3+0x53f00], R91 ;  /* 0x053f005b03007388 */ /* 0x0001e80000000400 */
[----:B------:R-:W3:Y:S04]  /*26800*/  LDL.LU.64 R88, [R1+0x4f0] ;  /* 0x0004f00001587983 */ /* 0x000ee80000300a00 */
[----:B------:R-:W-:Y:S04]  /*26810*/  STS.U16 [R3+0x53700], R93 ;  /* 0x0537005d03007388 */ /* 0x000fe80000000400 */
[----:B------:R1:W-:Y:S04]  /*26820*/  STS.U16 [R3+0x53b00], R92 ;  /* 0x053b005c03007388 */ /* 0x0003e80000000400 */
[----:B0-----:R-:W3:Y:S04]  /*26830*/  LDL.LU.64 R90, [R1+0x4f8] ;  /* 0x0004f800015a7983 */ /* 0x001ee80000300a00 */
[----:B------:R-:W-:Y:S04]  /*26840*/  STS.U16 [R3+0x52f00], R95 ;  /* 0x052f005f03007388 */ /* 0x000fe80000000400 */
[----:B------:R0:W-:Y:S04]  /*26850*/  STS.U16 [R3+0x53300], R94 ;  /* 0x0533005e03007388 */ /* 0x0001e80000000400 */
[----:B-1----:R-:W3:Y:S04]  /*26860*/  LDL.LU.64 R92, [R1+0x500] ;  /* 0x00050000015c7983 */ /* 0x002ee80000300a00 */
        /* <DEDUP_REMOVED lines=51> */
[----:B-1----:R-:W3:Y:S04]  /*26ba0*/  LDL.LU.64 R128, [R1+0x590] ;  /* 0x0005900001807983 */ /* 0x002ee80000300a00 */
        /* <DEDUP_REMOVED lines=12> */
[----:B------:R-:W3:Y:S01]  /*26c70*/  LDL.LU.64 R154, [R1+0x5f8] ;  /* 0x0005f800019a7983 */ /* 0x000ee20000300a00 */
[----:B------:R-:W-:-:S03]  /*26c80*/  FADD R22, R22, -R10 ;  /* 0x8000000a16167221 */ /* 0x000fc60000000000 */
[----:B------:R0:W-:Y:S01]  /*26c90*/  STS.U16 [R3+0x45700], R24 ;  /* 0x0457001803007388 */ /* 0x0001e20000000400 */
[----:B------:R-:W-:-:S03]  /*26ca0*/  FMUL R22, R22, 1.4426950216293334961 ;  /* 0x3fb8aa3b16167820 */ /* 0x000fc60000400000 */
[----:B------:R1:W-:Y:S04]  /*26cb0*/  STS.U16 [R3+0x54300], R176 ;  /* 0x054300b003007388 */ /* 0x0003e80000000400 */
        /* <DEDUP_REMOVED lines=14> */
[----:B------:R3:W-:Y:S01]  /*26da0*/  STS.U16 [R3+0x57f00], R191 ;  /* 0x057f00bf03007388 */ /* 0x0007e20000000400 */
[----:B------:R0:W-:Y:S06]  /*26db0*/  MEMBAR.ALL.CTA ;  /* 0x0000000000007992 */ /* 0x0001ec0000008000 */
[----:B0-----:R-:W0:Y:S01]  /*26dc0*/  FENCE.VIEW.ASYNC.S ;  /* 0x00000000000073c6 */ /* 0x001e220000000000 */
[----:B------:R2:W4:Y:S01]  /*26dd0*/  MUFU.EX2 R24, R22 ;  /* 0x0000001600187308 */ /* 0x0005220000000800 */
[--C-:B------:R-:W-:Y:S01]  /*26de0*/  FADD R221, R221, -R11.reuse ;  /* 0x8000000bdddd7221 */ /* 0x100fe20000000000 */
[--C-:B------:R-:W-:Y:S01]  /*26df0*/  FADD R220, R220, -R11.reuse ;  /* 0x8000000bdcdc7221 */ /* 0x100fe20000000000 */
[----:B------:R-:W-:Y:S01]  /*26e00*/  FADD R219, R219, -R11 ;  /* 0x8000000bdbdb7221 */ /* 0x000fe20000000000 */
[----:B------:R-:W-:Y:S01]  /*26e10*/  F2FP.BF16.F32.PACK_AB R246, R13, R12 ;  /* 0x0000000c0df6723e */ /* 0x000fe200000010ff */
[----:B------:R-:W-:Y:S01]  /*26e20*/  UMOV UR6, UR34 ;  /* 0x0000002200067c82 */ /* 0x000fe20008000000 */
[----:B------:R-:W-:Y:S01]  /*26e30*/  UMOV UR7, UR35 ;  /* 0x0000002300077c82 */ /* 0x000fe20008000000 */
[----:B-1----:R-:W3:Y:S01]  /*26e40*/  LDL.LU R176, [R1+0x27c4] ;  /* 0x0027c40001b07983 */ /* 0x002ee20000300800 */
[----:B--2---:R-:W-:Y:S01]  /*26e50*/  FADD R22, -R10, R2 ;  /* 0x000000020a167221 */ /* 0x004fe20000000100 */
[----:B------:R-:W-:Y:S01]  /*26e60*/  FMUL R221, R221, 1.4426950216293334961 ;  /* 0x3fb8aa3bdddd7820 */ /* 0x000fe20000400000 */
[----:B------:R-:W-:Y:S01]  /*26e70*/  FMUL R220, R220, 1.4426950216293334961 ;  /* 0x3fb8aa3bdcdc7820 */ /* 0x000fe20000400000 */
[----:B------:R-:W-:Y:S01]  /*26e80*/  FMUL R219, R219, 1.4426950216293334961 ;  /* 0x3fb8aa3bdbdb7820 */ /* 0x000fe20000400000 */
[----:B------:R-:W-:Y:S01]  /*26e90*/  FMUL R22, R22, 1.4426950216293334961 ;  /* 0x3fb8aa3b16167820 */ /* 0x000fe20000400000 */
[----:B------:R-:W2:Y:S03]  /*26ea0*/  LDL.LU R177, [R1+0x27c0] ;  /* 0x0027c00001b17983 */ /* 0x000ea60000300800 */
[----:B------:R1:W0:Y:S01]  /*26eb0*/  MUFU.EX2 R23, R22 ;  /* 0x0000001600177308 */ /* 0x0002220000000800 */
[----:B----4-:R-:W-:Y:S01]  /*26ec0*/  F2FP.BF16.F32.PACK_AB R244, R14, R24 ;  /* 0x000000180ef4723e */ /* 0x010fe200000010ff */
[----:B------:R-:W4:Y:S04]  /*26ed0*/  LDL.LU R178, [R1+0x27bc] ;  /* 0x0027bc0001b27983 */ /* 0x000f280000300800 */
[----:B------:R-:W4:Y:S01]  /*26ee0*/  LDL.LU R179, [R1+0x27b8] ;  /* 0x0027b80001b37983 */ /* 0x000f220000300800 */
[----:B-1----:R-:W-:Y:S01]  /*26ef0*/  FADD R22, -R11, R4 ;  /* 0x000000040b167221 */ /* 0x002fe20000000100 */
[----:B------:R-:W-:Y:S02]  /*26f00*/  MUFU.EX2 R9, R221 ;  /* 0x000000dd00097308 */ /* 0x000fe40000000800 */
[----:B------:R-:W2:Y:S01]  /*26f10*/  LDL.LU R180, [R1+0x27b4] ;  /* 0x0027b40001b47983 */ /* 0x000ea20000300800 */
[----:B------:R-:W-:-:S06]  /*26f20*/  FMUL R22, R22, 1.4426950216293334961 ;  /* 0x3fb8aa3b16167820 */ /* 0x000fcc0000400000 */
[----:B------:R-:W1:Y:S08]  /*26f30*/  MUFU.EX2 R22, R22 ;  /* 0x0000001600167308 */ /* 0x000e700000000800 */
[----:B------:R-:W-:Y:S08]  /*26f40*/  MUFU.EX2 R2, R220 ;  /* 0x000000dc00027308 */ /* 0x000ff00000000800 */
[----:B------:R-:W1:Y:S01]  /*26f50*/  MUFU.EX2 R4, R219 ;  /* 0x000000db00047308 */ /* 0x000e620000000800 */
[-C--:B0-----:R-:W-:Y:S01]  /*26f60*/  FMUL R28, R28, R23.reuse ;  /* 0x000000171c1c7220 */ /* 0x081fe20000400000 */
[-C--:B------:R-:W-:Y:S01]  /*26f70*/  FMUL R29, R29, R23.reuse ;  /* 0x000000171d1d7220 */ /* 0x080fe20000400000 */
[-C--:B------:R-:W-:Y:S01]  /*26f80*/  FMUL R32, R32, R23.reuse ;  /* 0x0000001720207220 */ /* 0x080fe20000400000 */
[-C--:B------:R-:W-:Y:S01]  /*26f90*/  FMUL R33, R33, R23.reuse ;  /* 0x0000001721217220 */ /* 0x080fe20000400000 */
[-C--:B---3--:R-:W-:Y:S01]  /*26fa0*/  FMUL R36, R36, R23.reuse ;  /* 0x0000001724247220 */ /* 0x088fe20000400000 */
[-C--:B------:R-:W-:Y:S01]  /*26fb0*/  FMUL R37, R37, R23.reuse ;  /* 0x0000001725257220 */ /* 0x080fe20000400000 */
        /* <DEDUP_REMOVED lines=38> */
[-C--:B-1----:R-:W-:Y:S01]  /*27220*/  FMUL R30, R30, R22.reuse ;  /* 0x000000161e1e7220 */ /* 0x082fe20000400000 */
        /* <DEDUP_REMOVED lines=36> */
[----:B------:R-:W-:Y:S01]  /*27470*/  FMUL R121, R121, R23 ;  /* 0x0000001779797220 */ /* 0x000fe20000400000 */
        /* <DEDUP_REMOVED lines=14> */
[----:B------:R-:W-:-:S02]  /*27560*/  F2FP.BF16.F32.PACK_AB R245, R9, R8 ;  /* 0x0000000809f5723e */ /* 0x000fc400000010ff */
[----:B------:R-:W-:Y:S01]  /*27570*/  F2FP.BF16.F32.PACK_AB R247, R4, R2 ;  /* 0x0000000204f7723e */ /* 0x000fe200000010ff */
        /* <DEDUP_REMOVED lines=31> */
[----:B------:R-:W-:Y:S01]  /*27770*/  FMUL R155, R155, R22 ;  /* 0x000000169b9b7220 */ /* 0x000fe20000400000 */
[----:B------:R-:W-:Y:S06]  /*27780*/  BAR.SYNC.DEFER_BLOCKING 0x0 ;  /* 0x0000000000007b1d */ /* 0x000fec0000010000 */
[----:B------:R-:W-:-:S06]  /*27790*/  WARPGROUP.ARRIVE ;  /* 0x00000000000079c5 */ /* 0x000fcc0000000000 */
[----:B------:R-:W-:Y:S01]  /*277a0*/  HGMMA.64x256x16.F32.BF16 R28, R244, gdesc[UR4], R28, gsb0 ;  /* 0x03e00004f41c7df0 */ /* 0x000fe2000800181c */
[----:B------:R0:W-:Y:S04]  /*277b0*/  STL [R1+0x784], R9 ;  /* 0x0007840901007387 */ /* 0x0001e80000100800 */
[----:B------:R-:W2:Y:S04]  /*277c0*/  LDL.LU R181, [R1+0x27b0] ;  /* 0x0027b00001b57983 */ /* 0x000ea80000300800 */
[----:B------:R-:W3:Y:S04]  /*277d0*/  LDL.LU R182, [R1+0x27ac] ;  /* 0x0027ac0001b67983 */ /* 0x000ee80000300800 */
[----:B------:R-:W3:Y:S01]  /*277e0*/  LDL.LU R183, [R1+0x27a8] ;  /* 0x0027a80001b77983 */ /* 0x000ee20000300800 */
[----:B------:R-:W-:-:S03]  /*277f0*/  FADD R229, R229, -R10 ;  /* 0x8000000ae5e57221 */ /* 0x000fc60000000000 */
[----:B------:R-:W4:Y:S01]  /*27800*/  LDL.LU R184, [R1+0x27a4] ;  /* 0x0027a40001b87983 */ /* 0x000f220000300800 */
[--C-:B------:R-:W-:Y:S01]  /*27810*/  FADD R228, R228, -R10.reuse ;  /* 0x8000000ae4e47221 */ /* 0x100fe20000000000 */
[--C-:B------:R-:W-:Y:S02]  /*27820*/  FADD R225, R225, -R10.reuse ;  /* 0x8000000ae1e17221 */ /* 0x100fe40000000000 */
[----:B------:R-:W4:Y:S01]  /*27830*/  LDL.LU R185, [R1+0x27a0] ;  /* 0x0027a00001b97983 */ /* 0x000f220000300800 */
[----:B------:R-:W-:Y:S01]  /*27840*/  FADD R224, R224, -R10 ;  /* 0x8000000ae0e07221 */ /* 0x000fe20000000000 */
[--C-:B------:R-:W-:Y:S01]  /*27850*/  FADD R227, R227, -R11.reuse ;  /* 0x8000000be3e37221 */ /* 0x100fe20000000000 */
[--C-:B------:R-:W-:Y:S01]  /*27860*/  FADD R226, R226, -R11.reuse ;  /* 0x8000000be2e27221 */ /* 0x100fe20000000000 */
[----:B------:R-:W-:Y:S01]  /*27870*/  STL [R1+0x780], R2 ;  /* 0x0007800201007387 */ /* 0x000fe20000100800 */
[--C-:B------:R-:W-:Y:S01]  /*27880*/  FADD R223, R223, -R11.reuse ;  /* 0x8000000bdfdf7221 */ /* 0x100fe20000000000 */
[----:B------:R-:W-:-:S02]  /*27890*/  FADD R216, R222, -R11 ;  /* 0x8000000bded87221 */ /* 0x000fc40000000000 */
[----:B------:R-:W2:Y:S01]  /*278a0*/  LDL.LU R186, [R1+0x279c] ;  /* 0x00279c0001ba7983 */ /* 0x000ea20000300800 */
[----:B------:R-:W-:-:S03]  /*278b0*/  FMUL R229, R229, 1.4426950216293334961 ;  /* 0x3fb8aa3be5e57820 */ /* 0x000fc60000400000 */
[----:B------:R-:W2:Y:S01]  /*278c0*/  LDL.LU R187, [R1+0x2798] ;  /* 0x0027980001bb7983 */ /* 0x000ea20000300800 */
[----:B------:R-:W-:Y:S01]  /*278d0*/  FMUL R228, R228, 1.4426950216293334961 ;  /* 0x3fb8aa3be4e47820 */ /* 0x000fe20000400000 */
[----:B------:R-:W-:Y:S02]  /*278e0*/  FMUL R225, R225, 1.4426950216293334961 ;  /* 0x3fb8aa3be1e17820 */ /* 0x000fe40000400000 */
[----:B------:R-:W3:Y:S01]  /*278f0*/  LDL.LU R188, [R1+0x2794] ;  /* 0x0027940001bc7983 */ /* 0x000ee20000300800 */
[----:B------:R-:W-:Y:S01]  /*27900*/  FMUL R224, R224, 1.4426950216293334961 ;  /* 0x3fb8aa3be0e07820 */ /* 0x000fe20000400000 */
[----:B------:R-:W-:Y:S01]  /*27910*/  FMUL R227, R227, 1.4426950216293334961 ;  /* 0x3fb8aa3be3e37820 */ /* 0x000fe20000400000 */
[----:B------:R-:W-:Y:S01]  /*27920*/  FMUL R226, R226, 1.4426950216293334961 ;  /* 0x3fb8aa3be2e27820 */ /* 0x000fe20000400000 */
[----:B------:R-:W3:Y:S01]  /*27930*/  LDL.LU R189, [R1+0x2790] ;  /* 0x0027900001bd7983 */ /* 0x000ee20000300800 */
[----:B------:R-:W-:Y:S01]  /*27940*/  FMUL R223, R223, 1.4426950216293334961 ;  /* 0x3fb8aa3bdfdf7820 */ /* 0x000fe20000400000 */
[----:B------:R-:W-:-:S02]  /*27950*/  FMUL R216, R216, 1.4426950216293334961 ;  /* 0x3fb8aa3bd8d87820 */ /* 0x000fc40000400000 */
[----:B------:R-:W4:Y:S01]  /*27960*/  LDL.LU R190, [R1+0x278c] ;  /* 0x00278c0001be7983 */ /* 0x000f220000300800 */
[----:B------:R-:W-:Y:S03]  /*27970*/  MUFU.EX2 R13, R229 ;  /* 0x000000e5000d7308 */ /* 0x000fe60000000800 */
[----:B------:R1:W-:Y:S04]  /*27980*/  STL [R1+0x78c], R4 ;  /* 0x00078c0401007387 */ /* 0x0003e80000100800 */
[----:B------:R-:W4:Y:S01]  /*27990*/  LDL.LU R191, [R1+0x2788] ;  /* 0x0027880001bf7983 */ /* 0x000f220000300800 */
[----:B------:R-:W1:Y:S03]  /*279a0*/  MUFU.EX2 R14, R228 ;  /* 0x000000e4000e7308 */ /* 0x000e660000000800 */
[----:B------:R1:W-:Y:S05]  /*279b0*/  STL [R1+0x1ffc], R3 ;  /* 0x001ffc0301007387 */ /* 0x0003ea0000100800 */
[----:B0-----:R-:W-:Y:S08]  /*279c0*/  MUFU.EX2 R9, R225 ;  /* 0x000000e100097308 */ /* 0x001ff00000000800 */
[----:B------:R-:W0:Y:S08]  /*279d0*/  MUFU.EX2 R12, R224 ;  /* 0x000000e0000c7308 */ /* 0x000e300000000800 */
[----:B-1----:R-:W-:Y:S08]  /*279e0*/  MUFU.EX2 R4, R227 ;  /* 0x000000e300047308 */ /* 0x002ff00000000800 */
[----:B------:R-:W1:Y:S08]  /*279f0*/  MUFU.EX2 R8, R226 ;  /* 0x000000e200087308 */ /* 0x000e700000000800 */
[----:B------:R-:W-:Y:S08]  /*27a00*/  MUFU.EX2 R2, R223 ;  /* 0x000000df00027308 */ /* 0x000ff00000000800 */
[----:B------:R-:W1:Y:S01]  /*27a10*/  MUFU.EX2 R3, R216 ;  /* 0x000000d800037308 */ /* 0x000e620000000800 */
[----:B------:R-:W-:-:S02]  /*27a20*/  F2FP.BF16.F32.PACK_AB R240, R14, R13 ;  /* 0x0000000d0ef0723e */ /* 0x000fc400000010ff */
[----:B0-----:R-:W-:Y:S02]  /*27a30*/  F2FP.BF16.F32.PACK_AB R242, R12, R9 ;  /* 0x000000090cf2723e */ /* 0x001fe400000010ff */
[----:B-1----:R-:W-:Y:S01]  /*27a40*/  F2FP.BF16.F32.PACK_AB R241, R8, R4 ;  /* 0x0000000408f1723e */ /* 0x002fe200000010ff */
[----:B------:R-:W-:Y:S01]  /*27a50*/  UMOV UR6, UR54 ;  /* 0x0000003600067c82 */ /* 0x000fe20008000000 */
[----:B------:R-:W-:Y:S01]  /*27a60*/  UMOV UR7, UR55 ;  /* 0x0000003700077c82 */ /* 0x000fe20008000000 */
[----:B------:R-:W-:Y:S01]  /*27a70*/  F2FP.BF16.F32.PACK_AB R243, R3, R2 ;  /* 0x0000000203f3723e */ /* 0x000fe200000010ff */
[----:B------:R-:W-:-:S03]  /*27a80*/  WARPGROUP.DEPBAR.LE gsb0, 0x0 ;  /* 0x00008000000079c5 */ /* 0x000fc60000010000 */
[----:B------:R-:W-:-:S06]  /*27a90*/  WARPGROUP.ARRIVE ;  /* 0x00000000000079c5 */ /* 0x000fcc0000000000 */
[----:B------:R-:W-:Y:S01]  /*27aa0*/  HGMMA.64x256x16.F32.BF16 R28, R240, gdesc[UR4], R28, gsb0 ;  /* 0x03e00004f01c7df0 */ /* 0x000fe2000800181c */
        /* <DEDUP_REMOVED lines=14> */
[----:B------:R-:W-:-:S03]  /*27b90*/  WARPGROUP.DEPBAR.LE gsb0, 0x0 ;  /* 0x00008000000079c5 */ /* 0x000fc60000010000 */
        /* <DEDUP_REMOVED lines=64> */
[----:B0-----:R-:W2:Y:S04]  /*27fa0*/  LDL.LU.64 R154, [R1+0x2780] ;  /* 0x00278000019a7983 */ /* 0x001ea80000300a00 */
[----:B------:R-:W2:Y:S04]  /*27fb0*/  LDL.LU.64 R152, [R1+0x2778] ;  /* 0x0027780001987983 */ /* 0x000ea80000300a00 */
[----:B------:R-:W2:Y:S04]  /*27fc0*/  LDL.LU R146, [R1+0x2770] ;  /* 0x0027700001927983 */ /* 0x000ea80000300800 */
[----:B------:R-:W2:Y:S04]  /*27fd0*/  LDL.LU.64 R144, [R1+0x2768] ;  /* 0x0027680001907983 */ /* 0x000ea80000300a00 */
[----:B------:R-:W3:Y:S01]  /*27fe0*/  LDL.LU R90, [R1+0x2760] ;  /* 0x00276000015a7983 */ /* 0x000ee20000300800 */
[--C-:B------:R-:W-:Y:S01]  /*27ff0*/  FADD R237, R237, -R10.reuse ;  /* 0x8000000aeded7221 */ /* 0x100fe20000000000 */
[----:B------:R-:W-:-:S02]  /*28000*/  FADD R236, R236, -R10 ;  /* 0x8000000aecec7221 */ /* 0x000fc40000000000 */
[----:B------:R-:W2:Y:S01]  /*28010*/  LDL.LU.64 R88, [R1+0x2758] ;  /* 0x0027580001587983 */ /* 0x000ea20000300a00 */
[--C-:B------:R-:W-:Y:S01]  /*28020*/  FADD R233, R233, -R10.reuse ;  /* 0x8000000ae9e97221 */ /* 0x100fe20000000000 */
[----:B------:R-:W-:Y:S02]  /*28030*/  FADD R232, R232, -R10 ;  /* 0x8000000ae8e87221 */ /* 0x000fe40000000000 */
[----:B------:R-:W2:Y:S01]  /*28040*/  LDL.LU.64 R86, [R1+0x2750] ;  /* 0x0027500001567983 */ /* 0x000ea20000300a00 */
[----:B------:R-:W-:Y:S01]  /*28050*/  FMUL R237, R237, 1.4426950216293334961 ;  /* 0x3fb8aa3beded7820 */ /* 0x000fe20000400000 */
[--C-:B------:R-:W-:Y:S02]  /*28060*/  FADD R235, R235, -R11.reuse ;  /* 0x8000000bebeb7221 */ /* 0x100fe40000000000 */
[----:B------:R-:W2:Y:S01]  /*28070*/  LDL.LU.64 R84, [R1+0x2748] ;  /* 0x0027480001547983 */ /* 0x000ea20000300a00 */
[----:B------:R-:W-:Y:S01]  /*28080*/  FMUL R236, R236, 1.4426950216293334961 ;  /* 0x3fb8aa3becec7820 */ /* 0x000fe20000400000 */
[----:B------:R-:W-:-:S02]  /*28090*/  FADD R234, R234, -R11 ;  /* 0x8000000beaea7221 */ /* 0x000fc40000000000 */
[----:B------:R-:W2:Y:S01]  /*280a0*/  LDL.LU.64 R82, [R1+0x2740] ;  /* 0x0027400001527983 */ /* 0x000ea20000300a00 */
[----:B------:R-:W-:Y:S01]  /*280b0*/  FMUL R233, R233, 1.4426950216293334961 ;  /* 0x3fb8aa3be9e97820 */ /* 0x000fe20000400000 */
[--C-:B------:R-:W-:Y:S02]  /*280c0*/  FADD R231, R231, -R11.reuse ;  /* 0x8000000be7e77221 */ /* 0x100fe40000000000 */
[----:B------:R-:W2:Y:S01]  /*280d0*/  LDL.LU.64 R80, [R1+0x2738] ;  /* 0x0027380001507983 */ /* 0x000ea20000300a00 */
[----:B------:R-:W-:Y:S01]  /*280e0*/  FMUL R232, R232, 1.4426950216293334961 ;  /* 0x3fb8aa3be8e87820 */ /* 0x000fe20000400000 */
[----:B------:R-:W-:Y:S02]  /*280f0*/  FADD R216, R230, -R11 ;  /* 0x8000000be6d87221 */ /* 0x000fe40000000000 */
[----:B------:R-:W2:Y:S01]  /*28100*/  LDL.LU.64 R78, [R1+0x2730] ;  /* 0x00273000014e7983 */ /* 0x000ea20000300a00 */
[----:B------:R-:W0:Y:S01]  /*28110*/  MUFU.EX2 R13, R237 ;  /* 0x000000ed000d7308 */ /* 0x000e220000000800 */
[----:B------:R-:W-:-:S02]  /*28120*/  FMUL R235, R235, 1.4426950216293334961 ;  /* 0x3fb8aa3bebeb7820 */ /* 0x000fc40000400000 */
[----:B------:R-:W2:Y:S01]  /*28130*/  LDL.LU.64 R76, [R1+0x2728] ;  /* 0x00272800014c7983 */ /* 0x000ea20000300a00 */
[----:B------:R-:W-:-:S03]  /*28140*/  FMUL R234, R234, 1.4426950216293334961 ;  /* 0x3fb8aa3beaea7820 */ /* 0x000fc60000400000 */
[----:B------:R-:W2:Y:S01]  /*28150*/  LDL.LU.64 R74, [R1+0x2720] ;  /* 0x00272000014a7983 */ /* 0x000ea20000300a00 */
[----:B------:R-:W1:Y:S01]  /*28160*/  MUFU.EX2 R14, R236 ;  /* 0x000000ec000e7308 */ /* 0x000e620000000800 */
[----:B------:R-:W-:Y:S02]  /*28170*/  FMUL R231, R231, 1.4426950216293334961 ;  /* 0x3fb8aa3be7e77820 */ /* 0x000fe40000400000 */
[----:B------:R-:W2:Y:S01]  /*28180*/  LDL.LU.64 R72, [R1+0x2718] ;  /* 0x0027180001487983 */ /* 0x000ea20000300a00 */
[----:B------:R-:W-:-:S03]  /*28190*/  FMUL R216, R216, 1.4426950216293334961 ;  /* 0x3fb8aa3bd8d87820 */ /* 0x000fc60000400000 */
[----:B------:R-:W2:Y:S01]  /*281a0*/  LDL.LU.64 R70, [R1+0x2710] ;  /* 0x0027100001467983 */ /* 0x000ea20000300a00 */
[----:B------:R-:W4:Y:S03]  /*281b0*/  MUFU.EX2 R9, R233 ;  /* 0x000000e900097308 */ /* 0x000f260000000800 */
[----:B------:R-:W2:Y:S04]  /*281c0*/  LDL.LU.64 R68, [R1+0x2708] ;  /* 0x0027080001447983 */ /* 0x000ea80000300a00 */
[----:B------:R-:W2:Y:S01]  /*281d0*/  LDL.LU.64 R66, [R1+0x2700] ;  /* 0x0027000001427983 */ /* 0x000ea20000300a00 */
[----:B------:R-:W4:Y:S03]  /*281e0*/  MUFU.EX2 R12, R232 ;  /* 0x000000e8000c7308 */ /* 0x000f260000000800 */
[----:B------:R-:W2:Y:S04]  /*281f0*/  LDL.LU.64 R64, [R1+0x26f8] ;  /* 0x0026f80001407983 */ /* 0x000ea80000300a00 */
[----:B------:R-:W2:Y:S01]  /*28200*/  LDL.LU R52, [R1+0x26f0] ;  /* 0x0026f00001347983 */ /* 0x000ea20000300800 */
[----:B------:R-:W4:Y:S03]  /*28210*/  MUFU.EX2 R4, R235 ;  /* 0x000000eb00047308 */ /* 0x000f260000000800 */
[----:B------:R-:W2:Y:S04]  /*28220*/  LDL.LU.64 R46, [R1+0x26e8] ;  /* 0x0026e800012e7983 */ /* 0x000ea80000300a00 */
[----:B------:R-:W2:Y:S01]  /*28230*/  LDL.LU R42, [R1+0x26e4] ;  /* 0x0026e400012a7983 */ /* 0x000ea20000300800 */
[----:B------:R-:W4:Y:S03]  /*28240*/  MUFU.EX2 R8, R234 ;  /* 0x000000ea00087308 */ /* 0x000f260000000800 */
[----:B------:R-:W2:Y:S04]  /*28250*/  LDL.LU R37, [R1+0x26e0] ;  /* 0x0026e00001257983 */ /* 0x000ea80000300800 */
[----:B------:R-:W2:Y:S01]  /*28260*/  LDL.LU R35, [R1+0x26dc] ;  /* 0x0026dc0001237983 */ /* 0x000ea20000300800 */
[----:B------:R-:W4:Y:S03]  /*28270*/  MUFU.EX2 R2, R231 ;  /* 0x000000e700027308 */ /* 0x000f260000000800 */
[----:B------:R-:W2:Y:S04]  /*28280*/  LDL.LU R32, [R1+0x26d8] ;  /* 0x0026d80001207983 */ /* 0x000ea80000300800 */
[----:B------:R-:W2:Y:S01]  /*28290*/  LDL.LU.64 R30, [R1+0x26d0] ;  /* 0x0026d000011e7983 */ /* 0x000ea20000300a00 */
[----:B------:R-:W4:Y:S03]  /*282a0*/  MUFU.EX2 R3, R216 ;  /* 0x000000d800037308 */ /* 0x000f260000000800 */
[----:B------:R-:W2:Y:S04]  /*282b0*/  LDL.LU.64 R28, [R1+0x26c8] ;  /* 0x0026c800011c7983 */ /* 0x000ea80000300a00 */
[----:B------:R-:W-:Y:S04]  /*282c0*/  STL [R1+0x2024], R240 ;  /* 0x002024f001007387 */ /* 0x000fe80000100800 */
[----:B------:R-:W-:Y:S04]  /*282d0*/  STL [R1+0x2020], R241 ;  /* 0x002020f101007387 */ /* 0x000fe80000100800 */
[----:B------:R-:W-:Y:S04]  /*282e0*/  STL [R1+0x201c], R242 ;  /* 0x00201cf201007387 */ /* 0x000fe80000100800 */
[----:B------:R-:W-:Y:S04]  /*282f0*/  STL [R1+0x2018], R243 ;  /* 0x002018f301007387 */ /* 0x000fe80000100800 */
[----:B0-----:R-:W-:Y:S04]  /*28300*/  STL [R1+0x758], R13 ;  /* 0x0007580d01007387 */ /* 0x001fe80000100800 */
[----:B-1----:R-:W-:Y:S04]  /*28310*/  STL [R1+0x760], R14 ;  /* 0x0007600e01007387 */ /* 0x002fe80000100800 */
[----:B----4-:R-:W-:Y:S04]  /*28320*/  STL [R1+0x768], R9 ;  /* 0x0007680901007387 */ /* 0x010fe80000100800 */
[----:B------:R-:W-:Y:S04]  /*28330*/  STL [R1+0x76c], R12 ;  /* 0x00076c0c01007387 */ /* 0x000fe80000100800 */
[----:B------:R-:W-:Y:S04]  /*28340*/  STL [R1+0x734], R4 ;  /* 0x0007340401007387 */ /* 0x000fe80000100800 */
[----:B------:R-:W-:Y:S04]  /*28350*/  STL [R1+0x73c], R8 ;  /* 0x00073c0801007387 */ /* 0x000fe80000100800 */
[----:B------:R-:W-:Y:S04]  /*28360*/  STL [R1+0x744], R2 ;  /* 0x0007440201007387 */ /* 0x000fe80000100800 */
[----:B------:R-:W-:Y:S01]  /*28370*/  STL [R1+0x750], R3 ;  /* 0x0007500301007387 */ /* 0x000fe20000100800 */
[----:B---3--:R-:W-:-:S05]  /*28380*/  MOV R217, R90 ;  /* 0x0000005a00d97202 */ /* 0x008fca0000000f00 */
[----:B------:R-:W-:Y:S04]  /*28390*/  STL [R1+0x26c0], R217 ;  /* 0x0026c0d901007387 */ /* 0x000fe80000100800 */
[----:B------:R-:W-:Y:S04]  /*283a0*/  STL.64 [R1+0x26b8], R214 ;  /* 0x0026b8d601007387 */ /* 0x000fe80000100a00 */
[----:B------:R-:W-:Y:S04]  /*283b0*/  STL.64 [R1+0x26b0], R212 ;  /* 0x0026b0d401007387 */ /* 0x000fe80000100a00 */
[----:B------:R-:W-:Y:S04]  /*283c0*/  STL.64 [R1+0x26a8], R190 ;  /* 0x0026a8be01007387 */ /* 0x000fe80000100a00 */
[----:B------:R-:W-:Y:S04]  /*283d0*/  STL.64 [R1+0x26a0], R188 ;  /* 0x0026a0bc01007387 */ /* 0x000fe80000100a00 */
[----:B--2---:R-:W-:Y:S04]  /*283e0*/  STL.64 [R1+0x2698], R186 ;  /* 0x002698ba01007387 */ /* 0x004fe80000100a00 */
        /* <DEDUP_REMOVED lines=18> */
[----:B------:R0:W-:Y:S04]  /*28510*/  STL.64 [R1+0x2600], R144 ;  /* 0x0026009001007387 */ /* 0x0001e80000100a00 */
[----:B------:R-:W2:Y:S04]  /*28520*/  LDL.LU.64 R108, [R1+0x400] ;  /* 0x00040000016c7983 */ /* 0x000ea80000300a00 */
        /* <DEDUP_REMOVED lines=17> */
[----:B0-----:R-:W2:Y:S04]  /*28640*/  LDL.LU.64 R144, [R1+0x490] ;  /* 0x0004900001907983 */ /* 0x001ea80000300a00 */
        /* <DEDUP_REMOVED lines=44> */
[----:B------:R-:W2:Y:S01]  /*28910*/  LDL.LU.64 R234, [R1+0x5f8] ;  /* 0x0005f80001ea7983 */ /* 0x000ea20000300a00 */
[----:B------:R-:W-:Y:S01]  /*28920*/  F2FP.BF16.F32.PACK_AB R236, R14, R13 ;  /* 0x0000000d0eec723e */ /* 0x000fe200000010ff */
[----:B------:R-:W-:Y:S01]  /*28930*/  UIADD3.64 UR12, UR54, 0x2, URZ ;  /* 0x00000002360c7897 */ /* 0x000fe2000fffe03f */
[----:B------:R-:W-:Y:S01]  /*28940*/  F2FP.BF16.F32.PACK_AB R238, R12, R9 ;  /* 0x000000090cee723e */ /* 0x000fe200000010ff */
[----:B------:R-:W3:Y:S01]  /*28950*/  LDL.LU R22, [R1+0x66c] ;  /* 0x00066c0001167983 */ /* 0x000ee20000300800 */
[----:B------:R-:W-:-:S02]  /*28960*/  F2FP.BF16.F32.PACK_AB R237, R8, R4 ;  /* 0x0000000408ed723e */ /* 0x000fc400000010ff */
[----:B------:R-:W-:Y:S01]  /*28970*/  F2FP.BF16.F32.PACK_AB R239, R3, R2 ;  /* 0x0000000203ef723e */ /* 0x000fe200000010ff */
[----:B------:R-:W4:Y:S01]  /*28980*/  LDL.LU R23, [R1+0x660] ;  /* 0x0006600001177983 */ /* 0x000f220000300800 */
[----:B------:R-:W-:Y:S01]  /*28990*/  UMOV UR6, UR12 ;  /* 0x0000000c00067c82 */ /* 0x000fe20008000000 */
[----:B------:R-:W-:Y:S01]  /*289a0*/  UMOV UR7, UR13 ;  /* 0x0000000d00077c82 */ /* 0x000fe20008000000 */
[----:B--2---:R-:W-:-:S06]  /*289b0*/  WARPGROUP.ARRIVE ;  /* 0x00000000000079c5 */ /* 0x004fcc0000000000 */
[----:B------:R-:W-:Y:S03]  /*289c0*/  HGMMA.64x256x16.F32.BF16 R108, R236, gdesc[UR4], R108, gsb0 ;  /* 0x03e00004ec6c7df0 */ /* 0x000fe6000800186c */
[----:B------:R-:W-:Y:S02]  /*289d0*/  WARPGROUP.DEPBAR.LE gsb0, 0x0 ;  /* 0x00008000000079c5 */ /* 0x000fe40000010000 */
        /* <DEDUP_REMOVED lines=55> */
[----:B0-----:R-:W2:Y:S04]  /*28d50*/  LDL.LU R217, [R1+0x26c0] ;  /* 0x0026c00001d97983 */ /* 0x001ea80000300800 */
[----:B------:R-:W3:Y:S04]  /*28d60*/  LDL.LU.64 R214, [R1+0x26b8] ;  /* 0x0026b80001d67983 */ /* 0x000ee80000300a00 */
[----:B------:R-:W4:Y:S04]  /*28d70*/  LDL.LU.64 R212, [R1+0x26b0] ;  /* 0x0026b00001d47983 */ /* 0x000f280000300a00 */
        /* <DEDUP_REMOVED lines=14> */
[----:B------:R-:W4:Y:S01]  /*28e60*/  LDL.LU.64 R162, [R1+0x2638] ;  /* 0x0026380001a27983 */ /* 0x000f220000300a00 */
[----:B------:R-:W-:-:S03]  /*28e70*/  MOV R108, R152 ;  /* 0x00000098006c7202 */ /* 0x000fc60000000f00 */
[----:B------:R-:W4:Y:S01]  /*28e80*/  LDL.LU.64 R160, [R1+0x2630] ;  /* 0x0026300001a07983 */ /* 0x000f220000300a00 */
[----:B------:R-:W-:-:S03]  /*28e90*/  MOV R102, R146 ;  /* 0x0000009200667202 */ /* 0x000fc60000000f00 */
[----:B------:R-:W4:Y:S01]  /*28ea0*/  LDL.LU.64 R158, [R1+0x2628] ;  /* 0x00262800019e7983 */ /* 0x000f220000300a00 */
[----:B------:R-:W-:-:S03]  /*28eb0*/  MOV R100, R144 ;  /* 0x0000009000647202 */ /* 0x000fc60000000f00 */
[----:B------:R-:W4:Y:S01]  /*28ec0*/  LDL.LU.64 R156, [R1+0x2620] ;  /* 0x00262000019c7983 */ /* 0x000f220000300a00 */
[----:B------:R-:W-:-:S03]  /*28ed0*/  MOV R101, R145 ;  /* 0x0000009100657202 */ /* 0x000fc60000000f00 */
[----:B------:R-:W4:Y:S04]  /*28ee0*/  LDL.LU.64 R154, [R1+0x2618] ;  /* 0x00261800019a7983 */ /* 0x000f280000300a00 */
[----:B------:R-:W4:Y:S04]  /*28ef0*/  LDL.LU.64 R152, [R1+0x2610] ;  /* 0x0026100001987983 */ /* 0x000f280000300a00 */
[----:B------:R-:W4:Y:S04]  /*28f00*/  LDL.LU R146, [R1+0x2608] ;  /* 0x0026080001927983 */ /* 0x000f280000300800 */
[----:B------:R-:W4:Y:S04]  /*28f10*/  LDL.LU.64 R144, [R1+0x2600] ;  /* 0x0026000001907983 */ /* 0x000f280000300a00 */
[----:B------:R-:W4:Y:S04]  /*28f20*/  LDL.LU R109, [R1+0x4b4] ;  /* 0x0004b400016d7983 */ /* 0x000f280000300800 */
        /* <DEDUP_REMOVED lines=27> */
[----:B------:R-:W4:Y:S01]  /*290e0*/  LDL.LU R53, [R1+0x25e8] ;  /* 0x0025e80001357983 */ /* 0x000f220000300800 */
[----:B------:R-:W-:-:S03]  /*290f0*/  MOV R90, R134 ;  /* 0x00000086005a7202 */ /* 0x000fc60000000f00 */
        /* <DEDUP_REMOVED lines=71> */
[----:B--2---:R-:W-:-:S03]  /*29570*/  FADD R216, R217, -R10 ;  /* 0x8000000ad9d87221 */ /* 0x004fc60000000000 */
[----:B------:R-:W2:Y:S04]  /*29580*/  LDL.LU R194, [R1+0x2574] ;  /* 0x0025740001c27983 */ /* 0x000ea80000300800 */
[----:B------:R-:W2:Y:S04]  /*29590*/  LDL.LU R240, [R1+0x5ac] ;  /* 0x0005ac0001f07983 */ /* 0x000ea80000300800 */
[----:B------:R-:W2:Y:S04]  /*295a0*/  LDL.LU R195, [R1+0x2570] ;  /* 0x0025700001c37983 */ /* 0x000ea80000300800 */
[----:B-1----:R-:W2:Y:S01]  /*295b0*/  LDL.LU R235, [R1+0x5b0] ;  /* 0x0005b00001eb7983 */ /* 0x002ea20000300800 */
[----:B------:R-:W-:-:S03]  /*295c0*/  FMUL R217, R216, 1.4426950216293334961 ;  /* 0x3fb8aa3bd8d97820 */ /* 0x000fc60000400000 */
[----:B------:R-:W2:Y:S01]  /*295d0*/  LDL.LU R192, [R1+0x256c] ;  /* 0x00256c0001c07983 */ /* 0x000ea20000300800 */
[----:B---3--:R-:W-:-:S03]  /*295e0*/  FADD R216, R214, -R10 ;  /* 0x8000000ad6d87221 */ /* 0x008fc60000000000 */
[----:B------:R-:W3:Y:S04]  /*295f0*/  LDL.LU R234, [R1+0x5b4] ;  /* 0x0005b40001ea7983 */ /* 0x000ee80000300800 */
[----:B------:R-:W3:Y:S04]  /*29600*/  LDL.LU R193, [R1+0x2568] ;  /* 0x0025680001c17983 */ /* 0x000ee80000300800 */
[----:B------:R-:W3:Y:S01]  /*29610*/  LDL.LU R233, [R1+0x5b8] ;  /* 0x0005b80001e97983 */ /* 0x000ee20000300800 */
[----:B------:R0:W1:Y:S03]  /*29620*/  MUFU.EX2 R214, R217 ;  /* 0x000000d900d67308 */ /* 0x0000660000000800 */
[----:B------:R-:W3:Y:S04]  /*29630*/  LDL.LU R34, [R1+0x2564] ;  /* 0x0025640001227983 */ /* 0x000ee80000300800 */
[----:B------:R-:W3:Y:S01]  /*29640*/  LDL.LU R232, [R1+0x5bc] ;  /* 0x0005bc0001e87983 */ /* 0x000ee20000300800 */
[----:B0-----:R-:W-:-:S03]  /*29650*/  FMUL R217, R216, 1.4426950216293334961 ;  /* 0x3fb8aa3bd8d97820 */ /* 0x001fc60000400000 */
[----:B------:R-:W3:Y:S01]  /*29660*/  LDL.LU R21, [R1+0x2560] ;  /* 0x0025600001157983 */ /* 0x000ee20000300800 */
[----:B------:R-:W-:-:S03]  /*29670*/  FADD R216, R215, -R10 ;  /* 0x8000000ad7d87221 */ /* 0x000fc60000000000 */
[----:B------:R-:W3:Y:S04]  /*29680*/  LDL.LU R231, [R1+0x5c0] ;  /* 0x0005c00001e77983 */ /* 0x000ee80000300800 */
[----:B------:R-:W3:Y:S01]  /*29690*/  LDL.LU R12, [R1+0x255c] ;  /* 0x00255c00010c7983 */ /* 0x000ee20000300800 */
[----:B------:R0:W1:Y:S03]  /*296a0*/  MUFU.EX2 R215, R217 ;  /* 0x000000d900d77308 */ /* 0x0000660000000800 */
[----:B------:R-:W3:Y:S04]  /*296b0*/  LDL.LU R230, [R1+0x5c4] ;  /* 0x0005c40001e67983 */ /* 0x000ee80000300800 */
[----:B------:R-:W3:Y:S01]  /*296c0*/  LDL.LU R13, [R1+0x2558] ;  /* 0x00255800010d7983 */ /* 0x000ee20000300800 */
[----:B0-----:R-:W-:-:S03]  /*296d0*/  FMUL R217, R216, 1.4426950216293334961 ;  /* 0x3fb8aa3bd8d97820 */ /* 0x001fc60000400000 */
[----:B------:R-:W3:Y:S01]  /*296e0*/  LDL.LU R229, [R1+0x5c8] ;  /* 0x0005c80001e57983 */ /* 0x000ee20000300800 */
[----:B----4-:R-:W-:-:S03]  /*296f0*/  FADD R216, R212, -R10 ;  /* 0x8000000ad4d87221 */ /* 0x010fc60000000000 */
[----:B------:R-:W4:Y:S04]  /*29700*/  LDL.LU R8, [R1+0x2554] ;  /* 0x0025540001087983 */ /* 0x000f280000300800 */
[----:B------:R-:W4:Y:S01]  /*29710*/  LDL.LU R228, [R1+0x5cc] ;  /* 0x0005cc0001e47983 */ /* 0x000f220000300800 */
[----:B------:R0:W1:Y:S03]  /*29720*/  MUFU.EX2 R212, R217 ;  /* 0x000000d900d47308 */ /* 0x0000660000000800 */
[----:B------:R-:W4:Y:S04]  /*29730*/  LDL.LU R9, [R1+0x2550] ;  /* 0x0025500001097983 */ /* 0x000f280000300800 */
[----:B------:R-:W4:Y:S01]  /*29740*/  LDL.LU R227, [R1+0x5d0] ;  /* 0x0005d00001e37983 */ /* 0x000f220000300800 */
[----:B0-----:R-:W-:-:S03]  /*29750*/  FMUL R217, R216, 1.4426950216293334961 ;  /* 0x3fb8aa3bd8d97820 */ /* 0x001fc60000400000 */
[----:B------:R-:W4:Y:S01]  /*29760*/  LDL.LU R62, [R1+0x254c] ;  /* 0x00254c00013e7983 */ /* 0x000f220000300800 */
[----:B------:R-:W-:-:S03]  /*29770*/  FADD R216, R213, -R11 ;  /* 0x8000000bd5d87221 */ /* 0x000fc60000000000 */
        /* <DEDUP_REMOVED lines=14> */
[----:B------:R-:W4:Y:S04]  /*29860*/  LDL.LU R59, [R1+0x2538] ;  /* 0x00253800013b7983 */ /* 0x000f280000300800 */
[----:B------:R-:W4:Y:S01]  /*29870*/  LDL.LU R221, [R1+0x5e8] ;  /* 0x0005e80001dd7983 */ /* 0x000f220000300800 */
[----:B------:R-:W-:-:S03]  /*29880*/  FADD R216, R23, -R11 ;  /* 0x8000000b17d87221 */ /* 0x000fc60000000000 */
[----:B------:R-:W4:Y:S01]  /*29890*/  LDL.LU R56, [R1+0x2534] ;  /* 0x0025340001387983 */ /* 0x000f220000300800 */
[----:B------:R-:W0:Y:S03]  /*298a0*/  MUFU.EX2 R23, R217 ;  /* 0x000000d900177308 */ /* 0x000e260000000800 */
[----:B------:R-:W4:Y:S04]  /*298b0*/  LDL.LU R220, [R1+0x5ec] ;  /* 0x0005ec0001dc7983 */ /* 0x000f280000300800 */
[----:B------:R-:W4:Y:S04]  /*298c0*/  LDL.LU R57, [R1+0x2530] ;  /* 0x0025300001397983 */ /* 0x000f280000300800 */
[----:B------:R-:W4:Y:S04]  /*298d0*/  LDL.LU R219, [R1+0x5f0] ;  /* 0x0005f00001db7983 */ /* 0x000f280000300800 */
[----:B------:R-:W4:Y:S04]  /*298e0*/  LDL.LU R54, [R1+0x252c] ;  /* 0x00252c0001367983 */ /* 0x000f280000300800 */
[----:B------:R-:W2:Y:S04]  /*298f0*/  LDL.LU R218, [R1+0x5f4] ;  /* 0x0005f40001da7983 */ /* 0x000ea80000300800 */
[----:B------:R-:W4:Y:S04]  /*29900*/  LDL.LU R50, [R1+0x2528] ;  /* 0x0025280001327983 */ /* 0x000f280000300800 */
[----:B------:R-:W3:Y:S04]  /*29910*/  LDL.LU R4, [R1+0x5f8] ;  /* 0x0005f80001047983 */ /* 0x000ee80000300800 */
[----:B------:R-:W4:Y:S04]  /*29920*/  LDL.LU R44, [R1+0x2524] ;  /* 0x00252400012c7983 */ /* 0x000f280000300800 */
[----:B------:R-:W2:Y:S04]  /*29930*/  LDL.LU R3, [R1+0x5fc] ;  /* 0x0005fc0001037983 */ /* 0x000ea80000300800 */
[----:B------:R-:W4:Y:S04]  /*29940*/  LDL.LU R36, [R1+0x2520] ;  /* 0x0025200001247983 */ /* 0x000f280000300800 */
[----:B------:R1:W-:Y:S04]  /*29950*/  STL [R1+0x2034], R236 ;  /* 0x002034ec01007387 */ /* 0x0003e80000100800 */
[----:B-1----:R-:W3:Y:S04]  /*29960*/  LDL.LU R236, [R1+0x65c] ;  /* 0x00065c0001ec7983 */ /* 0x002ee80000300800 */
        /* <DEDUP_REMOVED lines=8> */
[----:B0-----:R-:W-:Y:S04]  /*299f0*/  STL [R1+0x71c], R23 ;  /* 0x00071c1701007387 */ /* 0x001fe80000100800 */
        /* <DEDUP_REMOVED lines=35> */
[----:B0-----:R-:W4:Y:S04]  /*29c30*/  LDL.LU R64, [R1+0x400] ;  /* 0x0004000001407983 */ /* 0x001f280000300800 */
        /* <DEDUP_REMOVED lines=35> */
[----:B------:R-:W-:Y:S01]  /*29e70*/  FMUL R217, R216, 1.4426950216293334961 ;  /* 0x3fb8aa3bd8d97820 */ /* 0x000fe20000400000 */
[----:B---3--:R-:W-:Y:S01]  /*29e80*/  FADD R216, R236, -R11 ;  /* 0x8000000becd87221 */ /* 0x008fe20000000000 */
[----:B------:R-:W-:-:S03]  /*29e90*/  MOV R190, R4 ;  /* 0x0000000400be7202 */ /* 0x000fc60000000f00 */
[----:B------:R-:W-:Y:S01]  /*29ea0*/  FMUL R216, R216, 1.4426950216293334961 ;  /* 0x3fb8aa3bd8d87820 */ /* 0x000fe20000400000 */
[----:B--2---:R-:W-:Y:S02]  /*29eb0*/  MOV R191, R3 ;  /* 0x0000000300bf7202 */ /* 0x004fe40000000f00 */
[----:B------:R-:W-:Y:S08]  /*29ec0*/  MUFU.EX2 R3, R217 ;  /* 0x000000d900037308 */ /* 0x000ff00000000800 */
[----:B------:R-:W0:Y:S01]  /*29ed0*/  MUFU.EX2 R4, R216 ;  /* 0x000000d800047308 */ /* 0x000e220000000800 */
[----:B------:R-:W-:Y:S01]  /*29ee0*/  MOV R159, R252 ;  /* 0x000000fc009f7202 */ /* 0x000fe20000000f00 */
[----:B------:R-:W-:Y:S01]  /*29ef0*/  IMAD.MOV.U32 R161, RZ, RZ, R250 ;  /* 0x000000ffffa17224 */ /* 0x000fe200078e00fa */
[----:B------:R-:W-:Y:S01]  /*29f00*/  MOV R160, R251 ;  /* 0x000000fb00a07202 */ /* 0x000fe20000000f00 */
[----:B------:R-:W-:Y:S01]  /*29f10*/  IMAD.MOV.U32 R189, RZ, RZ, R218 ;  /* 0x000000ffffbd7224 */ /* 0x000fe200078e00da */
[----:B------:R-:W-:-:S02]  /*29f20*/  MOV R162, R249 ;  /* 0x000000f900a27202 */ /* 0x000fc40000000f00 */
[----:B------:R-:W-:Y:S02]  /*29f30*/  MOV R163, R248 ;  /* 0x000000f800a37202 */ /* 0x000fe40000000f00 */
[----:B------:R-:W-:Y:S02]  /*29f40*/  MOV R164, R247 ;  /* 0x000000f700a47202 */ /* 0x000fe40000000f00 */
[----:B------:R-:W-:Y:S02]  /*29f50*/  MOV R165, R246 ;  /* 0x000000f600a57202 */ /* 0x000fe40000000f00 */
[----:B------:R-:W-:Y:S02]  /*29f60*/  MOV R166, R245 ;  /* 0x000000f500a67202 */ /* 0x000fe40000000f00 */
[----:B------:R-:W-:Y:S02]  /*29f70*/  MOV R167, R244 ;  /* 0x000000f400a77202 */ /* 0x000fe40000000f00 */
        /* <DEDUP_REMOVED lines=11> */
[----:B----4-:R-:W-:Y:S02]  /*2a030*/  MOV R179, R228 ;  /* 0x000000e400b37202 */ /* 0x010fe40000000f00 */
        /* <DEDUP_REMOVED lines=8> */
[----:B------:R-:W-:Y:S01]  /*2a0c0*/  MOV R188, R219 ;  /* 0x000000db00bc7202 */ /* 0x000fe20000000f00 */
[----:B------:R-:W-:Y:S01]  /*2a0d0*/  UIADD3.64 UR8, UR54, 0x4, URZ ;  /* 0x0000000436087897 */ /* 0x000fe2000fffe03f */
[----:B------:R-:W-:Y:S02]  /*2a0e0*/  F2FP.BF16.F32.PACK_AB R232, R215, R214 ;  /* 0x000000d6d7e8723e */ /* 0x000fe400000010ff */
[----:B------:R-:W-:Y:S02]  /*2a0f0*/  F2FP.BF16.F32.PACK_AB R234, R213, R212 ;  /* 0x000000d4d5ea723e */ /* 0x000fe400000010ff */
[----:B------:R-:W-:Y:S02]  /*2a100*/  F2FP.BF16.F32.PACK_AB R233, R23, R22 ;  /* 0x0000001617e9723e */ /* 0x000fe400000010ff */
[----:B0-----:R-:W-:Y:S01]  /*2a110*/  F2FP.BF16.F32.PACK_AB R235, R4, R3 ;  /* 0x0000000304eb723e */ /* 0x001fe200000010ff */
[----:B------:R-:W-:Y:S01]  /*2a120*/  UMOV UR6, UR8 ;  /* 0x0000000800067c82 */ /* 0x000fe20008000000 */
[----:B------:R-:W-:Y:S01]  /*2a130*/  UMOV UR7, UR9 ;  /* 0x0000000900077c82 */ /* 0x000fe20008000000 */
[----:B------:R-:W-:Y:S04]  /*2a140*/  STL [R1+0x724], R3 ;  /* 0x0007240301007387 */ /* 0x000fe80000100800 */
[----:B------:R-:W-:Y:S01]  /*2a150*/  STL [R1+0x730], R4 ;  /* 0x0007300401007387 */ /* 0x000fe20000100800 */
[----:B------:R-:W-:-:S06]  /*2a160*/  WARPGROUP.ARRIVE ;  /* 0x00000000000079c5 */ /* 0x000fcc0000000000 */
        /* <DEDUP_REMOVED lines=86> */
[----:B------:R-:W4:Y:S04]  /*2a6d0*/  LDL.LU R146, [R1+0x2478] ;  /* 0x0024780001927983 */ /* 0x000f280000300800 */
[----:B------:R-:W4:Y:S04]  /*2a6e0*/  LDL.LU.64 R144, [R1+0x2470] ;  /* 0x0024700001907983 */ /* 0x000f280000300a00 */
        /* <DEDUP_REMOVED lines=13> */
[----:B------:R-:W-:Y:S04]  /*2a7c0*/  STL [R1+0x2044], R232 ;  /* 0x002044e801007387 */ /* 0x000fe80000100800 */
[----:B------:R-:W-:Y:S04]  /*2a7d0*/  STL [R1+0x2040], R233 ;  /* 0x002040e901007387 */ /* 0x000fe80000100800 */
[----:B------:R-:W-:Y:S04]  /*2a7e0*/  STL [R1+0x203c], R234 ;  /* 0x00203cea01007387 */ /* 0x000fe80000100800 */
[----:B------:R-:W-:Y:S01]  /*2a7f0*/  STL [R1+0x2038], R235 ;  /* 0x002038eb01007387 */ /* 0x000fe20000100800 */
[----:B--2---:R-:W-:-:S04]  /*2a800*/  FADD R216, R89, -R10 ;  /* 0x8000000a59d87221 */ /* 0x004fc80000000000 */
[----:B------:R-:W-:Y:S01]  /*2a810*/  FMUL R217, R216, 1.4426950216293334961 ;  /* 0x3fb8aa3bd8d97820 */ /* 0x000fe20000400000 */
[----:B----4-:R-:W-:-:S03]  /*2a820*/  FADD R216, R84, -R10 ;  /* 0x8000000a54d87221 */ /* 0x010fc60000000000 */
[----:B------:R0:W1:Y:S02]  /*2a830*/  MUFU.EX2 R84, R217 ;  /* 0x000000d900547308 */ /* 0x0000640000000800 */
[----:B0-----:R-:W-:Y:S01]  /*2a840*/  FMUL R217, R216, 1.4426950216293334961 ;  /* 0x3fb8aa3bd8d97820 */ /* 0x001fe20000400000 */
[----:B------:R-:W-:-:S05]  /*2a850*/  FADD R216, R85, -R10 ;  /* 0x8000000a55d87221 */ /* 0x000fca0000000000 */
[----:B------:R0:W2:Y:S02]  /*2a860*/  MUFU.EX2 R85, R217 ;  /* 0x000000d900557308 */ /* 0x0000a40000000800 */
[----:B0-----:R-:W-:Y:S01]  /*2a870*/  FMUL R217, R216, 1.4426950216293334961 ;  /* 0x3fb8aa3bd8d97820 */ /* 0x001fe20000400000 */
[----:B---3--:R-:W-:-:S05]  /*2a880*/  FADD R216, R82, -R10 ;  /* 0x8000000a52d87221 */ /* 0x008fca0000000000 */
[----:B------:R0:W3:Y:S02]  /*2a890*/  MUFU.EX2 R82, R217 ;  /* 0x000000d900527308 */ /* 0x0000e40000000800 */
[----:B0-----:R-:W-:Y:S01]  /*2a8a0*/  FMUL R217, R216, 1.4426950216293334961 ;  /* 0x3fb8aa3bd8d97820 */ /* 0x001fe20000400000 */
[----:B------:R-:W-:-:S05]  /*2a8b0*/  FADD R216, R83, -R11 ;  /* 0x8000000b53d87221 */ /* 0x000fca0000000000 */
[----:B------:R0:W4:Y:S02]  /*2a8c0*/  MUFU.EX2 R83, R217 ;  /* 0x000000d900537308 */ /* 0x0001240000000800 */
[----:B0-----:R-:W-:Y:S01]  /*2a8d0*/  FMUL R217, R216, 1.4426950216293334961 ;  /* 0x3fb8aa3bd8d97820 */ /* 0x001fe20000400000 */
[----:B------:R-:W-:-:S05]  /*2a8e0*/  FADD R216, R88, -R11 ;  /* 0x8000000b58d87221 */ /* 0x000fca0000000000 */
[----:B------:R0:W4:Y:S02]  /*2a8f0*/  MUFU.EX2 R22, R217 ;  /* 0x000000d900167308 */ /* 0x0001240000000800 */
[----:B0-----:R-:W-:-:S06]  /*2a900*/  FMUL R217, R216, 1.4426950216293334961 ;  /* 0x3fb8aa3bd8d97820 */ /* 0x001fcc0000400000 */
[----:B------:R-:W0:Y:S01]  /*2a910*/  MUFU.EX2 R23, R217 ;  /* 0x000000d900177308 */ /* 0x000e220000000800 */
[----:B-1----:R-:W-:Y:S04]  /*2a920*/  STL [R1+0x718], R84 ;  /* 0x0007185401007387 */ /* 0x002fe80000100800 */
[----:B--2---:R-:W-:Y:S04]  /*2a930*/  STL [R1+0x720], R85 ;  /* 0x0007205501007387 */ /* 0x004fe80000100800 */
[----:B---3--:R-:W-:Y:S04]  /*2a940*/  STL [R1+0x728], R82 ;  /* 0x0007285201007387 */ /* 0x008fe80000100800 */
[----:B----4-:R-:W-:Y:S04]  /*2a950*/  STL [R1+0x72c], R83 ;  /* 0x00072c5301007387 */ /* 0x010fe80000100800 */
[----:B------:R-:W-:Y:S04]  /*2a960*/  STL [R1+0x6fc], R22 ;  /* 0x0006fc1601007387 */ /* 0x000fe80000100800 */
[----:B0-----:R-:W-:Y:S04]  /*2a970*/  STL [R1+0x704], R23 ;  /* 0x0007041701007387 */ /* 0x001fe80000100800 */
        /* <DEDUP_REMOVED lines=35> */
[----:B------:R-:W-:-:S03]  /*2abb0*/  FADD R216, R87, -R11 ;  /* 0x8000000b57d87221 */ /* 0x000fc60000000000 */
[----:B------:R-:W-:Y:S04]  /*2abc0*/  STL [R1+0x22dc], R19 ;  /* 0x0022dc1301007387 */ /* 0x000fe80000100800 */
[----:B------:R-:W-:Y:S04]  /*2abd0*/  STL [R1+0x22d8], R16 ;  /* 0x0022d81001007387 */ /* 0x000fe80000100800 */
[----:B------:R-:W-:Y:S04]  /*2abe0*/  STL [R1+0x22d4], R17 ;  /* 0x0022d41101007387 */ /* 0x000fe80000100800 */
[----:B------:R-:W-:Y:S01]  /*2abf0*/  STL [R1+0x22d0], R2 ;  /* 0x0022d00201007387 */ /* 0x000fe20000100800 */
[----:B------:R-:W-:-:S03]  /*2ac00*/  FMUL R217, R216, 1.4426950216293334961 ;  /* 0x3fb8aa3bd8d97820 */ /* 0x000fc60000400000 */
[----:B------:R-:W-:Y:S01]  /*2ac10*/  STL [R1+0x22cc], R210 ;  /* 0x0022ccd201007387 */ /* 0x000fe20000100800 */
[----:B------:R-:W-:-:S03]  /*2ac20*/  FADD R216, R86, -R11 ;  /* 0x8000000b56d87221 */ /* 0x000fc60000000000 */
[----:B------:R-:W-:Y:S04]  /*2ac30*/  STL [R1+0x22c8], R211 ;  /* 0x0022c8d301007387 */ /* 0x000fe80000100800 */
[----:B------:R-:W-:Y:S04]  /*2ac40*/  STL [R1+0x22c4], R208 ;  /* 0x0022c4d001007387 */ /* 0x000fe80000100800 */
[----:B------:R-:W-:Y:S04]  /*2ac50*/  STL [R1+0x22c0], R209 ;  /* 0x0022c0d101007387 */ /* 0x000fe80000100800 */
[----:B------:R-:W-:Y:S01]  /*2ac60*/  STL [R1+0x22bc], R206 ;  /* 0x0022bcce01007387 */ /* 0x000fe20000100800 */
[----:B------:R-:W-:-:S03]  /*2ac70*/  FMUL R216, R216, 1.4426950216293334961 ;  /* 0x3fb8aa3bd8d87820 */ /* 0x000fc60000400000 */
[----:B------:R-:W-:Y:S04]  /*2ac80*/  STL [R1+0x22b8], R207 ;  /* 0x0022b8cf01007387 */ /* 0x000fe80000100800 */
[----:B------:R-:W-:Y:S04]  /*2ac90*/  STL [R1+0x22b4], R204 ;  /* 0x0022b4cc01007387 */ /* 0x000fe80000100800 */
[----:B------:R-:W-:Y:S01]  /*2aca0*/  STL [R1+0x22b0], R205 ;  /* 0x0022b0cd01007387 */ /* 0x000fe20000100800 */
[----:B------:R0:W1:Y:S03]  /*2acb0*/  MUFU.EX2 R3, R217 ;  /* 0x000000d900037308 */ /* 0x0000660000000800 */
[----:B------:R-:W-:Y:S04]  /*2acc0*/  STL [R1+0x22ac], R202 ;  /* 0x0022acca01007387 */ /* 0x000fe80000100800 */
[----:B------:R-:W-:Y:S01]  /*2acd0*/  STL [R1+0x22a8], R203 ;  /* 0x0022a8cb01007387 */ /* 0x000fe20000100800 */
[----:B------:R-:W2:Y:S03]  /*2ace0*/  MUFU.EX2 R4, R216 ;  /* 0x000000d800047308 */ /* 0x000ea60000000800 */
        /* <DEDUP_REMOVED lines=12> */
[----:B0-----:R-:W-:-:S03]  /*2adb0*/  MOV R217, R34 ;  /* 0x0000002200d97202 */ /* 0x001fc60000000f00 */
[----:B------:R-:W-:Y:S04]  /*2adc0*/  STL [R1+0x2274], R188 ;  /* 0x002274bc01007387 */ /* 0x000fe80000100800 */
[----:B------:R-:W-:Y:S04]  /*2add0*/  STL [R1+0x2270], R189 ;  /* 0x002270bd01007387 */ /* 0x000fe80000100800 */
[----:B------:R-:W-:Y:S04]  /*2ade0*/  STL [R1+0x226c], R186 ;  /* 0x00226cba01007387 */ /* 0x000fe80000100800 */
[----:B------:R-:W-:Y:S04]  /*2adf0*/  STL [R1+0x2268], R187 ;  /* 0x002268bb01007387 */ /* 0x000fe80000100800 */
[----:B------:R-:W-:Y:S04]  /*2ae00*/  STL [R1+0x2264], R184 ;  /* 0x002264b801007387 */ /* 0x000fe80000100800 */
[----:B------:R-:W-:Y:S04]  /*2ae10*/  STL [R1+0x2260], R185 ;  /* 0x002260b901007387 */ /* 0x000fe80000100800 */
[----:B-1----:R-:W-:Y:S04]  /*2ae20*/  STL [R1+0x708], R3 ;  /* 0x0007080301007387 */ /* 0x002fe80000100800 */
[----:B--2---:R-:W-:Y:S04]  /*2ae30*/  STL [R1+0x710], R4 ;  /* 0x0007100401007387 */ /* 0x004fe80000100800 */
        /* <DEDUP_REMOVED lines=83> */
[----:B------:R-:W-:-:S02]  /*2b370*/  F2FP.BF16.F32.PACK_AB R228, R85, R84 ;  /* 0x0000005455e4723e */ /* 0x000fc400000010ff */
[----:B------:R-:W-:Y:S02]  /*2b380*/  F2FP.BF16.F32.PACK_AB R230, R83, R82 ;  /* 0x0000005253e6723e */ /* 0x000fe400000010ff */
[----:B------:R-:W-:Y:S02]  /*2b390*/  F2FP.BF16.F32.PACK_AB R229, R23, R22 ;  /* 0x0000001617e5723e */ /* 0x000fe400000010ff */
[----:B------:R-:W-:Y:S01]  /*2b3a0*/  F2FP.BF16.F32.PACK_AB R231, R4, R3 ;  /* 0x0000000304e7723e */ /* 0x000fe200000010ff */
[----:B------:R-:W-:Y:S01]  /*2b3b0*/  UMOV UR6, UR32 ;  /* 0x0000002000067c82 */ /* 0x000fe20008000000 */
[----:B------:R-:W-:Y:S02]  /*2b3c0*/  UMOV UR7, UR33 ;  /* 0x0000002100077c82 */ /* 0x000fe40008000000 */
        /* <DEDUP_REMOVED lines=70> */
[----:B------:R-:W-:-:S03]  /*2b830*/  IMAD.MOV.U32 R100, RZ, RZ, R144 ;  /* 0x000000ffff647224 */ /* 0x000fc600078e0090 */
[----:B------:R-:W4:Y:S04]  /*2b840*/  LDL.LU.64 R156, [R1+0x2390] ;  /* 0x00239000019c7983 */ /* 0x000f280000300a00 */
        /* <DEDUP_REMOVED lines=34> */
[----:B------:R-:W4:Y:S01]  /*2ba70*/  LDL.LU R122, [R1+0x508] ;  /* 0x00050800017a7983 */ /* 0x000f220000300800 */
[----:B------:R-:W-:-:S03]  /*2ba80*/  MOV R22, R81 ;  /* 0x0000005100167202 */ /* 0x000fc60000000f00 */
        /* <DEDUP_REMOVED lines=103> */
[----:B------:R-:W2:Y:S01]  /*2c100*/  LDL.LU R233, [R1+0x5b0] ;  /* 0x0005b00001e97983 */ /* 0x000ea20000300800 */
[----:B------:R-:W-:-:S03]  /*2c110*/  FMUL R217, R216, 1.4426950216293334961 ;  /* 0x3fb8aa3bd8d97820 */ /* 0x000fc60000400000 */
[----:B------:R-:W2:Y:S01]  /*2c120*/  LDL.LU R202, [R1+0x22ac] ;  /* 0x0022ac0001ca7983 */ /* 0x000ea20000300800 */
[----:B------:R-:W-:-:S03]  /*2c130*/  FADD R216, R21, -R10 ;  /* 0x8000000a15d87221 */ /* 0x000fc60000000000 */
[----:B------:R-:W2:Y:S04]  /*2c140*/  LDL.LU R232, [R1+0x5b4] ;  /* 0x0005b40001e87983 */ /* 0x000ea80000300800 */
[----:B------:R-:W2:Y:S04]  /*2c150*/  LDL.LU R203, [R1+0x22a8] ;  /* 0x0022a80001cb7983 */ /* 0x000ea80000300800 */
[----:B-1----:R-:W2:Y:S01]  /*2c160*/  LDL.LU R227, [R1+0x5b8] ;  /* 0x0005b80001e37983 */ /* 0x002ea20000300800 */
[----:B------:R0:W1:Y:S03]  /*2c170*/  MUFU.EX2 R21, R217 ;  /* 0x000000d900157308 */ /* 0x0000660000000800 */
[----:B------:R-:W2:Y:S04]  /*2c180*/  LDL.LU R200, [R1+0x22a4] ;  /* 0x0022a40001c87983 */ /* 0x000ea80000300800 */
[----:B------:R-:W2:Y:S01]  /*2c190*/  LDL.LU R226, [R1+0x5bc] ;  /* 0x0005bc0001e27983 */ /* 0x000ea20000300800 */
[----:B0-----:R-:W-:-:S03]  /*2c1a0*/  FMUL R217, R216, 1.4426950216293334961 ;  /* 0x3fb8aa3bd8d97820 */ /* 0x001fc60000400000 */
[----:B------:R-:W2:Y:S01]  /*2c1b0*/  LDL.LU R201, [R1+0x22a0] ;  /* 0x0022a00001c97983 */ /* 0x000ea20000300800 */
[----:B------:R-:W-:-:S03]  /*2c1c0*/  FADD R216, R22, -R10 ;  /* 0x8000000a16d87221 */ /* 0x000fc60000000000 */
[----:B------:R-:W2:Y:S04]  /*2c1d0*/  LDL.LU R225, [R1+0x5c0] ;  /* 0x0005c00001e17983 */ /* 0x000ea80000300800 */
[----:B------:R-:W2:Y:S01]  /*2c1e0*/  LDL.LU R198, [R1+0x229c] ;  /* 0x00229c0001c67983 */ /* 0x000ea20000300800 */
[----:B------:R0:W3:Y:S03]  /*2c1f0*/  MUFU.EX2 R22, R217 ;  /* 0x000000d900167308 */ /* 0x0000e60000000800 */
        /* <DEDUP_REMOVED lines=27> */
[----:B------:R-:W2:Y:S04]  /*2c3b0*/  LDL.LU R191, [R1+0x2278] ;  /* 0x0022780001bf7983 */ /* 0x000ea80000300800 */
[----:B------:R-:W2:Y:S01]  /*2c3c0*/  LDL.LU R213, [R1+0x5e8] ;  /* 0x0005e80001d57983 */ /* 0x000ea20000300800 */
[----:B------:R-:W-:-:S03]  /*2c3d0*/  FADD R216, R9, -R11 ;  /* 0x8000000b09d87221 */ /* 0x000fc60000000000 */
[----:B------:R-:W2:Y:S01]  /*2c3e0*/  LDL.LU R188, [R1+0x2274] ;  /* 0x0022740001bc7983 */ /* 0x000ea20000300800 */
[----:B------:R-:W0:Y:S03]  /*2c3f0*/  MUFU.EX2 R9, R217 ;  /* 0x000000d900097308 */ /* 0x000e260000000800 */
[----:B------:R-:W2:Y:S04]  /*2c400*/  LDL.LU R212, [R1+0x5ec] ;  /* 0x0005ec0001d47983 */ /* 0x000ea80000300800 */
        /* <DEDUP_REMOVED lines=9> */
[----:B------:R1:W-:Y:S04]  /*2c4a0*/  STL [R1+0x2054], R228 ;  /* 0x002054e401007387 */ /* 0x0003e80000100800 */
[----:B-1----:R-:W2:Y:S04]  /*2c4b0*/  LDL.LU R228, [R1+0x69c] ;  /* 0x00069c0001e47983 */ /* 0x002ea80000300800 */
[----:B------:R-:W-:Y:S04]  /*2c4c0*/  STL [R1+0x2050], R229 ;  /* 0x002050e501007387 */ /* 0x000fe80000100800 */
[----:B------:R-:W-:Y:S04]  /*2c4d0*/  STL [R1+0x204c], R230 ;  /* 0x00204ce601007387 */ /* 0x000fe80000100800 */
[----:B------:R-:W-:Y:S04]  /*2c4e0*/  STL [R1+0x2048], R231 ;  /* 0x002048e701007387 */ /* 0x000fe80000100800 */
[----:B------:R-:W-:Y:S04]  /*2c4f0*/  STL [R1+0x6b4], R21 ;  /* 0x0006b41501007387 */ /* 0x000fe80000100800 */
[----:B---3--:R-:W-:Y:S04]  /*2c500*/  STL [R1+0x6b8], R22 ;  /* 0x0006b81601007387 */ /* 0x008fe80000100800 */
[----:B------:R-:W-:Y:S04]  /*2c510*/  STL [R1+0x70c], R12 ;  /* 0x00070c0c01007387 */ /* 0x000fe80000100800 */
[----:B------:R-:W-:Y:S04]  /*2c520*/  STL [R1+0x6b0], R13 ;  /* 0x0006b00d01007387 */ /* 0x000fe80000100800 */
[----:B------:R-:W-:Y:S04]  /*2c530*/  STL [R1+0x690], R8 ;  /* 0x0006900801007387 */ /* 0x000fe80000100800 */
[----:B0-----:R-:W-:Y:S04]  /*2c540*/  STL [R1+0x698], R9 ;  /* 0x0006980901007387 */ /* 0x001fe80000100800 */
[----:B------:R-:W-:Y:S04]  /*2c550*/  STL.64 [R1+0x2258], R182 ;  /* 0x002258b601007387 */ /* 0x000fe80000100a00 */
[----:B----4-:R-:W-:Y:S04]  /*2c560*/  STL.64 [R1+0x2250], R180 ;  /* 0x002250b401007387 */ /* 0x010fe80000100a00 */
        /* <DEDUP_REMOVED lines=29> */
[----:B0-----:R-:W3:Y:S04]  /*2c740*/  LDL.LU R56, [R1+0x400] ;  /* 0x0004000001387983 */ /* 0x001ee80000300800 */
[----:B------:R-:W3:Y:S04]  /*2c750*/  LDL.LU R57, [R1+0x404] ;  /* 0x0004040001397983 */ /* 0x000ee80000300800 */
        /* <DEDUP_REMOVED lines=18> */
[----:B------:R-:W3:Y:S01]  /*2c880*/  LDL.LU R76, [R1+0x450] ;  /* 0x00045000014c7983 */ /* 0x000ee20000300800 */
[----:B------:R-:W-:Y:S01]  /*2c890*/  FMUL R217, R216, 1.4426950216293334961 ;  /* 0x3fb8aa3bd8d97820 */ /* 0x000fe20000400000 */
[----:B------:R-:W-:Y:S01]  /*2c8a0*/  MOV R77, R252 ;  /* 0x000000fc004d7202 */ /* 0x000fe20000000f00 */
[----:B--2---:R-:W-:Y:S01]  /*2c8b0*/  IMAD.MOV.U32 R172, RZ, RZ, R221 ;  /* 0x000000ffffac7224 */ /* 0x004fe200078e00dd */
[----:B------:R-:W-:-:S02]  /*2c8c0*/  MOV R78, R251 ;  /* 0x000000fb004e7202 */ /* 0x000fc40000000f00 */
[----:B------:R-:W-:Y:S02]  /*2c8d0*/  MOV R79, R250 ;  /* 0x000000fa004f7202 */ /* 0x000fe40000000f00 */
[----:B------:R-:W-:Y:S02]  /*2c8e0*/  MOV R182, R4 ;  /* 0x0000000400b67202 */ /* 0x000fe40000000f00 */
[----:B------:R-:W-:Y:S02]  /*2c8f0*/  MOV R183, R3 ;  /* 0x0000000300b77202 */ /* 0x000fe40000000f00 */
[----:B------:R-:W-:Y:S01]  /*2c900*/  MUFU.EX2 R3, R217 ;  /* 0x000000d900037308 */ /* 0x000fe20000000800 */
[----:B------:R-:W-:-:S04]  /*2c910*/  FADD R216, R228, -R11 ;  /* 0x8000000be4d87221 */ /* 0x000fc80000000000 */
[----:B------:R-:W-:-:S04]  /*2c920*/  FMUL R216, R216, 1.4426950216293334961 ;  /* 0x3fb8aa3bd8d87820 */ /* 0x000fc80000400000 */
[----:B------:R-:W0:Y:S01]  /*2c930*/  MUFU.EX2 R4, R216 ;  /* 0x000000d800047308 */ /* 0x000e220000000800 */
        /* <DEDUP_REMOVED lines=33> */
[----:B------:R-:W-:Y:S02]  /*2cb50*/  F2FP.BF16.F32.PACK_AB R224, R22, R21 ;  /* 0x0000001516e0723e */ /* 0x000fe400000010ff */
[----:B------:R-:W-:Y:S02]  /*2cb60*/  F2FP.BF16.F32.PACK_AB R226, R13, R12 ;  /* 0x0000000c0de2723e */ /* 0x000fe400000010ff */
[----:B------:R-:W-:-:S02]  /*2cb70*/  F2FP.BF16.F32.PACK_AB R225, R9, R8 ;  /* 0x0000000809e1723e */ /* 0x000fc400000010ff */
[----:B0-----:R-:W-:Y:S01]  /*2cb80*/  F2FP.BF16.F32.PACK_AB R227, R4, R3 ;  /* 0x0000000304e3723e */ /* 0x001fe200000010ff */
[----:B------:R-:W-:Y:S01]  /*2cb90*/  UMOV UR6, UR60 ;  /* 0x0000003c00067c82 */ /* 0x000fe20008000000 */
[----:B------:R-:W-:Y:S01]  /*2cba0*/  UMOV UR7, UR61 ;  /* 0x0000003d00077c82 */ /* 0x000fe20008000000 */
[----:B------:R-:W-:Y:S01]  /*2cbb0*/  STL [R1+0x6a0], R3 ;  /* 0x0006a00301007387 */ /* 0x000fe20000100800 */
[----:B---3--:R-:W-:-:S06]  /*2cbc0*/  WARPGROUP.ARRIVE ;  /* 0x00000000000079c5 */ /* 0x008fcc0000000000 */
[----:B------:R-:W-:Y:S01]  /*2cbd0*/  HGMMA.64x256x16.F32.BF16 R56, R224, gdesc[UR4], R56, gsb0 ;  /* 0x03e00004e0387df0 */ /* 0x000fe20008001838 */
[----:B------:R-:W-:Y:S02]  /*2cbe0*/  STL [R1+0x6ac], R4 ;  /* 0x0006ac0401007387 */ /* 0x000fe40000100800 */
        /* <DEDUP_REMOVED lines=81> */
[----:B------:R-:W2:Y:S04]  /*2d100*/  LDL.LU R146, [R1+0x21d8] ;  /* 0x0021d80001927983 */ /* 0x000ea80000300800 */
[----:B------:R-:W3:Y:S04]  /*2d110*/  LDL.LU.64 R144, [R1+0x21d0] ;  /* 0x0021d00001907983 */ /* 0x000ee80000300a00 */
[----:B------:R-:W4:Y:S04]  /*2d120*/  LDL.LU R80, [R1+0x21c8] ;  /* 0x0021c80001507983 */ /* 0x000f280000300800 */
[----:B------:R-:W2:Y:S04]  /*2d130*/  LDL.LU.64 R78, [R1+0x21c0] ;  /* 0x0021c000014e7983 */ /* 0x000ea80000300a00 */
[----:B------:R-:W3:Y:S04]  /*2d140*/  LDL.LU.64 R76, [R1+0x21b8] ;  /* 0x0021b800014c7983 */ /* 0x000ee80000300a00 */
[----:B------:R-:W4:Y:S04]  /*2d150*/  LDL.LU.64 R74, [R1+0x21b0] ;  /* 0x0021b000014a7983 */ /* 0x000f280000300a00 */
[----:B------:R-:W2:Y:S04]  /*2d160*/  LDL.LU.64 R72, [R1+0x21a8] ;  /* 0x0021a80001487983 */ /* 0x000ea80000300a00 */
        /* <DEDUP_REMOVED lines=8> */
[----:B------:R-:W-:-:S04]  /*2d1f0*/  FADD R216, R33, -R10 ;  /* 0x8000000a21d87221 */ /* 0x000fc80000000000 */
[----:B------:R-:W-:Y:S01]  /*2d200*/  FMUL R217, R216, 1.4426950216293334961 ;  /* 0x3fb8aa3bd8d97820 */ /* 0x000fe20000400000 */
[----:B------:R-:W-:-:S03]  /*2d210*/  FADD R216, R20, -R10 ;  /* 0x8000000a14d87221 */ /* 0x000fc60000000000 */
[----:B------:R0:W1:Y:S02]  /*2d220*/  MUFU.EX2 R136, R217 ;  /* 0x000000d900887308 */ /* 0x0000640000000800 */
[----:B0-----:R-:W-:Y:S01]  /*2d230*/  FMUL R217, R216, 1.4426950216293334961 ;  /* 0x3fb8aa3bd8d97820 */ /* 0x001fe20000400000 */
[----:B------:R-:W-:-:S05]  /*2d240*/  FADD R216, R15, -R10 ;  /* 0x8000000a0fd87221 */ /* 0x000fca0000000000 */
        /* <DEDUP_REMOVED lines=10> */
[----:B0-----:R-:W-:-:S06]  /*2d2f0*/  FMUL R217, R216, 1.4426950216293334961 ;  /* 0x3fb8aa3bd8d97820 */ /* 0x001fcc0000400000 */
[----:B------:R-:W0:Y:S01]  /*2d300*/  MUFU.EX2 R133, R217 ;  /* 0x000000d900857308 */ /* 0x000e220000000800 */
[----:B------:R-:W-:Y:S04]  /*2d310*/  STL [R1+0x2064], R224 ;  /* 0x002064e001007387 */ /* 0x000fe80000100800 */
[----:B------:R-:W-:Y:S04]  /*2d320*/  STL [R1+0x2060], R225 ;  /* 0x002060e101007387 */ /* 0x000fe80000100800 */
[----:B------:R-:W-:Y:S04]  /*2d330*/  STL [R1+0x205c], R226 ;  /* 0x00205ce201007387 */ /* 0x000fe80000100800 */
[----:B------:R-:W-:Y:S04]  /*2d340*/  STL [R1+0x2058], R227 ;  /* 0x002058e301007387 */ /* 0x000fe80000100800 */
[----:B-1----:R-:W-:Y:S04]  /*2d350*/  STL [R1+0x694], R136 ;  /* 0x0006948801007387 */ /* 0x002fe80000100800 */
[----:B------:R-:W-:Y:S04]  /*2d360*/  STL [R1+0x69c], R137 ;  /* 0x00069c8901007387 */ /* 0x000fe80000100800 */
[----:B------:R-:W-:Y:S04]  /*2d370*/  STL [R1+0x6a4], R134 ;  /* 0x0006a48601007387 */ /* 0x000fe80000100800 */
[----:B------:R-:W-:Y:S04]  /*2d380*/  STL [R1+0x6a8], R135 ;  /* 0x0006a88701007387 */ /* 0x000fe80000100800 */
[----:B------:R-:W-:Y:S04]  /*2d390*/  STL [R1+0x670], R132 ;  /* 0x0006708401007387 */ /* 0x000fe80000100800 */
[----:B0-----:R-:W-:Y:S01]  /*2d3a0*/  STL [R1+0x678], R133 ;  /* 0x0006788501007387 */ /* 0x001fe20000100800 */
[----:B------:R-:W-:-:S04]  /*2d3b0*/  FADD R216, R5, -R11 ;  /* 0x8000000b05d87221 */ /* 0x000fc80000000000 */
[----:B------:R-:W-:Y:S01]  /*2d3c0*/  FMUL R217, R216, 1.4426950216293334961 ;  /* 0x3fb8aa3bd8d97820 */ /* 0x000fe20000400000 */
[----:B------:R-:W-:Y:S01]  /*2d3d0*/  FADD R216, R0, -R11 ;  /* 0x8000000b00d87221 */ /* 0x000fe20000000000 */
[----:B----4-:R-:W-:Y:S04]  /*2d3e0*/  STL [R1+0x2120], R75 ;  /* 0x0021204b01007387 */ /* 0x010fe80000100800 */
[----:B--2---:R-:W-:Y:S04]  /*2d3f0*/  STL [R1+0x211c], R72 ;  /* 0x00211c4801007387 */ /* 0x004fe80000100800 */
[----:B------:R-:W-:Y:S04]  /*2d400*/  STL [R1+0x2118], R73 ;  /* 0x0021184901007387 */ /* 0x000fe80000100800 */
[----:B---3--:R-:W-:Y:S04]  /*2d410*/  STL [R1+0x2114], R70 ;  /* 0x0021144601007387 */ /* 0x008fe80000100800 */
        /* <DEDUP_REMOVED lines=46> */
[----:B------:R-:W-:Y:S04]  /*2d700*/  STL [R1+0x2148], R74 ;  /* 0x0021484a01007387 */ /* 0x000fe80000100800 */
[----:B------:R-:W-:Y:S04]  /*2d710*/  STL [R1+0x2144], R46 ;  /* 0x0021442e01007387 */ /* 0x000fe80000100800 */
[----:B------:R-:W-:Y:S04]  /*2d720*/  STL [R1+0x2140], R30 ;  /* 0x0021401e01007387 */ /* 0x000fe80000100800 */
[----:B------:R-:W-:Y:S04]  /*2d730*/  STL.64 [R1+0x2138], R18 ;  /* 0x0021381201007387 */ /* 0x000fe80000100a00 */
[----:B------:R-:W-:Y:S04]  /*2d740*/  STL.64 [R1+0x2130], R16 ;  /* 0x0021301001007387 */ /* 0x000fe80000100a00 */
[----:B------:R0:W-:Y:S04]  /*2d750*/  STL.64 [R1+0x2128], R10 ;  /* 0x0021280a01007387 */ /* 0x0001e80000100a00 */
        /* <DEDUP_REMOVED lines=64> */
[----:B------:R-:W-:Y:S01]  /*2db60*/  FMUL R216, R216, 1.4426950216293334961 ;  /* 0x3fb8aa3bd8d87820 */ /* 0x000fe20000400000 */
[----:B------:R-:W-:Y:S08]  /*2db70*/  MUFU.EX2 R0, R217 ;  /* 0x000000d900007308 */ /* 0x000ff00000000800 */
[----:B------:R-:W0:Y:S01]  /*2db80*/  MUFU.EX2 R3, R216 ;  /* 0x000000d800037308 */ /* 0x000e220000000800 */
[----:B------:R-:W-:-:S02]  /*2db90*/  F2FP.BF16.F32.PACK_AB R220, R137, R136 ;  /* 0x0000008889dc723e */ /* 0x000fc400000010ff */
[----:B------:R-:W-:Y:S02]  /*2dba0*/  F2FP.BF16.F32.PACK_AB R222, R135, R134 ;  /* 0x0000008687de723e */ /* 0x000fe400000010ff */
[----:B------:R-:W-:Y:S01]  /*2dbb0*/  F2FP.BF16.F32.PACK_AB R221, R133, R132 ;  /* 0x0000008485dd723e */ /* 0x000fe200000010ff */
[----:B------:R-:W-:Y:S01]  /*2dbc0*/  UMOV UR6, UR10 ;  /* 0x0000000a00067c82 */ /* 0x000fe20008000000 */
[----:B------:R-:W-:Y:S01]  /*2dbd0*/  UMOV UR7, UR11 ;  /* 0x0000000b00077c82 */ /* 0x000fe20008000000 */
[----:B0-----:R-:W-:Y:S01]  /*2dbe0*/  F2FP.BF16.F32.PACK_AB R223, R3, R0 ;  /* 0x0000000003df723e */ /* 0x001fe200000010ff */
[----:B------:R-:W-:Y:S04]  /*2dbf0*/  STL [R1+0x680], R0 ;  /* 0x0006800001007387 */ /* 0x000fe80000100800 */
[----:B------:R-:W-:Y:S01]  /*2dc00*/  STL [R1+0x68c], R3 ;  /* 0x00068c0301007387 */ /* 0x000fe20000100800 */
        /* <DEDUP_REMOVED lines=61> */
[----:B------:R1:W-:Y:S04]  /*2dfe0*/  STL [R1+0x5fc], R131 ;  /* 0x0005fc8301007387 */ /* 0x0003e80000100800 */
[----:B0-----:R-:W2:Y:S04]  /*2dff0*/  LDL.LU R80, [R1+0x2160] ;  /* 0x0021600001507983 */ /* 0x001ea80000300800 */
[----:B------:R-:W3:Y:S04]  /*2e000*/  LDL.LU.64 R78, [R1+0x2158] ;  /* 0x00215800014e7983 */ /* 0x000ee80000300a00 */
[----:B------:R-:W4:Y:S04]  /*2e010*/  LDL.LU.64 R76, [R1+0x2150] ;  /* 0x00215000014c7983 */ /* 0x000f280000300a00 */
[----:B------:R-:W4:Y:S04]  /*2e020*/  LDL.LU R74, [R1+0x2148] ;  /* 0x00214800014a7983 */ /* 0x000f280000300800 */
[----:B------:R-:W4:Y:S01]  /*2e030*/  LDL.LU R46, [R1+0x2144] ;  /* 0x00214400012e7983 */ /* 0x000f220000300800 */
[----:B------:R-:W-:-:S03]  /*2e040*/  MOV R142, R130 ;  /* 0x00000082008e7202 */ /* 0x000fc60000000f00 */
[----:B------:R-:W4:Y:S04]  /*2e050*/  LDL.LU R30, [R1+0x2140] ;  /* 0x00214000011e7983 */ /* 0x000f280000300800 */
[----:B------:R-:W2:Y:S01]  /*2e060*/  LDL.LU.64 R18, [R1+0x2138] ;  /* 0x0021380001127983 */ /* 0x000ea20000300a00 */
[----:B------:R-:W-:-:S03]  /*2e070*/  MOV R143, R129 ;  /* 0x00000081008f7202 */ /* 0x000fc60000000f00 */
[----:B------:R-:W3:Y:S04]  /*2e080*/  LDL.LU.64 R16, [R1+0x2130] ;  /* 0x0021300001107983 */ /* 0x000ee80000300a00 */
[----:B------:R-:W4:Y:S01]  /*2e090*/  LDL.LU.64 R10, [R1+0x2128] ;  /* 0x00212800010a7983 */ /* 0x000f220000300a00 */
[----:B------:R-:W-:-:S03]  /*2e0a0*/  MOV R140, R128 ;  /* 0x00000080008c7202 */ /* 0x000fc60000000f00 */
[----:B------:R-:W2:Y:S04]  /*2e0b0*/  LDL.LU R130, [R1+0x5c8] ;  /* 0x0005c80001827983 */ /* 0x000ea80000300800 */
[----:B------:R-:W2:Y:S01]  /*2e0c0*/  LDL.LU R75, [R1+0x2120] ;  /* 0x00212000014b7983 */ /* 0x000ea20000300800 */
        /* <DEDUP_REMOVED lines=26> */
[----:B------:R-:W2:Y:S04]  /*2e270*/  LDL.LU R64, [R1+0x20fc] ;  /* 0x0020fc0001407983 */ /* 0x000ea80000300800 */
[----:B------:R-:W2:Y:S04]  /*2e280*/  LDL.LU R120, [R1+0x5a0] ;  /* 0x0005a00001787983 */ /* 0x000ea80000300800 */
[----:B------:R-:W2:Y:S01]  /*2e290*/  LDL.LU R65, [R1+0x20f8] ;  /* 0x0020f80001417983 */ /* 0x000ea20000300800 */
[----:B-1----:R-:W-:-:S03]  /*2e2a0*/  MOV R131, R117 ;  /* 0x0000007500837202 */ /* 0x002fc60000000f00 */
        /* <DEDUP_REMOVED lines=78> */
[----:B------:R-:W2:Y:S01]  /*2e790*/  LDL.LU R228, [R1+0x44c] ;  /* 0x00044c0001e47983 */ /* 0x000ea20000300800 */
[----:B----4-:R-:W-:-:S03]  /*2e7a0*/  FADD R216, R146, -R10 ;  /* 0x8000000a92d87221 */ /* 0x010fc60000000000 */
[----:B------:R-:W4:Y:S04]  /*2e7b0*/  LDL.LU R229, [R1+0x450] ;  /* 0x0004500001e57983 */ /* 0x000f280000300800 */
[----:B------:R-:W4:Y:S04]  /*2e7c0*/  LDL.LU R230, [R1+0x454] ;  /* 0x0004540001e67983 */ /* 0x000f280000300800 */
[----:B------:R-:W4:Y:S04]  /*2e7d0*/  LDL.LU R231, [R1+0x458] ;  /* 0x0004580001e77983 */ /* 0x000f280000300800 */
[----:B------:R-:W4:Y:S01]  /*2e7e0*/  LDL.LU R232, [R1+0x45c] ;  /* 0x00045c0001e87983 */ /* 0x000f220000300800 */
[----:B------:R-:W-:-:S03]  /*2e7f0*/  FMUL R217, R216, 1.4426950216293334961 ;  /* 0x3fb8aa3bd8d97820 */ /* 0x000fc60000400000 */
[----:B------:R-:W4:Y:S01]  /*2e800*/  LDL.LU R233, [R1+0x460] ;  /* 0x0004600001e97983 */ /* 0x000f220000300800 */
[----:B------:R-:W-:-:S03]  /*2e810*/  FADD R216, R2, -R10 ;  /* 0x8000000a02d87221 */ /* 0x000fc60000000000 */
[----:B------:R-:W4:Y:S04]  /*2e820*/  LDL.LU R234, [R1+0x464] ;  /* 0x0004640001ea7983 */ /* 0x000f280000300800 */
[----:B------:R-:W4:Y:S04]  /*2e830*/  LDL.LU R235, [R1+0x468] ;  /* 0x0004680001eb7983 */ /* 0x000f280000300800 */
[----:B------:R-:W4:Y:S01]  /*2e840*/  LDL.LU R236, [R1+0x46c] ;  /* 0x00046c0001ec7983 */ /* 0x000f220000300800 */
[----:B------:R0:W1:Y:S03]  /*2e850*/  MUFU.EX2 R2, R217 ;  /* 0x000000d900027308 */ /* 0x0000660000000800 */
[----:B------:R-:W4:Y:S04]  /*2e860*/  LDL.LU R237, [R1+0x470] ;  /* 0x0004700001ed7983 */ /* 0x000f280000300800 */
[----:B------:R-:W4:Y:S01]  /*2e870*/  LDL.LU R238, [R1+0x474] ;  /* 0x0004740001ee7983 */ /* 0x000f220000300800 */
[----:B0-----:R-:W-:-:S03]  /*2e880*/  FMUL R217, R216, 1.4426950216293334961 ;  /* 0x3fb8aa3bd8d97820 */ /* 0x001fc60000400000 */
[----:B------:R-:W4:Y:S01]  /*2e890*/  LDL.LU R239, [R1+0x478] ;  /* 0x0004780001ef7983 */ /* 0x000f220000300800 */
[----:B---3--:R-:W-:-:S03]  /*2e8a0*/  FADD R216, R16, -R10 ;  /* 0x8000000a10d87221 */ /* 0x008fc60000000000 */
        /* <DEDUP_REMOVED lines=23> */
[----:B--2---:R-:W-:-:S03]  /*2ea20*/  FADD R216, R19, -R11 ;  /* 0x8000000b13d87221 */ /* 0x004fc60000000000 */
[----:B------:R-:W2:Y:S04]  /*2ea30*/  LDL.LU R249, [R1+0x4b8] ;  /* 0x0004b80001f97983 */ /* 0x000ea80000300800 */
[----:B------:R-:W2:Y:S01]  /*2ea40*/  LDL.LU R9, [R1+0x4bc] ;  /* 0x0004bc0001097983 */ /* 0x000ea20000300800 */
[----:B------:R0:W1:Y:S03]  /*2ea50*/  MUFU.EX2 R19, R217 ;  /* 0x000000d900137308 */ /* 0x0000660000000800 */
        /* <DEDUP_REMOVED lines=23> */
[----:B-1----:R-:W-:Y:S04]  /*2ebd0*/  STL [R1+0x674], R2 ;  /* 0x0006740201007387 */ /* 0x002fe80000100800 */
        /* <DEDUP_REMOVED lines=33> */
[----:B------:R4:W-:Y:S04]  /*2edf0*/  STL.64 [R1+0x1cb8], R154 ;  /* 0x001cb89a01007387 */ /* 0x0009e80000100a00 */
[----:B------:R4:W-:Y:S01]  /*2ee00*/  STL.64 [R1+0x1cb0], R152 ;  /* 0x001cb09801007387 */ /* 0x0009e20000100a00 */
[----:B0-----:R-:W-:-:S02]  /*2ee10*/  MOV R158, R91 ;  /* 0x0000005b009e7202 */ /* 0x001fc40000000f00 */
[----:B------:R-:W-:Y:S02]  /*2ee20*/  MOV R159, R90 ;  /* 0x0000005a009f7202 */ /* 0x000fe40000000f00 */
[----:B-1----:R-:W-:Y:S02]  /*2ee30*/  MOV R156, R89 ;  /* 0x00000059009c7202 */ /* 0x002fe40000000f00 */
[----:B------:R-:W-:Y:S02]  /*2ee40*/  MOV R157, R88 ;  /* 0x00000058009d7202 */ /* 0x000fe40000000f00 */
[----:B----4-:R-:W-:Y:S02]  /*2ee50*/  MOV R154, R87 ;  /* 0x00000057009a7202 */ /* 0x010fe40000000f00 */
[----:B------:R-:W-:Y:S01]  /*2ee60*/  MOV R155, R86 ;  /* 0x00000056009b7202 */ /* 0x000fe20000000f00 */
[----:B------:R-:W-:Y:S01]  /*2ee70*/  IMAD.MOV.U32 R153, RZ, RZ, R84 ;  /* 0x000000ffff997224 */ /* 0x000fe200078e0054 */
[----:B------:R-:W-:-:S02]  /*2ee80*/  MOV R152, R85 ;  /* 0x0000005500987202 */ /* 0x000fc40000000f00 */
[----:B------:R-:W4:Y:S01]  /*2ee90*/  LDL.LU.64 R84, [R1+0x200] ;  /* 0x0002000001547983 */ /* 0x000f220000300a00 */
[----:B------:R-:W-:-:S03]  /*2eea0*/  MOV R160, R93 ;  /* 0x0000005d00a07202 */ /* 0x000fc60000000f00 */
[----:B------:R-:W3:Y:S01]  /*2eeb0*/  LDL.LU.64 R86, [R1+0x208] ;  /* 0x0002080001567983 */ /* 0x000ee20000300a00 */
[----:B------:R-:W-:-:S03]  /*2eec0*/  MOV R161, R92 ;  /* 0x0000005c00a17202 */ /* 0x000fc60000000f00 */
[----:B------:R-:W2:Y:S01]  /*2eed0*/  LDL.LU.64 R88, [R1+0x210] ;  /* 0x0002100001587983 */ /* 0x000ea20000300a00 */
[----:B------:R-:W-:Y:S02]  /*2eee0*/  MOV R162, R95 ;  /* 0x0000005f00a27202 */ /* 0x000fe40000000f00 */
[----:B------:R-:W-:Y:S01]  /*2eef0*/  MOV R163, R94 ;  /* 0x0000005e00a37202 */ /* 0x000fe20000000f00 */
[----:B------:R-:W4:Y:S01]  /*2ef00*/  LDL.LU.64 R90, [R1+0x218] ;  /* 0x00021800015a7983 */ /* 0x000f220000300a00 */
[----:B------:R-:W-:Y:S02]  /*2ef10*/  MOV R164, R97 ;  /* 0x0000006100a47202 */ /* 0x000fe40000000f00 */
[----:B------:R-:W-:Y:S01]  /*2ef20*/  MOV R165, R96 ;  /* 0x0000006000a57202 */ /* 0x000fe20000000f00 */
[----:B------:R-:W3:Y:S01]  /*2ef30*/  LDL.LU.64 R92, [R1+0x220] ;  /* 0x00022000015c7983 */ /* 0x000ee20000300a00 */
[----:B------:R-:W-:Y:S02]  /*2ef40*/  MOV R166, R99 ;  /* 0x0000006300a67202 */ /* 0x000fe40000000f00 */
[----:B------:R-:W-:Y:S01]  /*2ef50*/  MOV R167, R98 ;  /* 0x0000006200a77202 */ /* 0x000fe20000000f00 */
[----:B------:R-:W2:Y:S01]  /*2ef60*/  LDL.LU.64 R94, [R1+0x228] ;  /* 0x00022800015e7983 */ /* 0x000ea20000300a00 */
[----:B------:R-:W-:-:S02]  /*2ef70*/  MOV R168, R101 ;  /* 0x0000006500a87202 */ /* 0x000fc40000000f00 */
        /* <DEDUP_REMOVED lines=14> */
[----:B------:R-:W-:Y:S01]  /*2f060*/  MOV R178, R111 ;  /* 0x0000006f00b27202 */ /* 0x000fe20000000f00 */
[----:B------:R-:W-:Y:S01]  /*2f070*/  IMAD.MOV.U32 R181, RZ, RZ, R112 ;  /* 0x000000ffffb57224 */ /* 0x000fe200078e0070 */
[----:B------:R-:W-:Y:S01]  /*2f080*/  MOV R179, R110 ;  /* 0x0000006e00b37202 */ /* 0x000fe20000000f00 */
[----:B------:R-:W2:Y:S01]  /*2f090*/  LDL.LU.64 R106, [R1+0x258] ;  /* 0x00025800016a7983 */ /* 0x000ea20000300a00 */
[----:B------:R-:W-:-:S03]  /*2f0a0*/  MOV R180, R113 ;  /* 0x0000007100b47202 */ /* 0x000fc60000000f00 */
[----:B------:R-:W4:Y:S01]  /*2f0b0*/  LDL.LU.64 R108, [R1+0x260] ;  /* 0x00026000016c7983 */ /* 0x000f220000300a00 */
[----:B------:R-:W-:Y:S02]  /*2f0c0*/  MOV R182, R115 ;  /* 0x0000007300b67202 */ /* 0x000fe40000000f00 */
[----:B------:R-:W-:Y:S01]  /*2f0d0*/  MOV R183, R114 ;  /* 0x0000007200b77202 */ /* 0x000fe20000000f00 */
[----:B------:R-:W3:Y:S01]  /*2f0e0*/  LDL.LU.64 R110, [R1+0x268] ;  /* 0x00026800016e7983 */ /* 0x000ee20000300a00 */
[----:B------:R-:W-:Y:S02]  /*2f0f0*/  MOV R184, R117 ;  /* 0x0000007500b87202 */ /* 0x000fe40000000f00 */
[----:B------:R-:W-:Y:S01]  /*2f100*/  MOV R185, R116 ;  /* 0x0000007400b97202 */ /* 0x000fe20000000f00 */
[----:B------:R-:W2:Y:S01]  /*2f110*/  LDL.LU.64 R112, [R1+0x270] ;  /* 0x0002700001707983 */ /* 0x000ea20000300a00 */
[----:B------:R-:W-:Y:S02]  /*2f120*/  MOV R186, R119 ;  /* 0x0000007700ba7202 */ /* 0x000fe40000000f00 */
[----:B------:R-:W-:Y:S01]  /*2f130*/  MOV R187, R118 ;  /* 0x0000007600bb7202 */ /* 0x000fe20000000f00 */
[----:B------:R-:W4:Y:S01]  /*2f140*/  LDL.LU.64 R114, [R1+0x278] ;  /* 0x0002780001727983 */ /* 0x000f220000300a00 */
[----:B------:R-:W-:-:S02]  /*2f150*/  MOV R188, R121 ;  /* 0x0000007900bc7202 */ /* 0x000fc40000000f00 */
        /* <DEDUP_REMOVED lines=26> */
[----:B------:R-:W-:Y:S01]  /*2f300*/  MOV R206, R139 ;  /* 0x0000008b00ce7202 */ /* 0x000fe20000000f00 */
[----:B------:R-:W-:Y:S01]  /*2f310*/  IMAD.MOV.U32 R209, RZ, RZ, R140 ;  /* 0x000000ffffd17224 */ /* 0x000fe200078e008c */
[----:B------:R-:W-:Y:S01]  /*2f320*/  MOV R207, R138 ;  /* 0x0000008a00cf7202 */ /* 0x000fe20000000f00 */
[----:B------:R-:W3:Y:S01]  /*2f330*/  LDL.LU.64 R134, [R1+0x2c8] ;  /* 0x0002c80001867983 */ /* 0x000ee20000300a00 */
[----:B------:R-:W-:Y:S01]  /*2f340*/  MOV R208, R141 ;  /* 0x0000008d00d07202 */ /* 0x000fe20000000f00 */
[----:B------:R-:W-:-:S02]  /*2f350*/  FMUL R217, R216, 1.4426950216293334961 ;  /* 0x3fb8aa3bd8d97820 */ /* 0x000fc40000400000 */
[----:B------:R-:W2:Y:S01]  /*2f360*/  LDL.LU.64 R136, [R1+0x2d0] ;  /* 0x0002d00001887983 */ /* 0x000ea20000300a00 */
[----:B------:R-:W-:Y:S01]  /*2f370*/  MOV R210, R143 ;  /* 0x0000008f00d27202 */ /* 0x000fe20000000f00 */
[----:B------:R-:W-:Y:S01]  /*2f380*/  FADD R216, R144, -R11 ;  /* 0x8000000b90d87221 */ /* 0x000fe20000000000 */
[----:B------:R-:W-:Y:S01]  /*2f390*/  MOV R211, R142 ;  /* 0x0000008e00d37202 */ /* 0x000fe20000000f00 */
[----:B------:R-:W4:Y:S04]  /*2f3a0*/  LDL.LU.64 R138, [R1+0x2d8] ;  /* 0x0002d800018a7983 */ /* 0x000f280000300a00 */
[----:B------:R-:W3:Y:S04]  /*2f3b0*/  LDL.LU.64 R140, [R1+0x2e0] ;  /* 0x0002e000018c7983 */ /* 0x000ee80000300a00 */
[----:B------:R-:W2:Y:S04]  /*2f3c0*/  LDL.LU.64 R142, [R1+0x2e8] ;  /* 0x0002e800018e7983 */ /* 0x000ea80000300a00 */
[----:B------:R-:W4:Y:S04]  /*2f3d0*/  LDL.LU.64 R144, [R1+0x2f0] ;  /* 0x0002f00001907983 */ /* 0x000f280000300a00 */
[----:B------:R-:W3:Y:S04]  /*2f3e0*/  LDL.LU.64 R146, [R1+0x2f8] ;  /* 0x0002f80001927983 */ /* 0x000ee80000300a00 */
[----:B------:R-:W2:Y:S04]  /*2f3f0*/  LDL.LU.64 R148, [R1+0x300] ;  /* 0x0003000001947983 */ /* 0x000ea80000300a00 */
[----:B------:R-:W4:Y:S04]  /*2f400*/  LDL.LU.64 R150, [R1+0x308] ;  /* 0x0003080001967983 */ /* 0x000f280000300a00 */
[----:B----4-:R-:W-:Y:S04]  /*2f410*/  STL.64 [R1+0x1f88], R150 ;  /* 0x001f889601007387 */ /* 0x010fe80000100a00 */
[----:B--2---:R-:W-:Y:S04]  /*2f420*/  STL.64 [R1+0x1f80], R148 ;  /* 0x001f809401007387 */ /* 0x004fe80000100a00 */
[----:B---3--:R-:W-:Y:S04]  /*2f430*/  STL.64 [R1+0x1f78], R146 ;  /* 0x001f789201007387 */ /* 0x008fe80000100a00 */
        /* <DEDUP_REMOVED lines=59> */
[----:B------:R0:W-:Y:S04]  /*2f7f0*/  STL.64 [R1+0x1da0], R24 ;  /* 0x001da01801007387 */ /* 0x0001e80000100a00 */
[----:B0-----:R-:W2:Y:S04]  /*2f800*/  LDL.LU R24, [R1+0x400] ;  /* 0x0004000001187983 */ /* 0x001ea80000300800 */
        /* <DEDUP_REMOVED lines=12> */
[----:B------:R-:W-:-:S02]  /*2f8d0*/  MOV R39, R224 ;  /* 0x000000e000277202 */ /* 0x000fc40000000f00 */
[----:B------:R-:W-:Y:S01]  /*2f8e0*/  MOV R40, R225 ;  /* 0x000000e100287202 */ /* 0x000fe20000000f00 */
[----:B------:R-:W3:Y:S01]  /*2f8f0*/  LDL.LU R224, [R1+0x2064] ;  /* 0x0020640001e07983 */ /* 0x000ee20000300800 */
[----:B------:R-:W-:Y:S02]  /*2f900*/  MOV R41, R226 ;  /* 0x000000e200297202 */ /* 0x000fe40000000f00 */
[----:B------:R-:W-:Y:S01]  /*2f910*/  MOV R42, R227 ;  /* 0x000000e3002a7202 */ /* 0x000fe20000000f00 */
[----:B------:R-:W3:Y:S01]  /*2f920*/  LDL.LU R225, [R1+0x2060] ;  /* 0x0020600001e17983 */ /* 0x000ee20000300800 */
[----:B------:R-:W-:-:S03]  /*2f930*/  MOV R43, R228 ;  /* 0x000000e4002b7202 */ /* 0x000fc60000000f00 */
[----:B------:R-:W3:Y:S01]  /*2f940*/  LDL.LU R226, [R1+0x205c] ;  /* 0x00205c0001e27983 */ /* 0x000ee20000300800 */
[----:B------:R-:W-:-:S03]  /*2f950*/  MOV R44, R229 ;  /* 0x000000e5002c7202 */ /* 0x000fc60000000f00 */
[----:B------:R-:W3:Y:S01]  /*2f960*/  LDL.LU R227, [R1+0x2058] ;  /* 0x0020580001e37983 */ /* 0x000ee20000300800 */
[----:B------:R-:W-:-:S03]  /*2f970*/  MOV R45, R230 ;  /* 0x000000e6002d7202 */ /* 0x000fc60000000f00 */
[----:B------:R-:W4:Y:S01]  /*2f980*/  LDL.LU R228, [R1+0x2054] ;  /* 0x0020540001e47983 */ /* 0x000f220000300800 */
[----:B------:R-:W-:-:S03]  /*2f990*/  MOV R46, R231 ;  /* 0x000000e7002e7202 */ /* 0x000fc60000000f00 */
[----:B------:R-:W4:Y:S01]  /*2f9a0*/  LDL.LU R229, [R1+0x2050] ;  /* 0x0020500001e57983 */ /* 0x000f220000300800 */
[----:B------:R-:W-:-:S03]  /*2f9b0*/  MOV R47, R232 ;  /* 0x000000e8002f7202 */ /* 0x000fc60000000f00 */
[----:B------:R-:W4:Y:S01]  /*2f9c0*/  LDL.LU R230, [R1+0x204c] ;  /* 0x00204c0001e67983 */ /* 0x000f220000300800 */
[----:B------:R-:W-:-:S03]  /*2f9d0*/  MOV R48, R233 ;  /* 0x000000e900307202 */ /* 0x000fc60000000f00 */
[----:B------:R-:W4:Y:S01]  /*2f9e0*/  LDL.LU R231, [R1+0x2048] ;  /* 0x0020480001e77983 */ /* 0x000f220000300800 */
[----:B------:R-:W-:-:S03]  /*2f9f0*/  MOV R49, R234 ;  /* 0x000000ea00317202 */ /* 0x000fc60000000f00 */
[----:B------:R-:W3:Y:S01]  /*2fa00*/  LDL.LU R232, [R1+0x2044] ;  /* 0x0020440001e87983 */ /* 0x000ee20000300800 */
[----:B------:R-:W-:-:S03]  /*2fa10*/  MOV R50, R235 ;  /* 0x000000eb00327202 */ /* 0x000fc60000000f00 */
        /* <DEDUP_REMOVED lines=31> */
[----:B------:R-:W-:Y:S01]  /*2fc10*/  MOV R66, R4 ;  /* 0x0000000400427202 */ /* 0x000fe20000000f00 */
[----:B------:R-:W-:Y:S02]  /*2fc20*/  IMAD.MOV.U32 R67, RZ, RZ, R252 ;  /* 0x000000ffff437224 */ /* 0x000fe400078e00fc */
[----:B------:R-:W4:Y:S01]  /*2fc30*/  LDL.LU R23, [R1+0x2000] ;  /* 0x0020000001177983 */ /* 0x000f220000300800 */
[----:B------:R-:W-:-:S03]  /*2fc40*/  MOV R68, R251 ;  /* 0x000000fb00447202 */ /* 0x000fc60000000f00 */
[----:B------:R0:W5:Y:S01]  /*2fc50*/  LDL.LU R3, [R1+0x1ffc] ;  /* 0x001ffc0001037983 */ /* 0x0001620000300800 */
[----:B------:R-:W-:-:S03]  /*2fc60*/  MOV R69, R250 ;  /* 0x000000fa00457202 */ /* 0x000fc60000000f00 */
[----:B------:R0:W5:Y:S01]  /*2fc70*/  LDL.LU R4, [R1+0x1ff8] ;  /* 0x001ff80001047983 */ /* 0x0001620000300800 */
        /* <DEDUP_REMOVED lines=40> */
[----:B------:R-:W-:Y:S02]  /*2ff00*/  MOV R93, R154 ;  /* 0x0000009a005d7202 */ /* 0x000fe40000000f00 */
[----:B------:R-:W-:Y:S01]  /*2ff10*/  MOV R94, R155 ;  /* 0x0000009b005e7202 */ /* 0x000fe20000000f00 */
[----:B------:R0:W5:Y:S01]  /*2ff20*/  LDL.LU R15, [R1+0x1fa4] ;  /* 0x001fa400010f7983 */ /* 0x0001620000300800 */
[----:B------:R-:W-:Y:S02]  /*2ff30*/  MOV R95, R156 ;  /* 0x0000009c005f7202 */ /* 0x000fe40000000f00 */
[----:B------:R-:W-:Y:S01]  /*2ff40*/  MOV R96, R157 ;  /* 0x0000009d00607202 */ /* 0x000fe20000000f00 */
[----:B------:R-:W4:Y:S01]  /*2ff50*/  LDL.LU.64 R152, [R1+0x310] ;  /* 0x0003100001987983 */ /* 0x000f220000300a00 */
[----:B------:R-:W-:Y:S01]  /*2ff60*/  MOV R97, R158 ;  /* 0x0000009e00617202 */ /* 0x000fe20000000f00 */
[----:B------:R-:W-:Y:S01]  /*2ff70*/  IMAD.MOV.U32 R99, RZ, RZ, R160 ;  /* 0x000000ffff637224 */ /* 0x000fe200078e00a0 */
[----:B------:R-:W-:Y:S01]  /*2ff80*/  MOV R98, R159 ;  /* 0x0000009f00627202 */ /* 0x000fe20000000f00 */
[----:B------:R-:W3:Y:S01]  /*2ff90*/  LDL.LU.64 R154, [R1+0x318] ;  /* 0x00031800019a7983 */ /* 0x000ee20000300a00 */
[----:B------:R-:W-:-:S03]  /*2ffa0*/  MOV R100, R161 ;  /* 0x000000a100647202 */ /* 0x000fc60000000f00 */
[----:B------:R-:W3:Y:S01]  /*2ffb0*/  LDL.LU.64 R156, [R1+0x320] ;  /* 0x00032000019c7983 */ /* 0x000ee20000300a00 */
[----:B------:R-:W-:Y:S02]  /*2ffc0*/  MOV R101, R162 ;  /* 0x000000a200657202 */ /* 0x000fe40000000f00 */
[----:B------:R-:W-:Y:S01]  /*2ffd0*/  MOV R102, R163 ;  /* 0x000000a300667202 */ /* 0x000fe20000000f00 */
[----:B------:R-:W3:Y:S01]  /*2ffe0*/  LDL.LU.64 R158, [R1+0x328] ;  /* 0x00032800019e7983 */ /* 0x000ee20000300a00 */
[----:B------:R-:W-:Y:S02]  /*2fff0*/  MOV R103, R164 ;  /* 0x000000a400677202 */ /* 0x000fe40000000f00 */
[----:B------:R-:W-:Y:S01]  /*30000*/  MOV R104, R165 ;  /* 0x000000a500687202 */ /* 0x000fe20000000f00 */
[----:B------:R-:W3:Y:S01]  /*30010*/  LDL.LU.64 R160, [R1+0x330] ;  /* 0x0003300001a07983 */ /* 0x000ee20000300a00 */
[----:B------:R-:W-:Y:S02]  /*30020*/  MOV R105, R166 ;  /* 0x000000a600697202 */ /* 0x000fe40000000f00 */
[----:B------:R-:W-:Y:S01]  /*30030*/  MOV R106, R167 ;  /* 0x000000a7006a7202 */ /* 0x000fe20000000f00 */
[----:B------:R-:W3:Y:S01]  /*30040*/  LDL.LU.64 R162, [R1+0x338] ;  /* 0x0003380001a27983 */ /* 0x000ee20000300a00 */
[----:B------:R-:W-:-:S02]  /*30050*/  MOV R107, R168 ;  /* 0x000000a8006b7202 */ /* 0x000fc40000000f00 */
        /* <DEDUP_REMOVED lines=8> */
[----:B------:R-:W-:Y:S01]  /*300e0*/  MOV R113, R174 ;  /* 0x000000ae00717202 */ /* 0x000fe20000000f00 */
[----:B------:R-:W-:Y:S01]  /*300f0*/  FMUL R216, R216, 1.4426950216293334961 ;  /* 0x3fb8aa3bd8d87820 */ /* 0x000fe20000400000 */
        /* <DEDUP_REMOVED lines=12> */
[----:B------:R1:W0:Y:S01]  /*301c0*/  MUFU.EX2 R219, R217 ;  /* 0x000000d900db7308 */ /* 0x0002220000000800 */
[----:B------:R-:W-:Y:S01]  /*301d0*/  MOV R121, R182 ;  /* 0x000000b600797202 */ /* 0x000fe20000000f00 */
[----:B------:R-:W3:Y:S01]  /*301e0*/  LDL.LU.64 R178, [R1+0x378] ;  /* 0x0003780001b27983 */ /* 0x000ee20000300a00 */
[----:B------:R-:W-:-:S02]  /*301f0*/  MOV R122, R183 ;  /* 0x000000b7007a7202 */ /* 0x000fc40000000f00 */
[----:B------:R-:W-:Y:S01]  /*30200*/  MOV R123, R184 ;  /* 0x000000b8007b7202 */ /* 0x000fe20000000f00 */
[----:B------:R-:W3:Y:S01]  /*30210*/  LDL.LU.64 R180, [R1+0x380] ;  /* 0x0003800001b47983 */ /* 0x000ee20000300a00 */
[----:B------:R-:W-:Y:S02]  /*30220*/  MOV R124, R185 ;  /* 0x000000b9007c7202 */ /* 0x000fe40000000f00 */
[----:B-1----:R-:W-:Y:S01]  /*30230*/  MOV R217, R2 ;  /* 0x0000000200d97202 */ /* 0x002fe20000000f00 */
[----:B------:R-:W3:Y:S01]  /*30240*/  LDL.LU.64 R182, [R1+0x388] ;  /* 0x0003880001b67983 */ /* 0x000ee20000300a00 */
[----:B------:R1:W0:Y:S01]  /*30250*/  MUFU.EX2 R2, R216 ;  /* 0x000000d800027308 */ /* 0x0002220000000800 */
[----:B------:R-:W-:Y:S01]  /*30260*/  MOV R125, R186 ;  /* 0x000000ba007d7202 */ /* 0x000fe20000000f00 */
[----:B------:R-:W-:Y:S01]  /*30270*/  IMAD.MOV.U32 R128, RZ, RZ, R189 ;  /* 0x000000ffff807224 */ /* 0x000fe200078e00bd */
        /* <DEDUP_REMOVED lines=35> */
[----:B------:R-:W-:Y:S02]  /*304b0*/  MOV R149, R210 ;  /* 0x000000d200957202 */ /* 0x000fe40000000f00 */
[----:B------:R-:W-:Y:S01]  /*304c0*/  MOV R150, R211 ;  /* 0x000000d300967202 */ /* 0x000fe20000000f00 */
[----:B------:R-:W3:Y:S01]  /*304d0*/  LDL.LU.64 R208, [R1+0x3f0] ;  /* 0x0003f00001d07983 */ /* 0x000ee20000300a00 */
[----:B------:R-:W-:-:S03]  /*304e0*/  F2FP.BF16.F32.PACK_AB R216, R216, R217 ;  /* 0x000000d9d8d8723e */ /* 0x000fc600000010ff */
[----:B------:R-:W3:Y:S01]  /*304f0*/  LDL.LU.64 R210, [R1+0x3f8] ;  /* 0x0003f80001d27983 */ /* 0x000ee20000300a00 */
[----:B------:R-:W-:-:S03]  /*30500*/  F2FP.BF16.F32.PACK_AB R218, R17, R218 ;  /* 0x000000da11da723e */ /* 0x000fc600000010ff */
[----:B------:R1:W5:Y:S01]  /*30510*/  LDL.LU R16, [R1+0x1fa0] ;  /* 0x001fa00001107983 */ /* 0x0003620000300800 */
[----:B------:R-:W-:-:S03]  /*30520*/  F2FP.BF16.F32.PACK_AB R217, R18, R19 ;  /* 0x0000001312d9723e */ /* 0x000fc600000010ff */
[----:B0-----:R0:W-:Y:S01]  /*30530*/  STL [R1+0x668], R219 ;  /* 0x000668db01007387 */ /* 0x0011e20000100800 */
[----:B------:R-:W-:Y:S01]  /*30540*/  UMOV UR6, UR14 ;  /* 0x0000000e00067c82 */ /* 0x000fe20008000000 */
[----:B------:R-:W-:Y:S02]  /*30550*/  UMOV UR7, UR15 ;  /* 0x0000000f00077c82 */ /* 0x000fe40008000000 */
[----:B------:R1:W5:Y:S01]  /*30560*/  LDL.LU R17, [R1+0x1f9c] ;  /* 0x001f9c0001117983 */ /* 0x0003620000300800 */
[----:B0-----:R-:W-:-:S04]  /*30570*/  F2FP.BF16.F32.PACK_AB R219, R2, R219 ;  /* 0x000000db02db723e */ /* 0x001fc800000010ff */
[----:B--2---:R-:W-:-:S06]  /*30580*/  WARPGROUP.ARRIVE ;  /* 0x00000000000079c5 */ /* 0x004fcc0000000000 */
[----:B------:R-:W-:Y:S01]  /*30590*/  HGMMA.64x256x16.F32.BF16 R24, R216, gdesc[UR4], R24, gsb0 ;  /* 0x03e00004d8187df0 */ /* 0x000fe20008001818 */
[----:B------:R0:W-:Y:S04]  /*305a0*/  STL [R1+0x66c], R2 ;  /* 0x00066c0201007387 */ /* 0x0001e80000100800 */
[----:B------:R1:W5:Y:S04]  /*305b0*/  LDL.LU R18, [R1+0x1f98] ;  /* 0x001f980001127983 */ /* 0x0003680000300800 */
[----:B------:R1:W5:Y:S04]  /*305c0*/  LDL.LU R19, [R1+0x1f94] ;  /* 0x001f940001137983 */ /* 0x0003680000300800 */
[----:B0-----:R-:W2:Y:S01]  /*305d0*/  LDL.LU R2, [R1+0x1f90] ;  /* 0x001f900001027983 */ /* 0x001ea20000300800 */
        /* <DEDUP_REMOVED lines=99> */
[-C--:B----4-:R-:W-:Y:S01]  /*30c10*/  FMUL R152, R152, R23.reuse ;  /* 0x0000001798987220 */ /* 0x090fe20000400000 */
        /* <DEDUP_REMOVED lines=59> */
[----:B------:R-:W-:Y:S01]  /*30fd0*/  UMOV UR6, UR18 ;  /* 0x0000001200067c82 */ /* 0x000fe20008000000 */
[----:B------:R-:W-:Y:S01]  /*30fe0*/  UMOV UR7, UR19 ;  /* 0x0000001300077c82 */ /* 0x000fe20008000000 */
[----:B------:R-:W3:Y:S04]  /*30ff0*/  LDL.LU R80, [R1+0x1e78] ;  /* 0x001e780001507983 */ /* 0x000ee80000300800 */
        /* <DEDUP_REMOVED lines=23> */
[----:B------:R-:W4:Y:S04]  /*31170*/  LDL.LU R32, [R1+0x1dc0] ;  /* 0x001dc00001207983 */ /* 0x000f280000300800 */
[----:B------:R-:W4:Y:S04]  /*31180*/  LDL.LU.64 R30, [R1+0x1db8] ;  /* 0x001db800011e7983 */ /* 0x000f280000300a00 */
[----:B------:R-:W4:Y:S01]  /*31190*/  LDL.LU.64 R28, [R1+0x1db0] ;  /* 0x001db000011c7983 */ /* 0x000f220000300a00 */
[-C--:B--2---:R-:W-:Y:S01]  /*311a0*/  FMUL R150, R150, R22.reuse ;  /* 0x0000001696967220 */ /* 0x084fe20000400000 */
[----:B------:R-:W-:-:S02]  /*311b0*/  FMUL R151, R151, R22 ;  /* 0x0000001697977220 */ /* 0x000fc40000400000 */
[----:B------:R-:W2:Y:S01]  /*311c0*/  LDL.LU.64 R26, [R1+0x1da8] ;  /* 0x001da800011a7983 */ /* 0x000ea20000300a00 */
[-C--:B------:R-:W-:Y:S01]  /*311d0*/  FMUL R148, R148, R23.reuse ;  /* 0x0000001794947220 */ /* 0x080fe20000400000 */
[-C--:B------:R-:W-:Y:S02]  /*311e0*/  FMUL R149, R149, R23.reuse ;  /* 0x0000001795957220 */ /* 0x080fe40000400000 */
[----:B------:R-:W2:Y:S01]  /*311f0*/  LDL.LU.64 R24, [R1+0x1da0] ;  /* 0x001da00001187983 */ /* 0x000ea20000300a00 */
        /* <DEDUP_REMOVED lines=63> */
[----:B------:R-:W-:-:S06]  /*315f0*/  FMUL R85, R85, R23 ;  /* 0x0000001755557220 */ /* 0x000fcc0000400000 */
[----:B------:R-:W-:-:S06]  /*31600*/  WARPGROUP.ARRIVE ;  /* 0x00000000000079c5 */ /* 0x000fcc0000000000 */
[----:B------:R-:W-:Y:S01]  /*31610*/  HGMMA.64x256x16.F32.BF16 R84, R244, gdesc[UR4], R84, gsb0 ;  /* 0x03e00004f4547df0 */ /* 0x000fe20008001854 */
[----:B------:R-:W-:Y:S01]  /*31620*/  UMOV UR6, UR22 ;  /* 0x0000001600067c82 */ /* 0x000fe20008000000 */
[----:B------:R-:W-:Y:S01]  /*31630*/  UMOV UR7, UR23 ;  /* 0x0000001700077c82 */ /* 0x000fe20008000000 */
[----:B------:R-:W-:Y:S02]  /*31640*/  WARPGROUP.DEPBAR.LE gsb0, 0x0 ;  /* 0x00008000000079c5 */ /* 0x000fe40000010000 */
[----:B------:R-:W-:-:S15]  /*31650*/  WARPGROUP.ARRIVE ;  /* 0x00000000000079c5 */ /* 0x000fde0000000000 */
[----:B------:R-:W-:-:S08]  /*31660*/  NOP ;  /* 0x0000000000007918 */ /* 0x000fd00000000000 */
        /* <DEDUP_REMOVED lines=132> */
[----:B------:R-:W-:-:S02]  /*31eb0*/  LOP3.LUT R34, R7, 0x80, RZ, 0xfc, !PT ;  /* 0x0000008007227812 */ /* 0x000fc400078efcff */
[----:B------:R-:W-:Y:S02]  /*31ec0*/  LOP3.LUT R33, R7, 0x88, RZ, 0xfc, !PT ;  /* 0x0000008807217812 */ /* 0x000fe400078efcff */
[CC--:B---3--:R-:W-:Y:S02]  /*31ed0*/  ISETP.GT.U32.AND P2, PT, R80.reuse, R34.reuse, PT ;  /* 0x000000225000720c */ /* 0x0c8fe40003f44070 */
[----:B------:R-:W-:Y:S02]  /*31ee0*/  ISETP.GT.U32.AND P6, PT, R80, R33, PT ;  /* 0x000000215000720c */ /* 0x000fe40003fc4070 */
[----:B------:R-:W-:Y:S02]  /*31ef0*/  ISETP.GT.U32.AND P5, PT, R12, R34, PT ;  /* 0x000000220c00720c */ /* 0x000fe40003fa4070 */
[C---:B----4-:R-:W-:Y:S02]  /*31f00*/  ISETP.GT.U32.AND.EX P2, PT, R79.reuse, RZ, PT, P2 ;  /* 0x000000ff4f00720c */ /* 0x050fe40003f44120 */
[----:B------:R-:W-:-:S02]  /*31f10*/  ISETP.GT.U32.AND.EX P6, PT, R79, RZ, PT, P6 ;  /* 0x000000ff4f00720c */ /* 0x000fc40003fc4160 */
[----:B------:R-:W-:Y:S02]  /*31f20*/  ISETP.GT.U32.AND.EX P5, PT, R78, RZ, PT, P5 ;  /* 0x000000ff4e00720c */ /* 0x000fe40003fa4150 */
[CC--:B------:R-:W-:Y:S02]  /*31f30*/  ISETP.GT.U32.AND P0, PT, R8.reuse, R34.reuse, PT ;  /* 0x000000220800720c */ /* 0x0c0fe40003f04070 */
[C---:B------:R-:W-:Y:S02]  /*31f40*/  ISETP.GE.U32.AND P4, PT, R8.reuse, R34, PT ;  /* 0x000000220800720c */ /* 0x040fe40003f86070 */
[CC--:B------:R-:W-:Y:S02]  /*31f50*/  ISETP.GT.U32.AND P3, PT, R8.reuse, R33.reuse, PT ;  /* 0x000000210800720c */ /* 0x0c0fe40003f64070 */
[----:B------:R-:W-:Y:S02]  /*31f60*/  ISETP.GE.U32.AND P1, PT, R8, R33, PT ;  /* 0x000000210800720c */ /* 0x000fe40003f26070 */
[----:B------:R-:W-:-:S02]  /*31f70*/  ISETP.GE.U32.AND.EX P4, PT, R9, RZ, PT, P4 ;  /* 0x000000ff0900720c */ /* 0x000fc40003f86140 */
[C---:B------:R-:W-:Y:S02]  /*31f80*/  ISETP.GT.U32.AND.EX P3, PT, R9.reuse, RZ, PT, P3 ;  /* 0x000000ff0900720c */ /* 0x040fe40003f64130 */
[C---:B------:R-:W-:Y:S02]  /*31f90*/  ISETP.GT.U32.AND.EX P0, PT, R9.reuse, RZ, PT, P0 ;  /* 0x000000ff0900720c */ /* 0x040fe40003f04100 */
[----:B------:R-:W-:Y:S02]  /*31fa0*/  ISETP.GE.U32.AND.EX P1, PT, R9, RZ, PT, P1 ;  /* 0x000000ff0900720c */ /* 0x000fe40003f26110 */
[----:B--2---:R-:W-:Y:S01]  /*31fb0*/  MOV R239, R24 ;  /* 0x0000001800ef7202 */ /* 0x004fe20000000f00 */
[-C--:B------:R-:W-:Y:S01]  /*31fc0*/  FMUL R220, R158, R25.reuse ;  /* 0x000000199edc7220 */ /* 0x080fe20000400000 */
[-C--:B------:R-:W-:Y:S01]  /*31fd0*/  FMUL R217, R156, R25.reuse ;  /* 0x000000199cd97220 */ /* 0x080fe20000400000 */
[----:B------:R-:W-:-:S03]  /*31fe0*/  FMUL R216, R157, R25 ;  /* 0x000000199dd87220 */ /* 0x000fc60000400000 */
[----:B------:R-:W-:Y:S02]  /*31ff0*/  FSEL R220, R220, -INF , !P6 ;  /* 0xff800000dcdc7808 */ /* 0x000fe40007000000 */
[----:B------:R-:W-:Y:S02]  /*32000*/  ISETP.GT.U32.AND P6, PT, R13, R34, PT ;  /* 0x000000220d00720c */ /* 0x000fe40003fc4070 */
[----:B------:R-:W-:Y:S02]  /*32010*/  FSEL R217, R217, -INF , !P2 ;  /* 0xff800000d9d97808 */ /* 0x000fe40005000000 */
[----:B------:R-:W-:Y:S01]  /*32020*/  ISETP.GT.U32.AND P2, PT, R12, R33, PT ;  /* 0x000000210c00720c */ /* 0x000fe20003f44070 */
[-C--:B------:R-:W-:Y:S01]  /*32030*/  FMUL R219, R159, R25.reuse ;  /* 0x000000199fdb7220 */ /* 0x080fe20000400000 */
[----:B------:R-:W-:Y:S01]  /*32040*/  FSEL R216, R216, -INF , !P5 ;  /* 0xff800000d8d87808 */ /* 0x000fe20006800000 */
[----:B------:R-:W-:Y:S01]  /*32050*/  FMUL R226, R160, R25 ;  /* 0x00000019a0e27220 */ /* 0x000fe20000400000 */
[----:B------:R-:W-:-:S02]  /*32060*/  ISETP.GT.U32.AND P5, PT, R13, R33, PT ;  /* 0x000000210d00720c */ /* 0x000fc40003fa4070 */
[----:B------:R-:W-:Y:S02]  /*32070*/  ISETP.GT.U32.AND.EX P2, PT, R78, RZ, PT, P2 ;  /* 0x000000ff4e00720c */ /* 0x000fe40003f44120 */
[C---:B------:R-:W-:Y:S01]  /*32080*/  ISETP.GT.U32.AND.EX P6, PT, R77.reuse, RZ, PT, P6 ;  /* 0x000000ff4d00720c */ /* 0x040fe20003fc4160 */
[----:B------:R-:W-:Y:S01]  /*32090*/  FMUL R230, R162, R25 ;  /* 0x00000019a2e67220 */ /* 0x000fe20000400000 */
[----:B------:R-:W-:Y:S02]  /*320a0*/  ISETP.GT.U32.AND.EX P5, PT, R77, RZ, PT, P5 ;  /* 0x000000ff4d00720c */ /* 0x000fe40003fa4150 */
[----:B------:R-:W-:Y:S02]  /*320b0*/  FSEL R219, R219, -INF , !P2 ;  /* 0xff800000dbdb7808 */ /* 0x000fe40005000000 */
[----:B------:R-:W-:Y:S02]  /*320c0*/  FSEL R226, R226, -INF , !P6 ;  /* 0xff800000e2e27808 */ /* 0x000fe40007000000 */
[----:B------:R-:W-:-:S02]  /*320d0*/  ISETP.GT.U32.AND P2, PT, R248, R34, PT ;  /* 0x00000022f800720c */ /* 0x000fc40003f44070 */
[----:B------:R-:W-:Y:S01]  /*320e0*/  ISETP.GT.U32.AND P6, PT, R248, R33, PT ;  /* 0x00000021f800720c */ /* 0x000fe20003fc4070 */
[-C--:B------:R-:W-:Y:S01]  /*320f0*/  FMUL R225, R161, R25.reuse ;  /* 0x00000019a1e17220 */ /* 0x080fe20000400000 */
[----:B------:R-:W-:Y:S01]  /*32100*/  FSEL R230, R230, -INF , !P5 ;  /* 0xff800000e6e67808 */ /* 0x000fe20006800000 */
[-C--:B------:R-:W-:Y:S01]  /*32110*/  FMUL R224, R163, R25.reuse ;  /* 0x00000019a3e07220 */ /* 0x080fe20000400000 */
[----:B------:R-:W-:Y:S02]  /*32120*/  ISETP.GT.U32.AND P5, PT, R249, R34, PT ;  /* 0x00000022f900720c */ /* 0x000fe40003fa4070 */
[C---:B------:R-:W-:Y:S02]  /*32130*/  ISETP.GT.U32.AND.EX P2, PT, R76.reuse, RZ, PT, P2 ;  /* 0x000000ff4c00720c */ /* 0x040fe40003f44120 */
[----:B------:R-:W-:Y:S01]  /*32140*/  ISETP.GT.U32.AND.EX P6, PT, R76, RZ, PT, P6 ;  /* 0x000000ff4c00720c */ /* 0x000fe20003fc4160 */
[----:B------:R-:W-:Y:S01]  /*32150*/  FMUL R218, R164, R25 ;  /* 0x00000019a4da7220 */ /* 0x000fe20000400000 */
[----:B------:R-:W-:-:S02]  /*32160*/  ISETP.GT.U32.AND.EX P5, PT, R75, RZ, PT, P5 ;  /* 0x000000ff4b00720c */ /* 0x000fc40003fa4150 */
[----:B------:R-:W-:Y:S02]  /*32170*/  FSEL R225, R225, -INF , !P2 ;  /* 0xff800000e1e17808 */ /* 0x000fe40005000000 */
[----:B------:R-:W-:Y:S02]  /*32180*/  FSEL R224, R224, -INF , !P6 ;  /* 0xff800000e0e07808 */ /* 0x000fe40007000000 */
[----:B------:R-:W-:Y:S02]  /*32190*/  ISETP.GT.U32.AND P2, PT, R249, R33, PT ;  /* 0x00000021f900720c */ /* 0x000fe40003f44070 */
[----:B------:R-:W-:Y:S01]  /*321a0*/  ISETP.GT.U32.AND P6, PT, R250, R34, PT ;  /* 0x00000022fa00720c */ /* 0x000fe20003fc4070 */
[-C--:B------:R-:W-:Y:S01]  /*321b0*/  FMUL R223, R166, R25.reuse ;  /* 0x00000019a6df7220 */ /* 0x080fe20000400000 */
[----:B------:R-:W-:Y:S01]  /*321c0*/  FSEL R218, R218, -INF , !P5 ;  /* 0xff800000dada7808 */ /* 0x000fe20006800000 */
[----:B------:R-:W-:Y:S01]  /*321d0*/  FMUL R162, R165, R25 ;  /* 0x00000019a5a27220 */ /* 0x000fe20000400000 */
[----:B------:R-:W-:-:S02]  /*321e0*/  ISETP.GT.U32.AND P5, PT, R250, R33, PT ;  /* 0x00000021fa00720c */ /* 0x000fc40003fa4070 */
[----:B------:R-:W-:Y:S02]  /*321f0*/  ISETP.GT.U32.AND.EX P2, PT, R75, RZ, PT, P2 ;  /* 0x000000ff4b00720c */ /* 0x000fe40003f44120 */
[C---:B------:R-:W-:Y:S01]  /*32200*/  ISETP.GT.U32.AND.EX P6, PT, R74.reuse, RZ, PT, P6 ;  /* 0x000000ff4a00720c */ /* 0x040fe20003fc4160 */
[-C--:B------:R-:W-:Y:S01]  /*32210*/  FMUL R167, R167, R25.reuse ;  /* 0x00000019a7a77220 */ /* 0x080fe20000400000 */
[----:B------:R-:W-:Y:S02]  /*32220*/  ISETP.GT.U32.AND.EX P5, PT, R74, RZ, PT, P5 ;  /* 0x000000ff4a00720c */ /* 0x000fe40003fa4150 */
[----:B------:R-:W-:Y:S02]  /*32230*/  FSEL R223, R223, -INF , !P2 ;  /* 0xff800000dfdf7808 */ /* 0x000fe40005000000 */
[----:B------:R-:W-:Y:S01]  /*32240*/  FSEL R162, R162, -INF , !P6 ;  /* 0xff800000a2a27808 */ /* 0x000fe20007000000 */
[----:B------:R-:W-:Y:S01]  /*32250*/  FMUL R227, R168, R25 ;  /* 0x00000019a8e37220 */ /* 0x000fe20000400000 */
[----:B------:R-:W-:-:S02]  /*32260*/  ISETP.GT.U32.AND P2, PT, R251, R34, PT ;  /* 0x00000022fb00720c */ /* 0x000fc40003f44070 */
[----:B------:R-:W-:Y:S01]  /*32270*/  ISETP.GT.U32.AND P6, PT, R251, R33, PT ;  /* 0x00000021fb00720c */ /* 0x000fe20003fc4070 */
[-C--:B------:R-:W-:Y:S01]  /*32280*/  FMUL R229, R170, R25.reuse ;  /* 0x00000019aae57220 */ /* 0x080fe20000400000 */
[----:B------:R-:W-:Y:S02]  /*32290*/  FSEL R168, R167, -INF , !P5 ;  /* 0xff800000a7a87808 */ /* 0x000fe40006800000 */
        /* <DEDUP_REMOVED lines=14> */
[----:B------:R-:W-:Y:S01]  /*32380*/  ISETP.GT.U32.AND.EX P6, PT, R70, RZ, PT, P6 ;  /* 0x000000ff4600720c */ /* 0x000fe20003fc4160 */
        /* <DEDUP_REMOVED lines=28> */
[-C--:B------:R-:W-:Y:S01]  /*32550*/  FMUL R171, R180, R25.reuse ;  /* 0x00000019b4ab7220 */ /* 0x080fe20000400000 */
[-C--:B------:R-:W-:Y:S01]  /*32560*/  ISETP.GT.U32.AND P2, PT, R38, R34.reuse, PT ;  /* 0x000000222600720c */ /* 0x080fe20003f44070 */
[----:B------:R-:W-:Y:S01]  /*32570*/  FMUL R170, R182, R25 ;  /* 0x00000019b6aa7220 */ /* 0x000fe20000400000 */
[----:B------:R-:W-:Y:S01]  /*32580*/  ISETP.GT.U32.AND P6, PT, R38, R33, PT ;  /* 0x000000212600720c */ /* 0x000fe20003fc4070 */
[-C--:B------:R-:W-:Y:S01]  /*32590*/  FMUL R163, R181, R25.reuse ;  /* 0x00000019b5a37220 */ /* 0x080fe20000400000 */
[----:B------:R-:W-:Y:S01]  /*325a0*/  FSEL R38, R179, -INF , !P5 ;  /* 0xff800000b3267808 */ /* 0x000fe20006800000 */
[-C--:B------:R-:W-:Y:S01]  /*325b0*/  FMUL R169, R183, R25.reuse ;  /* 0x00000019b7a97220 */ /* 0x080fe20000400000 */
[-C--:B------:R-:W-:Y:S01]  /*325c0*/  ISETP.GT.U32.AND P5, PT, R63, R34.reuse, PT ;  /* 0x000000223f00720c */ /* 0x080fe20003fa4070 */
[-C--:B------:R-:W-:Y:S01]  /*325d0*/  FMUL R184, R184, R25.reuse ;  /* 0x00000019b8b87220 */ /* 0x080fe20000400000 */
[----:B------:R-:W-:Y:S01]  /*325e0*/  ISETP.GT.U32.AND.EX P2, PT, R62, RZ, PT, P2 ;  /* 0x000000ff3e00720c */ /* 0x000fe20003f44120 */
[-C--:B------:R-:W-:Y:S01]  /*325f0*/  FMUL R186, R186, R25.reuse ;  /* 0x00000019baba7220 */ /* 0x080fe20000400000 */
[----:B------:R-:W-:Y:S01]  /*32600*/  ISETP.GT.U32.AND.EX P6, PT, R62, RZ, PT, P6 ;  /* 0x000000ff3e00720c */ /* 0x000fe20003fc4160 */
[-C--:B------:R-:W-:Y:S01]  /*32610*/  FMUL R185, R185, R25.reuse ;  /* 0x00000019b9b97220 */ /* 0x080fe20000400000 */
[----:B------:R-:W-:Y:S01]  /*32620*/  ISETP.GT.U32.AND.EX P5, PT, R61, RZ, PT, P5 ;  /* 0x000000ff3d00720c */ /* 0x000fe20003fa4150 */
[-C--:B------:R-:W-:Y:S01]  /*32630*/  FMUL R252, R187, R25.reuse ;  /* 0x00000019bbfc7220 */ /* 0x080fe20000400000 */
[----:B------:R-:W-:Y:S01]  /*32640*/  FSEL R171, R171, -INF , !P2 ;  /* 0xff800000abab7808 */ /* 0x000fe20005000000 */
[-C--:B------:R-:W-:Y:S01]  /*32650*/  FMUL R249, R188, R25.reuse ;  /* 0x00000019bcf97220 */ /* 0x080fe20000400000 */
[----:B------:R-:W-:Y:S01]  /*32660*/  FSEL R170, R170, -INF , !P6 ;  /* 0xff800000aaaa7808 */ /* 0x000fe20007000000 */
[----:B------:R-:W-:Y:S01]  /*32670*/  FMUL R251, R190, R25 ;  /* 0x00000019befb7220 */ /* 0x000fe20000400000 */
[----:B------:R-:W-:Y:S01]  /*32680*/  ISETP.GT.U32.AND P2, PT, R63, R33, PT ;  /* 0x000000213f00720c */ /* 0x000fe20003f44070 */
[-C--:B------:R-:W-:Y:S01]  /*32690*/  FMUL R161, R189, R25.reuse ;  /* 0x00000019bda17220 */ /* 0x080fe20000400000 */
[-C--:B------:R-:W-:Y:S01]  /*326a0*/  ISETP.GT.U32.AND P6, PT, R43, R34.reuse, PT ;  /* 0x000000222b00720c */ /* 0x080fe20003fc4070 */
[-C--:B------:R-:W-:Y:S01]  /*326b0*/  FMUL R167, R191, R25.reuse ;  /* 0x00000019bfa77220 */ /* 0x080fe20000400000 */
[----:B------:R-:W-:Y:S01]  /*326c0*/  FSEL R163, R163, -INF , !P5 ;  /* 0xff800000a3a37808 */ /* 0x000fe20006800000 */
[----:B------:R-:W-:Y:S01]  /*326d0*/  FMUL R192, R192, R25 ;  /* 0x00000019c0c07220 */ /* 0x000fe20000400000 */
[----:B------:R-:W-:Y:S01]  /*326e0*/  ISETP.GT.U32.AND P5, PT, R43, R33, PT ;  /* 0x000000212b00720c */ /* 0x000fe20003fa4070 */
        /* <DEDUP_REMOVED lines=10> */
[-C--:B------:R-:W-:Y:S01]  /*32790*/  FMUL R158, R199, R25.reuse ;  /* 0x00000019c79e7220 */ /* 0x080fe20000400000 */
[-C--:B------:R-:W-:Y:S01]  /*327a0*/  ISETP.GT.U32.AND P2, PT, R40, R34.reuse, PT ;  /* 0x000000222800720c */ /* 0x080fe20003f44070 */
[----:B------:R-:W-:Y:S01]  /*327b0*/  FMUL R157, R152, R25 ;  /* 0x00000019989d7220 */ /* 0x000fe20000400000 */
[----:B------:R-:W-:Y:S01]  /*327c0*/  ISETP.GT.U32.AND P6, PT, R40, R33, PT ;  /* 0x000000212800720c */ /* 0x000fe20003fc4070 */
[-C--:B------:R-:W-:Y:S01]  /*327d0*/  FMUL R13, R154, R25.reuse ;  /* 0x000000199a0d7220 */ /* 0x080fe20000400000 */
[C---:B------:R-:W-:Y:S01]  /*327e0*/  ISETP.GT.U32.AND.EX P2, PT, R59.reuse, RZ, PT, P2 ;  /* 0x000000ff3b00720c */ /* 0x040fe20003f44120 */
[-C--:B------:R-:W-:Y:S01]  /*327f0*/  FMUL R250, R208, R25.reuse ;  /* 0x00000019d0fa7220 */ /* 0x080fe20000400000 */
[----:B------:R-:W-:Y:S01]  /*32800*/  ISETP.GT.U32.AND.EX P6, PT, R59, RZ, PT, P6 ;  /* 0x000000ff3b00720c */ /* 0x000fe20003fc4160 */
[-C--:B------:R-:W-:Y:S01]  /*32810*/  FMUL R248, R212, R25.reuse ;  /* 0x00000019d4f87220 */ /* 0x080fe20000400000 */
[----:B------:R-:W-:Y:S01]  /*32820*/  FSEL R40, R186, -INF , !P5 ;  /* 0xff800000ba287808 */ /* 0x000fe20006800000 */
[----:B------:R-:W-:Y:S01]  /*32830*/  FMUL R159, R204, R25 ;  /* 0x00000019cc9f7220 */ /* 0x000fe20000400000 */
[----:B------:R-:W-:Y:S01]  /*32840*/  ISETP.GT.U32.AND P5, PT, R60, R34, PT ;  /* 0x000000223c00720c */ /* 0x000fe20003fa4070 */
[----:B------:R-:W2:Y:S01]  /*32850*/  LDL.LU R178, [R1+0xa74] ;  /* 0x000a740001b27983 */ /* 0x000ea20000300800 */
[----:B------:R-:W-:-:S02]  /*32860*/  FSEL R43, R185, -INF , !P2 ;  /* 0xff800000b92b7808 */ /* 0x000fc40005000000 */
[----:B------:R-:W-:Y:S02]  /*32870*/  FSEL R252, R252, -INF , !P6 ;  /* 0xff800000fcfc7808 */ /* 0x000fe40007000000 */
[----:B------:R-:W-:Y:S01]  /*32880*/  FSEL R156, R156, -INF , !P4 ;  /* 0xff8000009c9c7808 */ /* 0x000fe20006000000 */
[----:B------:R-:W-:Y:S01]  /*32890*/  FMUL R152, R155, R25 ;  /* 0x000000199b987220 */ /* 0x000fe20000400000 */
[----:B------:R-:W-:Y:S01]  /*328a0*/  ISETP.GT.U32.AND P2, PT, R60, R33, PT ;  /* 0x000000213c00720c */ /* 0x000fe20003f44070 */
[-C--:B------:R-:W-:Y:S01]  /*328b0*/  FMUL R187, R202, R25.reuse ;  /* 0x00000019cabb7220 */ /* 0x080fe20000400000 */
[----:B------:R-:W-:Y:S01]  /*328c0*/  ISETP.GT.U32.AND P6, PT, R57, R34, PT ;  /* 0x000000223900720c */ /* 0x000fe20003fc4070 */
[-C--:B------:R-:W-:Y:S01]  /*328d0*/  FMUL R186, R203, R25.reuse ;  /* 0x00000019cbba7220 */ /* 0x080fe20000400000 */
[----:B------:R-:W-:Y:S01]  /*328e0*/  ISETP.GT.U32.AND.EX P5, PT, R58, RZ, PT, P5 ;  /* 0x000000ff3a00720c */ /* 0x000fe20003fa4150 */
[----:B------:R-:W-:Y:S01]  /*328f0*/  FMUL R191, R198, R25 ;  /* 0x00000019c6bf7220 */ /* 0x000fe20000400000 */
[----:B------:R-:W-:-:S02]  /*32900*/  ISETP.GT.U32.AND.EX P2, PT, R58, RZ, PT, P2 ;  /* 0x000000ff3a00720c */ /* 0x000fc40003f44120 */
[----:B------:R-:W-:Y:S01]  /*32910*/  FSEL R157, R157, -INF , !P0 ;  /* 0xff8000009d9d7808 */ /* 0x000fe20004000000 */
[-C--:B------:R-:W-:Y:S01]  /*32920*/  FMUL R197, R209, R25.reuse ;  /* 0x00000019d1c57220 */ /* 0x080fe20000400000 */
[----:B------:R-:W-:Y:S01]  /*32930*/  ISETP.GT.U32.AND.EX P6, PT, R56, RZ, PT, P6 ;  /* 0x000000ff3800720c */ /* 0x000fe20003fc4160 */
[-C--:B------:R-:W-:Y:S01]  /*32940*/  FMUL R188, R200, R25.reuse ;  /* 0x00000019c8bc7220 */ /* 0x080fe20000400000 */
[----:B------:R-:W-:Y:S01]  /*32950*/  FSEL R249, R249, -INF , !P5 ;  /* 0xff800000f9f97808 */ /* 0x000fe20006800000 */
[----:B------:R-:W-:Y:S01]  /*32960*/  FMUL R189, R213, R25 ;  /* 0x00000019d5bd7220 */ /* 0x000fe20000400000 */
[----:B------:R-:W-:Y:S01]  /*32970*/  ISETP.GT.U32.AND P5, PT, R57, R33, PT ;  /* 0x000000213900720c */ /* 0x000fe20003fa4070 */
[-C--:B------:R-:W-:Y:S01]  /*32980*/  FMUL R154, R206, R25.reuse ;  /* 0x00000019ce9a7220 */ /* 0x080fe20000400000 */
[----:B------:R-:W-:Y:S01]  /*32990*/  FSEL R251, R251, -INF , !P2 ;  /* 0xff800000fbfb7808 */ /* 0x000fe20005000000 */
[-C--:B------:R-:W-:Y:S01]  /*329a0*/  FMUL R153, R207, R25.reuse ;  /* 0x00000019cf997220 */ /* 0x080fe20000400000 */
[----:B------:R-:W-:Y:S01]  /*329b0*/  FSEL R161, R161, -INF , !P6 ;  /* 0xff800000a1a17808 */ /* 0x000fe20007000000 */
[-C--:B------:R-:W-:Y:S01]  /*329c0*/  FMUL R184, R211, R25.reuse ;  /* 0x00000019d3b87220 */ /* 0x080fe20000400000 */
[----:B------:R-:W-:Y:S01]  /*329d0*/  ISETP.GT.U32.AND P2, PT, R44, R34, PT ;  /* 0x000000222c00720c */ /* 0x000fe20003f44070 */
[----:B------:R-:W-:Y:S01]  /*329e0*/  FMUL R190, R214, R25 ;  /* 0x00000019d6be7220 */ /* 0x000fe20000400000 */
[----:B------:R-:W-:Y:S01]  /*329f0*/  ISETP.GT.U32.AND P6, PT, R44, R33, PT ;  /* 0x000000212c00720c */ /* 0x000fe20003fc4070 */
[----:B------:R-:W3:Y:S01]  /*32a00*/  LDL.LU R177, [R1+0xa78] ;  /* 0x000a780001b17983 */ /* 0x000ee20000300800 */
[----:B------:R-:W-:-:S02]  /*32a10*/  ISETP.GT.U32.AND.EX P5, PT, R56, RZ, PT, P5 ;  /* 0x000000ff3800720c */ /* 0x000fc40003fa4150 */
[C---:B------:R-:W-:Y:S02]  /*32a20*/  ISETP.GT.U32.AND.EX P2, PT, R54.reuse, RZ, PT, P2 ;  /* 0x000000ff3600720c */ /* 0x040fe40003f44120 */
[----:B------:R-:W-:Y:S02]  /*32a30*/  ISETP.GT.U32.AND.EX P6, PT, R54, RZ, PT, P6 ;  /* 0x000000ff3600720c */ /* 0x000fe40003fc4160 */
[----:B------:R-:W-:Y:S02]  /*32a40*/  FSEL R167, R167, -INF , !P5 ;  /* 0xff800000a7a77808 */ /* 0x000fe40006800000 */
[----:B------:R-:W-:Y:S02]  /*32a50*/  ISETP.GT.U32.AND P5, PT, R55, R34, PT ;  /* 0x000000223700720c */ /* 0x000fe40003fa4070 */
[----:B------:R-:W-:Y:S02]  /*32a60*/  FSEL R44, R192, -INF , !P2 ;  /* 0xff800000c02c7808 */ /* 0x000fe40005000000 */
[----:B------:R-:W-:-:S02]  /*32a70*/  FSEL R12, R194, -INF , !P6 ;  /* 0xff800000c20c7808 */ /* 0x000fc40007000000 */
[----:B------:R-:W-:Y:S02]  /*32a80*/  ISETP.GT.U32.AND P2, PT, R55, R33, PT ;  /* 0x000000213700720c */ /* 0x000fe40003f44070 */
[----:B------:R-:W-:Y:S01]  /*32a90*/  ISETP.GT.U32.AND P6, PT, R36, R34, PT ;  /* 0x000000222400720c */ /* 0x000fe20003fc4070 */
[----:B------:R-:W-:Y:S01]  /*32aa0*/  FMUL R194, R196, R25 ;  /* 0x00000019c4c27220 */ /* 0x000fe20000400000 */
[C---:B------:R-:W-:Y:S02]  /*32ab0*/  ISETP.GT.U32.AND.EX P5, PT, R53.reuse, RZ, PT, P5 ;  /* 0x000000ff3500720c */ /* 0x040fe40003fa4150 */
[----:B------:R-:W-:Y:S02]  /*32ac0*/  ISETP.GT.U32.AND.EX P2, PT, R53, RZ, PT, P2 ;  /* 0x000000ff3500720c */ /* 0x000fe40003f44120 */
[----:B------:R-:W-:Y:S02]  /*32ad0*/  ISETP.GT.U32.AND.EX P6, PT, R50, RZ, PT, P6 ;  /* 0x000000ff3200720c */ /* 0x000fe40003fc4160 */
[----:B------:R-:W-:-:S02]  /*32ae0*/  FSEL R195, R193, -INF , !P5 ;  /* 0xff800000c1c37808 */ /* 0x000fc40006800000 */
[-C--:B------:R-:W-:Y:S02]  /*32af0*/  ISETP.GT.U32.AND P5, PT, R36, R33.reuse, PT ;  /* 0x000000212400720c */ /* 0x080fe40003fa4070 */
[----:B------:R-:W-:Y:S02]  /*32b00*/  FSEL R36, R8, -INF , !P2 ;  /* 0xff80000008247808 */ /* 0x000fe40005000000 */
[----:B------:R-:W-:Y:S02]  /*32b10*/  FSEL R194, R194, -INF , !P6 ;  /* 0xff800000c2c27808 */ /* 0x000fe40007000000 */
[C---:B------:R-:W-:Y:S02]  /*32b20*/  ISETP.GT.U32.AND P2, PT, R52.reuse, R34, PT ;  /* 0x000000223400720c */ /* 0x040fe40003f44070 */
[----:B------:R-:W-:Y:S02]  /*32b30*/  ISETP.GT.U32.AND P6, PT, R52, R33, PT ;  /* 0x000000213400720c */ /* 0x000fe40003fc4070 */
[----:B------:R-:W-:-:S02]  /*32b40*/  ISETP.GT.U32.AND.EX P2, PT, R47, RZ, PT, P2 ;  /* 0x000000ff2f00720c */ /* 0x000fc40003f44120 */
[----:B------:R-:W-:Y:S02]  /*32b50*/  ISETP.GT.U32.AND.EX P6, PT, R47, RZ, PT, P6 ;  /* 0x000000ff2f00720c */ /* 0x000fe40003fc4160 */
[----:B------:R-:W-:Y:S02]  /*32b60*/  FSEL R160, R160, -INF , !P2 ;  /* 0xff800000a0a07808 */ /* 0x000fe40005000000 */
[----:B------:R-:W-:Y:S02]  /*32b70*/  FSEL R158, R158, -INF , !P6 ;  /* 0xff8000009e9e7808 */ /* 0x000fe40007000000 */
[-C--:B------:R-:W-:Y:S02]  /*32b80*/  ISETP.GT.U32.AND P4, PT, R51, R33.reuse, PT ;  /* 0x000000213300720c */ /* 0x080fe40003f84070 */
[----:B------:R-:W-:Y:S02]  /*32b90*/  ISETP.GT.U32.AND P2, PT, R49, R33, PT ;  /* 0x000000213100720c */ /* 0x000fe40003f44070 */
[----:B------:R-:W-:Y:S01]  /*32ba0*/  ISETP.GT.U32.AND P6, PT, R46, R34, PT ;  /* 0x000000222e00720c */ /* 0x000fe20003fc4070 */
[----:B------:R-:W-:Y:S01]  /*32bb0*/  FMUL R155, R205, R25 ;  /* 0x00000019cd9b7220 */ /* 0x000fe20000400000 */
[----:B------:R-:W-:-:S02]  /*32bc0*/  ISETP.GT.U32.AND.EX P4, PT, R45, RZ, PT, P4 ;  /* 0x000000ff2d00720c */ /* 0x000fc40003f84140 */
[----:B------:R-:W-:Y:S02]  /*32bd0*/  ISETP.GT.U32.AND.EX P2, PT, R41, RZ, PT, P2 ;  /* 0x000000ff2900720c */ /* 0x000fe40003f44120 */
[----:B------:R-:W-:Y:S02]  /*32be0*/  ISETP.GT.U32.AND.EX P6, PT, R30, RZ, PT, P6 ;  /* 0x000000ff1e00720c */ /* 0x000fe40003fc4160 */
[----:B------:R-:W-:Y:S02]  /*32bf0*/  ISETP.GT.U32.AND.EX P5, PT, R50, RZ, PT, P5 ;  /* 0x000000ff3200720c */ /* 0x000fe40003fa4150 */
[----:B------:R-:W-:Y:S02]  /*32c00*/  FSEL R187, R187, -INF , !P4 ;  /* 0xff800000bbbb7808 */ /* 0x000fe40006000000 */
[----:B------:R-:W-:Y:S02]  /*32c10*/  FSEL R186, R186, -INF , !P2 ;  /* 0xff800000baba7808 */ /* 0x000fe40005000000 */
[----:B------:R-:W-:-:S02]  /*32c20*/  FSEL R155, R155, -INF , !P6 ;  /* 0xff8000009b9b7808 */ /* 0x000fc40007000000 */
[----:B------:R-:W-:Y:S02]  /*32c30*/  FSEL R191, R191, -INF , !P5 ;  /* 0xff800000bfbf7808 */ /* 0x000fe40006800000 */
[----:B------:R-:W-:Y:S02]  /*32c40*/  FSEL R13, R13, -INF , !P3 ;  /* 0xff8000000d0d7808 */ /* 0x000fe40005800000 */
[-C--:B------:R-:W-:Y:S02]  /*32c50*/  ISETP.GT.U32.AND P4, PT, R42, R34.reuse, PT ;  /* 0x000000222a00720c */ /* 0x080fe40003f84070 */
[-C--:B------:R-:W-:Y:S02]  /*32c60*/  ISETP.GT.U32.AND P2, PT, R37, R34.reuse, PT ;  /* 0x000000222500720c */ /* 0x080fe40003f44070 */
[-C--:B------:R-:W-:Y:S02]  /*32c70*/  ISETP.GT.U32.AND P6, PT, R35, R34.reuse, PT ;  /* 0x000000222300720c */ /* 0x080fe40003fc4070 */
[----:B------:R-:W-:-:S02]  /*32c80*/  ISETP.GT.U32.AND P5, PT, R49, R34, PT ;  /* 0x000000223100720c */ /* 0x000fc40003fa4070 */
[-C--:B------:R-:W-:Y:S02]  /*32c90*/  ISETP.GT.U32.AND P3, PT, R48, R34.reuse, PT ;  /* 0x000000223000720c */ /* 0x080fe40003f64070 */
[----:B------:R-:W-:Y:S01]  /*32ca0*/  ISETP.GT.U32.AND P0, PT, R51, R34, PT ;  /* 0x000000223300720c */ /* 0x000fe20003f04070 */
[----:B------:R-:W-:Y:S01]  /*32cb0*/  FMUL R185, R201, R25 ;  /* 0x00000019c9b97220 */ /* 0x000fe20000400000 */
[----:B------:R-:W-:Y:S02]  /*32cc0*/  ISETP.GT.U32.AND.EX P4, PT, R29, RZ, PT, P4 ;  /* 0x000000ff1d00720c */ /* 0x000fe40003f84140 */
[----:B------:R-:W-:Y:S02]  /*32cd0*/  ISETP.GT.U32.AND.EX P2, PT, R28, RZ, PT, P2 ;  /* 0x000000ff1c00720c */ /* 0x000fe40003f44120 */
[----:B------:R-:W-:Y:S02]  /*32ce0*/  ISETP.GT.U32.AND.EX P6, PT, R27, RZ, PT, P6 ;  /* 0x000000ff1b00720c */ /* 0x000fe40003fc4160 */
[----:B------:R-:W-:-:S02]  /*32cf0*/  ISETP.GT.U32.AND.EX P5, PT, R41, RZ, PT, P5 ;  /* 0x000000ff2900720c */ /* 0x000fc40003fa4150 */
[----:B------:R-:W-:Y:S02]  /*32d00*/  ISETP.GT.U32.AND.EX P3, PT, R31, RZ, PT, P3 ;  /* 0x000000ff1f00720c */ /* 0x000fe40003f64130 */
[----:B------:R-:W-:Y:S02]  /*32d10*/  ISETP.GT.U32.AND.EX P0, PT, R45, RZ, PT, P0 ;  /* 0x000000ff2d00720c */ /* 0x000fe40003f04100 */
[----:B------:R-:W-:Y:S02]  /*32d20*/  FSEL R250, R250, -INF , !P4 ;  /* 0xff800000fafa7808 */ /* 0x000fe40006000000 */
[----:B------:R-:W-:Y:S02]  /*32d30*/  FSEL R197, R197, -INF , !P2 ;  /* 0xff800000c5c57808 */ /* 0x000fe40005000000 */
[----:B------:R-:W-:Y:S02]  /*32d40*/  FSEL R248, R248, -INF , !P6 ;  /* 0xff800000f8f87808 */ /* 0x000fe40007000000 */
[----:B------:R-:W-:-:S02]  /*32d50*/  FSEL R185, R185, -INF , !P5 ;  /* 0xff800000b9b97808 */ /* 0x000fc40006800000 */
[----:B------:R-:W-:Y:S02]  /*32d60*/  FSEL R159, R159, -INF , !P3 ;  /* 0xff8000009f9f7808 */ /* 0x000fe40005800000 */
[-C--:B------:R-:W-:Y:S02]  /*32d70*/  ISETP.GT.U32.AND P4, PT, R35, R33.reuse, PT ;  /* 0x000000212300720c */ /* 0x080fe40003f84070 */
[C---:B------:R-:W-:Y:S02]  /*32d80*/  ISETP.GT.U32.AND P2, PT, R32.reuse, R34, PT ;  /* 0x000000222000720c */ /* 0x040fe40003f44070 */
[----:B------:R-:W-:Y:S02]  /*32d90*/  ISETP.GT.U32.AND P6, PT, R32, R33, PT ;  /* 0x000000212000720c */ /* 0x000fe40003fc4070 */
[----:B------:R-:W-:Y:S02]  /*32da0*/  FSEL R152, R152, -INF , !P1 ;  /* 0xff80000098987808 */ /* 0x000fe40004800000 */
[----:B------:R-:W-:-:S02]  /*32db0*/  FSEL R188, R188, -INF , !P0 ;  /* 0xff800000bcbc7808 */ /* 0x000fc40004000000 */
[-C--:B------:R-:W-:Y:S02]  /*32dc0*/  ISETP.GT.U32.AND P5, PT, R42, R33.reuse, PT ;  /* 0x000000212a00720c */ /* 0x080fe40003fa4070 */
[----:B------:R-:W-:Y:S01]  /*32dd0*/  ISETP.GT.U32.AND P3, PT, R37, R33, PT ;  /* 0x000000212500720c */ /* 0x000fe20003f64070 */
[----:B------:R-:W-:Y:S01]  /*32de0*/  FMUL R193, R210, R25 ;  /* 0x00000019d2c17220 */ /* 0x000fe20000400000 */
[----:B------:R-:W-:Y:S01]  /*32df0*/  ISETP.GT.U32.AND P1, PT, R48, R33, PT ;  /* 0x000000213000720c */ /* 0x000fe20003f24070 */
[----:B------:R-:W-:Y:S01]  /*32e00*/  FMUL R192, R215, R25 ;  /* 0x00000019d7c07220 */ /* 0x000fe20000400000 */
[----:B------:R-:W-:Y:S01]  /*32e10*/  ISETP.GT.U32.AND P0, PT, R46, R33, PT ;  /* 0x000000212e00720c */ /* 0x000fe20003f04070 */
[----:B------:R-:W4:Y:S01]  /*32e20*/  LDL.LU.64 R24, [R1] ;  /* 0x0000000001187983 */ /* 0x000f220000300a00 */
[----:B------:R-:W-:Y:S02]  /*32e30*/  ISETP.GT.U32.AND.EX P2, PT, R26, RZ, PT, P2 ;  /* 0x000000ff1a00720c */ /* 0x000fe40003f44120 */
[----:B------:R-:W-:-:S02]  /*32e40*/  ISETP.GT.U32.AND.EX P4, PT, R27, RZ, PT, P4 ;  /* 0x000000ff1b00720c */ /* 0x000fc40003f84140 */
[----:B------:R-:W-:Y:S02]  /*32e50*/  ISETP.GT.U32.AND.EX P6, PT, R26, RZ, PT, P6 ;  /* 0x000000ff1a00720c */ /* 0x000fe40003fc4160 */
[----:B------:R-:W-:Y:S01]  /*32e60*/  ISETP.GT.U32.AND.EX P5, PT, R29, RZ, PT, P5 ;  /* 0x000000ff1d00720c */ /* 0x000fe20003fa4150 */
[----:B------:R-:W4:Y:S01]  /*32e70*/  LDL.LU.64 R26, [R1+0x8] ;  /* 0x00000800011a7983 */ /* 0x000f220000300a00 */
[----:B------:R-:W-:Y:S02]  /*32e80*/  ISETP.GT.U32.AND.EX P3, PT, R28, RZ, PT, P3 ;  /* 0x000000ff1c00720c */ /* 0x000fe40003f64130 */
[----:B------:R-:W-:Y:S01]  /*32e90*/  ISETP.GT.U32.AND.EX P1, PT, R31, RZ, PT, P1 ;  /* 0x000000ff1f00720c */ /* 0x000fe20003f24110 */
[----:B------:R-:W4:Y:S01]  /*32ea0*/  LDL.LU.64 R28, [R1+0x10] ;  /* 0x00001000011c7983 */ /* 0x000f220000300a00 */
[----:B------:R-:W-:-:S03]  /*32eb0*/  ISETP.GT.U32.AND.EX P0, PT, R30, RZ, PT, P0 ;  /* 0x000000ff1e00720c */ /* 0x000fc60003f04100 */
[----:B------:R-:W4:Y:S01]  /*32ec0*/  LDL.LU.64 R30, [R1+0x18] ;  /* 0x00001800011e7983 */ /* 0x000f220000300a00 */
[----:B------:R-:W-:Y:S01]  /*32ed0*/  MOV R198, R36 ;  /* 0x0000002400c67202 */ /* 0x000fe20000000f00 */
[----:B------:R-:W-:Y:S02]  /*32ee0*/  IMAD.MOV.U32 R203, RZ, RZ, R39 ;  /* 0x000000ffffcb7224 */ /* 0x000fe400078e0027 */
        /* <DEDUP_REMOVED lines=64> */
[----:B------:R-:W-:-:S04]  /*332f0*/  FMNMX R8, R157, R156, !PT ;  /* 0x0000009c9d087209 */ /* 0x000fc80007800000 */
[----:B------:R-:W-:-:S04]  /*33300*/  FMNMX R8, R217, R8, !PT ;  /* 0x00000008d9087209 */ /* 0x000fc80007800000 */
[----:B------:R-:W-:-:S04]  /*33310*/  FMNMX R8, R216, R8, !PT ;  /* 0x00000008d8087209 */ /* 0x000fc80007800000 */
[----:B------:R-:W-:-:S04]  /*33320*/  FMNMX R8, R226, R8, !PT ;  /* 0x00000008e2087209 */ /* 0x000fc80007800000 */
[----:B------:R-:W-:Y:S02]  /*33330*/  FMNMX R8, R225, R8, !PT ;  /* 0x00000008e1087209 */ /* 0x000fe40007800000 */
[----:B------:R-:W-:Y:S02]  /*33340*/  FMNMX R9, R13, R152, !PT ;  /* 0x000000980d097209 */ /* 0x000fe40007800000 */
[----:B------:R-:W-:Y:S02]  /*33350*/  FMNMX R8, R218, R8, !PT ;  /* 0x00000008da087209 */ /* 0x000fe40007800000 */
[----:B------:R-:W-:Y:S02]  /*33360*/  FMNMX R9, R220, R9, !PT ;  /* 0x00000009dc097209 */ /* 0x000fe40007800000 */
[----:B------:R-:W-:Y:S02]  /*33370*/  FMNMX R8, R162, R8, !PT ;  /* 0x00000008a2087209 */ /* 0x000fe40007800000 */
[----:B------:R-:W-:-:S02]  /*33380*/  FMNMX R9, R219, R9, !PT ;  /* 0x00000009db097209 */ /* 0x000fc40007800000 */
        /* <DEDUP_REMOVED lines=31> */
[----:B------:R-:W-:Y:S02]  /*33580*/  MOV R199, R12 ;  /* 0x0000000c00c77202 */ /* 0x000fe40000000f00 */
[----:B------:R-:W-:Y:S02]  /*33590*/  FMNMX R8, R188, R8, !PT ;  /* 0x00000008bc087209 */ /* 0x000fe40007800000 */
[----:B------:R-:W-:Y:S02]  /*335a0*/  FMNMX R9, R167, R9, !PT ;  /* 0x00000009a7097209 */ /* 0x000fe40007800000 */
[----:B------:R-:W-:Y:S02]  /*335b0*/  FMNMX R8, R185, R8, !PT ;  /* 0x00000008b9087209 */ /* 0x000fe40007800000 */
[----:B------:R-:W-:-:S02]  /*335c0*/  FMNMX R9, R199, R9, !PT ;  /* 0x00000009c7097209 */ /* 0x000fc40007800000 */
[----:B------:R-:W-:Y:S02]  /*335d0*/  FMNMX R12, R159, R8, !PT ;  /* 0x000000089f0c7209 */ /* 0x000fe40007800000 */
[----:B------:R-:W-:-:S04]  /*335e0*/  FMNMX R8, R198, R9, !PT ;  /* 0x00000009c6087209 */ /* 0x000fc80007800000 */
[----:B------:R-:W-:-:S04]  /*335f0*/  FMNMX R8, R191, R8, !PT ;  /* 0x00000008bf087209 */ /* 0x000fc80007800000 */
[----:B------:R-:W-:-:S04]  /*33600*/  FMNMX R8, R158, R8, !PT ;  /* 0x000000089e087209 */ /* 0x000fc80007800000 */
[----:B------:R-:W-:Y:S02]  /*33610*/  FMNMX R8, R187, R8, !PT ;  /* 0x00000008bb087209 */ /* 0x000fe40007800000 */
[----:B------:R-:W-:Y:S02]  /*33620*/  FSEL R154, R154, -INF , !P1 ;  /* 0xff8000009a9a7808 */ /* 0x000fe40004800000 */
[----:B------:R-:W-:Y:S02]  /*33630*/  FMNMX R8, R186, R8, !PT ;  /* 0x00000008ba087209 */ /* 0x000fe40007800000 */
[----:B------:R-:W-:Y:S02]  /*33640*/  FMNMX R12, R155, R12, !PT ;  /* 0x0000000c9b0c7209 */ /* 0x000fe40007800000 */
[----:B------:R-:W-:Y:S02]  /*33650*/  FSEL R153, R153, -INF , !P0 ;  /* 0xff80000099997808 */ /* 0x000fe40004000000 */
[----:B------:R-:W-:-:S02]  /*33660*/  FMNMX R8, R154, R8, !PT ;  /* 0x000000089a087209 */ /* 0x000fc40007800000 */
[----:B------:R-:W-:Y:S02]  /*33670*/  FMNMX R12, R250, R12, !PT ;  /* 0x0000000cfa0c7209 */ /* 0x000fe40007800000 */
[----:B------:R-:W-:Y:S02]  /*33680*/  FSEL R193, R193, -INF , !P5 ;  /* 0xff800000c1c17808 */ /* 0x000fe40006800000 */
[----:B------:R-:W-:Y:S02]  /*33690*/  FMNMX R8, R153, R8, !PT ;  /* 0x0000000899087209 */ /* 0x000fe40007800000 */
[----:B------:R-:W-:Y:S02]  /*336a0*/  FMNMX R12, R197, R12, !PT ;  /* 0x0000000cc50c7209 */ /* 0x000fe40007800000 */
[----:B------:R-:W-:Y:S02]  /*336b0*/  FSEL R184, R184, -INF , !P3 ;  /* 0xff800000b8b87808 */ /* 0x000fe40005800000 */
[----:B------:R-:W-:-:S02]  /*336c0*/  FMNMX R8, R193, R8, !PT ;  /* 0x00000008c1087209 */ /* 0x000fc40007800000 */
[----:B------:R-:W-:Y:S02]  /*336d0*/  FSEL R189, R189, -INF , !P2 ;  /* 0xff800000bdbd7808 */ /* 0x000fe40005000000 */
[----:B------:R-:W-:Y:S02]  /*336e0*/  FMNMX R12, R248, R12, !PT ;  /* 0x0000000cf80c7209 */ /* 0x000fe40007800000 */
[----:B------:R-:W-:Y:S02]  /*336f0*/  FSEL R190, R190, -INF , !P4 ;  /* 0xff800000bebe7808 */ /* 0x000fe40006000000 */
[----:B------:R-:W-:Y:S02]  /*33700*/  FMNMX R8, R184, R8, !PT ;  /* 0x00000008b8087209 */ /* 0x000fe40007800000 */
[----:B------:R-:W-:Y:S02]  /*33710*/  FMNMX R12, R189, R12, !PT ;  /* 0x0000000cbd0c7209 */ /* 0x000fe40007800000 */
[----:B------:R-:W-:-:S02]  /*33720*/  FSEL R192, R192, -INF , !P6 ;  /* 0xff800000c0c07808 */ /* 0x000fc40007000000 */
[----:B------:R-:W-:Y:S01]  /*33730*/  FMNMX R8, R190, R8, !PT ;  /* 0x00000008be087209 */ /* 0x000fe20007800000 */
[----:B------:R-:W0:Y:S03]  /*33740*/  SHFL.BFLY PT, R173, R12, 0x2, 0x1f ;  /* 0x0c401f000cad7f89 */ /* 0x000e2600000e0000 */
[----:B------:R-:W-:-:S05]  /*33750*/  FMNMX R8, R192, R8, !PT ;  /* 0x00000008c0087209 */ /* 0x000fca0007800000 */
[----:B------:R-:W1:Y:S01]  /*33760*/  SHFL.BFLY PT, R9, R8, 0x2, 0x1f ;  /* 0x0c401f0008097f89 */ /* 0x000e6200000e0000 */
[----:B0-----:R-:W-:-:S05]  /*33770*/  FMNMX R12, R12, R173, !PT ;  /* 0x000000ad0c0c7209 */ /* 0x001fca0007800000 */
[----:B------:R-:W0:Y:S01]  /*33780*/  SHFL.BFLY PT, R173, R12, 0x1, 0x1f ;  /* 0x0c201f000cad7f89 */ /* 0x000e2200000e0000 */
[----:B-1----:R-:W-:-:S05]  /*33790*/  FMNMX R9, R8, R9, !PT ;  /* 0x0000000908097209 */ /* 0x002fca0007800000 */
[----:B------:R-:W1:Y:S01]  /*337a0*/  SHFL.BFLY PT, R174, R9, 0x1, 0x1f ;  /* 0x0c201f0009ae7f89 */ /* 0x000e6200000e0000 */
[----:B0-----:R-:W-:-:S04]  /*337b0*/  FMNMX R8, R12, R173, !PT ;  /* 0x000000ad0c087209 */ /* 0x001fc80007800000 */
[----:B--2---:R-:W-:Y:S02]  /*337c0*/  FMNMX R8, R8, R178, !PT ;  /* 0x000000b208087209 */ /* 0x004fe40007800000 */
[----:B-1----:R-:W-:-:S03]  /*337d0*/  FMNMX R9, R9, R174, !PT ;  /* 0x000000ae09097209 */ /* 0x002fc60007800000 */
[----:B------:R-:W-:Y:S01]  /*337e0*/  FADD R12, -R8, R178 ;  /* 0x000000b2080c7221 */ /* 0x000fe20000000100 */
[----:B---3--:R-:W-:-:S03]  /*337f0*/  FMNMX R9, R9, R177, !PT ;  /* 0x000000b109097209 */ /* 0x008fc60007800000 */
[----:B------:R-:W-:Y:S02]  /*33800*/  FMUL R12, R12, 1.4426950216293334961 ;  /* 0x3fb8aa3b0c0c7820 */ /* 0x000fe40000400000 */
[--C-:B------:R-:W-:Y:S02]  /*33810*/  FADD R243, R13, -R9.reuse ;  /* 0x800000090df37221 */ /* 0x100fe40000000000 */
[----:B------:R0:W4:Y:S01]  /*33820*/  MUFU.EX2 R13, R12 ;  /* 0x0000000c000d7308 */ /* 0x0001220000000800 */
[--C-:B------:R-:W-:Y:S01]  /*33830*/  FADD R247, R157, -R8.reuse ;  /* 0x800000089df77221 */ /* 0x100fe20000000000 */
[--C-:B------:R-:W-:Y:S01]  /*33840*/  FADD R246, R156, -R8.reuse ;  /* 0x800000089cf67221 */ /* 0x100fe20000000000 */
[--C-:B------:R-:W-:Y:S01]  /*33850*/  FADD R245, R217, -R8.reuse ;  /* 0x80000008d9f57221 */ /* 0x100fe20000000000 */
[----:B------:R-:W-:Y:S01]  /*33860*/  FADD R244, R216, -R8 ;  /* 0x80000008d8f47221 */ /* 0x000fe20000000000 */
[--C-:B------:R-:W-:Y:S01]  /*33870*/  FADD R242, R152, -R9.reuse ;  /* 0x8000000998f27221 */ /* 0x100fe20000000000 */
[--C-:B------:R-:W-:Y:S01]  /*33880*/  FADD R241, R220, -R9.reuse ;  /* 0x80000009dcf17221 */ /* 0x100fe20000000000 */
[----:B------:R-:W-:Y:S01]  /*33890*/  FADD R240, R219, -R9 ;  /* 0x80000009dbf07221 */ /* 0x000fe20000000000 */
[----:B0-----:R-:W-:Y:S01]  /*338a0*/  FADD R12, -R9, R177 ;  /* 0x000000b1090c7221 */ /* 0x001fe20000000100 */
[----:B------:R-:W-:Y:S01]  /*338b0*/  FMUL R247, R247, 1.4426950216293334961 ;  /* 0x3fb8aa3bf7f77820 */ /* 0x000fe20000400000 */
[----:B------:R-:W-:-:S02]  /*338c0*/  FMUL R246, R246, 1.4426950216293334961 ;  /* 0x3fb8aa3bf6f67820 */ /* 0x000fc40000400000 */
[----:B------:R-:W-:Y:S01]  /*338d0*/  FMUL R12, R12, 1.4426950216293334961 ;  /* 0x3fb8aa3b0c0c7820 */ /* 0x000fe20000400000 */
[----:B------:R-:W-:Y:S01]  /*338e0*/  FMUL R245, R245, 1.4426950216293334961 ;  /* 0x3fb8aa3bf5f57820 */ /* 0x000fe20000400000 */
[----:B------:R-:W-:Y:S01]  /*338f0*/  FMUL R244, R244, 1.4426950216293334961 ;  /* 0x3fb8aa3bf4f47820 */ /* 0x000fe20000400000 */
[----:B------:R-:W-:Y:S01]  /*33900*/  FMUL R243, R243, 1.4426950216293334961 ;  /* 0x3fb8aa3bf3f37820 */ /* 0x000fe20000400000 */
[----:B------:R-:W-:Y:S01]  /*33910*/  FMUL R242, R242, 1.4426950216293334961 ;  /* 0x3fb8aa3bf2f27820 */ /* 0x000fe20000400000 */
[----:B------:R-:W-:Y:S01]  /*33920*/  FMUL R241, R241, 1.4426950216293334961 ;  /* 0x3fb8aa3bf1f17820 */ /* 0x000fe20000400000 */
[----:B------:R-:W-:Y:S01]  /*33930*/  FMUL R240, R240, 1.4426950216293334961 ;  /* 0x3fb8aa3bf0f07820 */ /* 0x000fe20000400000 */
[----:B------:R-:W0:Y:S08]  /*33940*/  MUFU.EX2 R12, R12 ;  /* 0x0000000c000c7308 */ /* 0x000e300000000800 */
[----:B------:R-:W-:Y:S08]  /*33950*/  MUFU.EX2 R247, R247 ;  /* 0x000000f700f77308 */ /* 0x000ff00000000800 */
[----:B------:R-:W1:Y:S08]  /*33960*/  MUFU.EX2 R246, R246 ;  /* 0x000000f600f67308 */ /* 0x000e700000000800 */
[----:B------:R-:W-:Y:S08]  /*33970*/  MUFU.EX2 R245, R245 ;  /* 0x000000f500f57308 */ /* 0x000ff00000000800 */
[----:B------:R-:W2:Y:S08]  /*33980*/  MUFU.EX2 R244, R244 ;  /* 0x000000f400f47308 */ /* 0x000eb00000000800 */
[----:B------:R-:W-:Y:S08]  /*33990*/  MUFU.EX2 R243, R243 ;  /* 0x000000f300f37308 */ /* 0x000ff00000000800 */
[----:B------:R-:W3:Y:S08]  /*339a0*/  MUFU.EX2 R242, R242 ;  /* 0x000000f200f27308 */ /* 0x000ef00000000800 */
[----:B------:R-:W-:Y:S08]  /*339b0*/  MUFU.EX2 R241, R241 ;  /* 0x000000f100f17308 */ /* 0x000ff00000000800 */
[----:B------:R-:W3:Y:S01]  /*339c0*/  MUFU.EX2 R240, R240 ;  /* 0x000000f000f07308 */ /* 0x000ee20000000800 */
[-C--:B----4-:R-:W-:Y:S01]  /*339d0*/  FMUL R24, R24, R13.reuse ;  /* 0x0000000d18187220 */ /* 0x090fe20000400000 */
        /* <DEDUP_REMOVED lines=63> */
[-C--:B0-----:R-:W-:Y:S01]  /*33dd0*/  FMUL R26, R26, R12.reuse ;  /* 0x0000000c1a1a7220 */ /* 0x081fe20000400000 */
        /* <DEDUP_REMOVED lines=63> */
[----:B-1----:R-:W-:-:S02]  /*341d0*/  F2FP.BF16.F32.PACK_AB R180, R246, R247 ;  /* 0x000000f7f6b4723e */ /* 0x002fc400000010ff */
[----:B--2---:R-:W-:Y:S02]  /*341e0*/  F2FP.BF16.F32.PACK_AB R182, R244, R245 ;  /* 0x000000f5f4b6723e */ /* 0x004fe400000010ff */
[----:B---3--:R-:W-:Y:S02]  /*341f0*/  F2FP.BF16.F32.PACK_AB R181, R242, R243 ;  /* 0x000000f3f2b5723e */ /* 0x008fe400000010ff */
[----:B------:R-:W-:-:S04]  /*34200*/  F2FP.BF16.F32.PACK_AB R183, R240, R241 ;  /* 0x000000f1f0b7723e */ /* 0x000fc800000010ff */
[----:B------:R-:W-:Y:S01]  /*34210*/  WARPGROUP.ARRIVE ;  /* 0x00000000000079c5 */ /* 0x000fe20000000000 */
[----:B------:R-:W-:Y:S01]  /*34220*/  UMOV UR6, UR34 ;  /* 0x0000002200067c82 */ /* 0x000fe20008000000 */
[----:B------:R-:W-:-:S04]  /*34230*/  UMOV UR7, UR35 ;  /* 0x0000002300077c82 */ /* 0x000fc80008000000 */
[----:B------:R-:W-:Y:S01]  /*34240*/  HGMMA.64x256x16.F32.BF16 R24, R180, gdesc[UR4], R24, gsb0 ;  /* 0x03e00004b4187df0 */ /* 0x000fe20008001818 */
[----:B------:R-:W-:Y:S01]  /*34250*/  MOV R196, R239 ;  /* 0x000000ef00c47202 */ /* 0x000fe20000000f00 */
[--C-:B------:R-:W-:Y:S01]  /*34260*/  FADD R239, R226, -R8.reuse ;  /* 0x80000008e2ef7221 */ /* 0x100fe20000000000 */
[--C-:B------:R-:W-:Y:S01]  /*34270*/  FADD R238, R225, -R8.reuse ;  /* 0x80000008e1ee7221 */ /* 0x100fe20000000000 */
[--C-:B------:R-:W-:Y:S01]  /*34280*/  FADD R235, R218, -R8.reuse ;  /* 0x80000008daeb7221 */ /* 0x100fe20000000000 */
[----:B------:R-:W-:Y:S01]  /*34290*/  FADD R234, R162, -R8 ;  /* 0x80000008a2ea7221 */ /* 0x000fe20000000000 */
[--C-:B------:R-:W-:Y:S01]  /*342a0*/  FADD R237, R230, -R9.reuse ;  /* 0x80000009e6ed7221 */ /* 0x100fe20000000000 */
[--C-:B------:R-:W-:Y:S01]  /*342b0*/  FADD R236, R224, -R9.reuse ;  /* 0x80000009e0ec7221 */ /* 0x100fe20000000000 */
[--C-:B------:R-:W-:Y:S01]  /*342c0*/  FADD R233, R223, -R9.reuse ;  /* 0x80000009dfe97221 */ /* 0x100fe20000000000 */
[----:B------:R-:W-:Y:S01]  /*342d0*/  FADD R232, R168, -R9 ;  /* 0x80000009a8e87221 */ /* 0x000fe20000000000 */
[----:B------:R-:W-:Y:S01]  /*342e0*/  FMUL R239, R239, 1.4426950216293334961 ;  /* 0x3fb8aa3befef7820 */ /* 0x000fe20000400000 */
[----:B------:R-:W-:Y:S01]  /*342f0*/  FMUL R238, R238, 1.4426950216293334961 ;  /* 0x3fb8aa3beeee7820 */ /* 0x000fe20000400000 */
[----:B------:R-:W-:Y:S01]  /*34300*/  FMUL R235, R235, 1.4426950216293334961 ;  /* 0x3fb8aa3bebeb7820 */ /* 0x000fe20000400000 */
[----:B------:R-:W-:Y:S01]  /*34310*/  FMUL R234, R234, 1.4426950216293334961 ;  /* 0x3fb8aa3beaea7820 */ /* 0x000fe20000400000 */
[----:B------:R-:W-:Y:S01]  /*34320*/  FMUL R237, R237, 1.4426950216293334961 ;  /* 0x3fb8aa3beded7820 */ /* 0x000fe20000400000 */
[----:B------:R-:W-:Y:S01]  /*34330*/  FMUL R236, R236, 1.4426950216293334961 ;  /* 0x3fb8aa3becec7820 */ /* 0x000fe20000400000 */
[----:B------:R-:W-:Y:S01]  /*34340*/  FMUL R233, R233, 1.4426950216293334961 ;  /* 0x3fb8aa3be9e97820 */ /* 0x000fe20000400000 */
[----:B------:R-:W-:Y:S01]  /*34350*/  FMUL R232, R232, 1.4426950216293334961 ;  /* 0x3fb8aa3be8e87820 */ /* 0x000fe20000400000 */
[----:B------:R-:W-:Y:S08]  /*34360*/  MUFU.EX2 R239, R239 ;  /* 0x000000ef00ef7308 */ /* 0x000ff00000000800 */
[----:B------:R-:W0:Y:S08]  /*34370*/  MUFU.EX2 R238, R238 ;  /* 0x000000ee00ee7308 */ /* 0x000e300000000800 */
[----:B------:R-:W-:Y:S08]  /*34380*/  MUFU.EX2 R235, R235 ;  /* 0x000000eb00eb7308 */ /* 0x000ff00000000800 */
[----:B------:R-:W1:Y:S08]  /*34390*/  MUFU.EX2 R234, R234 ;  /* 0x000000ea00ea7308 */ /* 0x000e700000000800 */
[----:B------:R-:W-:Y:S08]  /*343a0*/  MUFU.EX2 R237, R237 ;  /* 0x000000ed00ed7308 */ /* 0x000ff00000000800 */
[----:B------:R-:W2:Y:S08]  /*343b0*/  MUFU.EX2 R236, R236 ;  /* 0x000000ec00ec7308 */ /* 0x000eb00000000800 */
[----:B------:R-:W-:Y:S08]  /*343c0*/  MUFU.EX2 R233, R233 ;  /* 0x000000e900e97308 */ /* 0x000ff00000000800 */
[----:B------:R-:W3:Y:S01]  /*343d0*/  MUFU.EX2 R232, R232 ;  /* 0x000000e800e87308 */ /* 0x000ee20000000800 */
[----:B------:R-:W-:-:S02]  /*343e0*/  MOV R205, R176 ;  /* 0x000000b000cd7202 */ /* 0x000fc40000000f00 */
[----:B0-----:R-:W-:Y:S02]  /*343f0*/  F2FP.BF16.F32.PACK_AB R176, R238, R239 ;  /* 0x000000efeeb0723e */ /* 0x001fe400000010ff */
[----:B-1----:R-:W-:Y:S02]  /*34400*/  F2FP.BF16.F32.PACK_AB R178, R234, R235 ;  /* 0x000000ebeab2723e */ /* 0x002fe400000010ff */
[----:B--2---:R-:W-:Y:S01]  /*34410*/  F2FP.BF16.F32.PACK_AB R177, R236, R237 ;  /* 0x000000edecb1723e */ /* 0x004fe200000010ff */
[----:B------:R-:W-:Y:S01]  /*34420*/  UMOV UR6, UR54 ;  /* 0x0000003600067c82 */ /* 0x000fe20008000000 */
[----:B------:R-:W-:Y:S01]  /*34430*/  UMOV UR7, UR55 ;  /* 0x0000003700077c82 */ /* 0x000fe20008000000 */
[----:B---3--:R-:W-:Y:S01]  /*34440*/  F2FP.BF16.F32.PACK_AB R179, R232, R233 ;  /* 0x000000e9e8b3723e */ /* 0x008fe200000010ff */
        /* <DEDUP_REMOVED lines=17> */
[----:B------:R-:W0:Y:S01]  /*34560*/  MUFU.EX2 R230, R230 ;  /* 0x000000e600e67308 */ /* 0x000e220000000800 */
[----:B------:R-:W-:-:S02]  /*34570*/  WARPGROUP.DEPBAR.LE gsb0, 0x0 ;  /* 0x00008000000079c5 */ /* 0x000fc40000010000 */
[----:B------:R-:W-:-:S06]  /*34580*/  WARPGROUP.ARRIVE ;  /* 0x00000000000079c5 */ /* 0x000fcc0000000000 */
[----:B------:R-:W-:Y:S01]  /*34590*/  HGMMA.64x256x16.F32.BF16 R24, R176, gdesc[UR4], R24, gsb0 ;  /* 0x03e00004b0187df0 */ /* 0x000fe20008001818 */
        /* <DEDUP_REMOVED lines=34> */
[----:B------:R-:W2:Y:S01]  /*347c0*/  MUFU.EX2 R220, R220 ;  /* 0x000000dc00dc7308 */ /* 0x000ea20000000800 */
[----:B------:R-:W-:-:S02]  /*347d0*/  WARPGROUP.DEPBAR.LE gsb0, 0x0 ;  /* 0x00008000000079c5 */ /* 0x000fc40000010000 */
[----:B------:R-:W-:-:S06]  /*347e0*/  WARPGROUP.ARRIVE ;  /* 0x00000000000079c5 */ /* 0x000fcc0000000000 */
[----:B------:R-:W-:Y:S01]  /*347f0*/  HGMMA.64x256x16.F32.BF16 R24, R172, gdesc[UR4], R24, gsb0 ;  /* 0x03e00004ac187df0 */ /* 0x000fe20008001818 */
[----:B------:R-:W-:Y:S08]  /*34800*/  MUFU.EX2 R217, R217 ;  /* 0x000000d900d97308 */ /* 0x000ff00000000800 */
[----:B------:R-:W3:Y:S01]  /*34810*/  MUFU.EX2 R216, R216 ;  /* 0x000000d800d87308 */ /* 0x000ee20000000800 */
[----:B0-----:R-:W-:-:S02]  /*34820*/  F2FP.BF16.F32.PACK_AB R168, R222, R223 ;  /* 0x000000dfdea8723e */ /* 0x001fc400000010ff */
        /* <DEDUP_REMOVED lines=29> */
[----:B0-----:R-:W-:-:S02]  /*34a00*/  F2FP.BF16.F32.PACK_AB R164, R214, R215 ;  /* 0x000000d7d6a4723e */ /* 0x001fc400000010ff */
[----:B-1----:R-:W-:Y:S02]  /*34a10*/  F2FP.BF16.F32.PACK_AB R166, R210, R211 ;  /* 0x000000d3d2a6723e */ /* 0x002fe400000010ff */
[----:B--2---:R-:W-:Y:S01]  /*34a20*/  F2FP.BF16.F32.PACK_AB R165, R212, R213 ;  /* 0x000000d5d4a5723e */ /* 0x004fe200000010ff */
[----:B------:R-:W-:Y:S02]  /*34a30*/  WARPGROUP.DEPBAR.LE gsb0, 0x0 ;  /* 0x00008000000079c5 */ /* 0x000fe40000010000 */
[----:B------:R-:W-:-:S06]  /*34a40*/  WARPGROUP.ARRIVE ;  /* 0x00000000000079c5 */ /* 0x000fcc0000000000 */
[----:B------:R-:W-:Y:S01]  /*34a50*/  HGMMA.64x256x16.F32.BF16 R24, R168, gdesc[UR4], R24, gsb0 ;  /* 0x03e00004a8187df0 */ /* 0x000fe20008001818 */
[----:B---3--:R-:W-:Y:S01]  /*34a60*/  F2FP.BF16.F32.PACK_AB R167, R208, R209 ;  /* 0x000000d1d0a7723e */ /* 0x008fe200000010ff */
[----:B------:R-:W-:Y:S01]  /*34a70*/  UMOV UR6, UR32 ;  /* 0x0000002000067c82 */ /* 0x000fe20008000000 */
[----:B------:R-:W-:Y:S01]  /*34a80*/  UMOV UR7, UR33 ;  /* 0x0000002100077c82 */ /* 0x000fe20008000000 */
        /* <DEDUP_REMOVED lines=26> */
[----:B--2---:R-:W-:Y:S02]  /*34c30*/  F2FP.BF16.F32.PACK_AB R161, R204, R205 ;  /* 0x000000cdcca1723e */ /* 0x004fe400000010ff */
[----:B---3--:R-:W-:Y:S01]  /*34c40*/  F2FP.BF16.F32.PACK_AB R163, R200, R201 ;  /* 0x000000c9c8a3723e */ /* 0x008fe200000010ff */
[----:B------:R-:W-:Y:S02]  /*34c50*/  WARPGROUP.DEPBAR.LE gsb0, 0x0 ;  /* 0x00008000000079c5 */ /* 0x000fe40000010000 */
[----:B------:R-:W-:-:S06]  /*34c60*/  WARPGROUP.ARRIVE ;  /* 0x00000000000079c5 */ /* 0x000fcc0000000000 */
[----:B------:R-:W-:Y:S01]  /*34c70*/  HGMMA.64x256x16.F32.BF16 R24, R164, gdesc[UR4], R24, gsb0 ;  /* 0x03e00004a4187df0 */ /* 0x000fe20008001818 */
[----:B------:R-:W-:Y:S01]  /*34c80*/  UMOV UR6, UR60 ;  /* 0x0000003c00067c82 */ /* 0x000fe20008000000 */
[----:B------:R-:W-:Y:S01]  /*34c90*/  UMOV UR7, UR61 ;  /* 0x0000003d00077c82 */ /* 0x000fe20008000000 */
[----:B------:R-:W-:Y:S01]  /*34ca0*/  MOV R249, R196 ;  /* 0x000000c400f97202 */ /* 0x000fe20000000f00 */
[--C-:B------:R-:W-:Y:S01]  /*34cb0*/  FADD R199, R188, -R8.reuse ;  /* 0x80000008bcc77221 */ /* 0x100fe20000000000 */
[--C-:B------:R-:W-:Y:S01]  /*34cc0*/  FADD R196, R187, -R9.reuse ;  /* 0x80000009bbc47221 */ /* 0x100fe20000000000 */
[--C-:B------:R-:W-:Y:S01]  /*34cd0*/  FADD R198, R185, -R8.reuse ;  /* 0x80000008b9c67221 */ /* 0x100fe20000000000 */
[--C-:B------:R-:W-:Y:S01]  /*34ce0*/  FADD R195, R159, -R8.reuse ;  /* 0x800000089fc37221 */ /* 0x100fe20000000000 */
[----:B------:R-:W-:Y:S01]  /*34cf0*/  FADD R194, R155, -R8 ;  /* 0x800000089bc27221 */ /* 0x000fe20000000000 */
        /* <DEDUP_REMOVED lines=28> */
[--C-:B------:R-:W-:Y:S01]  /*34ec0*/  FADD R152, R248, -R8.reuse ;  /* 0x80000008f8987221 */ /* 0x100fe20000000000 */
[----:B------:R-:W-:-:S03]  /*34ed0*/  FADD R153, R189, -R8 ;  /* 0x80000008bd997221 */ /* 0x000fc60000000000 */
[----:B------:R-:W-:-:S04]  /*34ee0*/  FMUL R152, R152, 1.4426950216293334961 ;  /* 0x3fb8aa3b98987820 */ /* 0x000fc80000400000 */
[----:B------:R0:W-:Y:S01]  /*34ef0*/  MUFU.EX2 R189, R152 ;  /* 0x0000009800bd7308 */ /* 0x0001e20000000800 */
[----:B------:R-:W-:Y:S01]  /*34f00*/  FADD R185, R197, -R8 ;  /* 0x80000008c5b97221 */ /* 0x000fe20000000000 */
[----:B0-----:R-:W-:Y:S01]  /*34f10*/  FMUL R152, R153, 1.4426950216293334961 ;  /* 0x3fb8aa3b99987820 */ /* 0x001fe20000400000 */
[----:B------:R-:W-:-:S05]  /*34f20*/  FADD R153, R193, -R9 ;  /* 0x80000009c1997221 */ /* 0x000fca0000000000 */
[----:B------:R0:W-:Y:S01]  /*34f30*/  MUFU.EX2 R193, R152 ;  /* 0x0000009800c17308 */ /* 0x0001e20000000800 */
[----:B------:R-:W-:Y:S01]  /*34f40*/  FADD R186, R250, -R8 ;  /* 0x80000008faba7221 */ /* 0x000fe20000000000 */
[--C-:B------:R-:W-:Y:S01]  /*34f50*/  FADD R197, R192, -R9.reuse ;  /* 0x80000009c0c57221 */ /* 0x100fe20000000000 */
[----:B0-----:R-:W-:Y:S01]  /*34f60*/  FMUL R152, R153, 1.4426950216293334961 ;  /* 0x3fb8aa3b99987820 */ /* 0x001fe20000400000 */
[----:B------:R-:W-:-:S04]  /*34f70*/  FADD R153, R184, -R9 ;  /* 0x80000009b8997221 */ /* 0x000fc80000000000 */
[----:B------:R0:W-:Y:S01]  /*34f80*/  MUFU.EX2 R184, R152 ;  /* 0x0000009800b87308 */ /* 0x0001e20000000800 */
[----:B------:R-:W-:Y:S01]  /*34f90*/  FMUL R186, R186, 1.4426950216293334961 ;  /* 0x3fb8aa3bbaba7820 */ /* 0x000fe20000400000 */
[----:B------:R-:W-:Y:S01]  /*34fa0*/  FMUL R185, R185, 1.4426950216293334961 ;  /* 0x3fb8aa3bb9b97820 */ /* 0x000fe20000400000 */
[----:B------:R-:W-:Y:S01]  /*34fb0*/  FMUL R197, R197, 1.4426950216293334961 ;  /* 0x3fb8aa3bc5c57820 */ /* 0x000fe20000400000 */
[----:B0-----:R-:W-:Y:S01]  /*34fc0*/  FMUL R152, R153, 1.4426950216293334961 ;  /* 0x3fb8aa3b99987820 */ /* 0x001fe20000400000 */
[----:B------:R-:W-:-:S03]  /*34fd0*/  FADD R153, R190, -R9 ;  /* 0x80000009be997221 */ /* 0x000fc60000000000 */
[----:B------:R0:W-:Y:S02]  /*34fe0*/  MUFU.EX2 R190, R152 ;  /* 0x0000009800be7308 */ /* 0x0001e40000000800 */
[----:B0-----:R-:W-:-:S06]  /*34ff0*/  FMUL R152, R153, 1.4426950216293334961 ;  /* 0x3fb8aa3b99987820 */ /* 0x001fcc0000400000 */
[----:B------:R-:W-:Y:S08]  /*35000*/  MUFU.EX2 R186, R186 ;  /* 0x000000ba00ba7308 */ /* 0x000ff00000000800 */
[----:B------:R-:W0:Y:S08]  /*35010*/  MUFU.EX2 R185, R185 ;  /* 0x000000b900b97308 */ /* 0x000e300000000800 */
[----:B------:R0:W-:Y:S08]  /*35020*/  MUFU.EX2 R192, R152 ;  /* 0x0000009800c07308 */ /* 0x0001f00000000800 */
[----:B------:R-:W1:Y:S01]  /*35030*/  MUFU.EX2 R197, R197 ;  /* 0x000000c500c57308 */ /* 0x000e620000000800 */
[----:B0-----:R-:W-:-:S02]  /*35040*/  F2FP.BF16.F32.PACK_AB R152, R185, R186 ;  /* 0x000000bab998723e */ /* 0x001fc400000010ff */
[----:B------:R-:W-:Y:S02]  /*35050*/  F2FP.BF16.F32.PACK_AB R154, R193, R189 ;  /* 0x000000bdc19a723e */ /* 0x000fe400000010ff */
[----:B------:R-:W-:Y:S02]  /*35060*/  F2FP.BF16.F32.PACK_AB R153, R190, R184 ;  /* 0x000000b8be99723e */ /* 0x000fe400000010ff */
[----:B-1----:R-:W-:Y:S01]  /*35070*/  F2FP.BF16.F32.PACK_AB R155, R197, R192 ;  /* 0x000000c0c59b723e */ /* 0x002fe200000010ff */
[----:B------:R-:W-:Y:S02]  /*35080*/  WARPGROUP.DEPBAR.LE gsb0, 0x0 ;  /* 0x00008000000079c5 */ /* 0x000fe40000010000 */
[----:B------:R-:W-:-:S06]  /*35090*/  WARPGROUP.ARRIVE ;  /* 0x00000000000079c5 */ /* 0x000fcc0000000000 */
        /* <DEDUP_REMOVED lines=8> */
[----:B------:R-:W-:Y:S04]  /*35120*/  STL.64 [R1], R24 ;  /* 0x0000001801007387 */ /* 0x000fe80000100a00 */
        /* <DEDUP_REMOVED lines=127> */
[----:B------:R-:W-:Y:S01]  /*35920*/  UMOV UR6, UR18 ;  /* 0x0000001200067c82 */ /* 0x000fe20008000000 */
[----:B------:R-:W-:Y:S01]  /*35930*/  UMOV UR7, UR19 ;  /* 0x0000001300077c82 */ /* 0x000fe20008000000 */
[----:B------:R-:W-:Y:S01]  /*35940*/  MOV R251, R249 ;  /* 0x000000f900fb7202 */ /* 0x000fe20000000f00 */
[----:B------:R-:W4:Y:S04]  /*35950*/  LDL.LU R252, [R1+0x798] ;  /* 0x0007980001fc7983 */ /* 0x000f280000300800 */
[----:B------:R-:W4:Y:S04]  /*35960*/  LDL.LU R249, [R1+0x794] ;  /* 0x0007940001f97983 */ /* 0x000f280000300800 */
[----:B------:R-:W4:Y:S04]  /*35970*/  LDL.LU R248, [R1+0x77c] ;  /* 0x00077c0001f87983 */ /* 0x000f280000300800 */
[----:B------:R-:W4:Y:S01]  /*35980*/  LDL.LU R250, [R1+0x764] ;  /* 0x0007640001fa7983 */ /* 0x000f220000300800 */
[-C--:B--2---:R-:W-:Y:S01]  /*35990*/  FMUL R150, R150, R12.reuse ;  /* 0x0000000c96967220 */ /* 0x084fe20000400000 */
[-C--:B------:R-:W-:Y:S01]  /*359a0*/  FMUL R151, R151, R12.reuse ;  /* 0x0000000c97977220 */ /* 0x080fe20000400000 */
[-C--:B---3--:R-:W-:Y:S01]  /*359b0*/  FMUL R148, R148, R13.reuse ;  /* 0x0000000d94947220 */ /* 0x088fe20000400000 */
[-C--:B------:R-:W-:Y:S01]  /*359c0*/  FMUL R149, R149, R13.reuse ;  /* 0x0000000d95957220 */ /* 0x080fe20000400000 */
        /* <DEDUP_REMOVED lines=129> */
[----:B------:R-:W-:Y:S01]  /*361e0*/  WARPGROUP.ARRIVE ;  /* 0x00000000000079c5 */ /* 0x000fe20000000000 */
[----:B------:R-:W2:Y:S04]  /*361f0*/  LDL.LU R180, [R1+0x78c] ;  /* 0x00078c0001b47983 */ /* 0x000ea80000300800 */
[----:B------:R-:W3:-:S15]  /*36200*/  LDL.LU R181, [R1+0x774] ;  /* 0x0007740001b57983 */ /* 0x000ede0000300800 */
[----:B------:R-:W-:-:S03]  /*36210*/  NOP ;  /* 0x0000000000007918 */ /* 0x000fc60000000000 */
[----:B------:R-:W-:Y:S01]  /*36220*/  HGMMA.64x256x16.F32.BF16 R24, R176, gdesc[UR4], R24, gsb0 ;  /* 0x03e00004b0187df0 */ /* 0x000fe20008001818 */
[----:B------:R-:W-:Y:S01]  /*36230*/  UMOV UR6, UR26 ;  /* 0x0000001a00067c82 */ /* 0x000fe20008000000 */
[----:B------:R-:W-:Y:S01]  /*36240*/  UMOV UR7, UR27 ;  /* 0x0000001b00077c82 */ /* 0x000fe20008000000 */
[----:B------:R-:W4:Y:S04]  /*36250*/  LDL.LU R182, [R1+0x778] ;  /* 0x0007780001b67983 */ /* 0x000f280000300800 */
[----:B------:R-:W4:Y:S01]  /*36260*/  LDL.LU R183, [R1+0x75c] ;  /* 0x00075c0001b77983 */ /* 0x000f220000300800 */
[----:B------:R-:W-:Y:S02]  /*36270*/  WARPGROUP.DEPBAR.LE gsb0, 0x0 ;  /* 0x00008000000079c5 */ /* 0x000fe40000010000 */
[----:B------:R-:W-:Y:S01]  /*36280*/  WARPGROUP.ARRIVE ;  /* 0x00000000000079c5 */ /* 0x000fe20000000000 */
[----:B------:R-:W2:Y:S04]  /*36290*/  LDL.LU R176, [R1+0x784] ;  /* 0x0007840001b07983 */ /* 0x000ea80000300800 */
[----:B------:R-:W2:-:S13]  /*362a0*/  LDL.LU R177, [R1+0x790] ;  /* 0x0007900001b17983 */ /* 0x000e9a0000300800 */
[----:B------:R-:W-:Y:S01]  /*362b0*/  HGMMA.64x256x16.F32.BF16 R24, R172, gdesc[UR4], R24, gsb0 ;  /* 0x03e00004ac187df0 */ /* 0x000fe20008001818 */
[----:B------:R-:W-:Y:S01]  /*362c0*/  UMOV UR6, UR30 ;  /* 0x0000001e00067c82 */ /* 0x000fe20008000000 */
[----:B------:R-:W-:Y:S01]  /*362d0*/  UMOV UR7, UR31 ;  /* 0x0000001f00077c82 */ /* 0x000fe20008000000 */
[----:B------:R-:W3:Y:S04]  /*362e0*/  LDL.LU R179, [R1+0x780] ;  /* 0x0007800001b37983 */ /* 0x000ee80000300800 */
[----:B------:R-:W4:Y:S01]  /*362f0*/  LDL.LU R178, [R1+0x754] ;  /* 0x0007540001b27983 */ /* 0x000f220000300800 */
[----:B------:R-:W-:Y:S02]  /*36300*/  WARPGROUP.DEPBAR.LE gsb0, 0x0 ;  /* 0x00008000000079c5 */ /* 0x000fe40000010000 */
[----:B------:R-:W-:Y:S01]  /*36310*/  WARPGROUP.ARRIVE ;  /* 0x00000000000079c5 */ /* 0x000fe20000000000 */
[----:B------:R-:W2:-:S15]  /*36320*/  LDL.LU R175, [R1+0x79c] ;  /* 0x00079c0001af7983 */ /* 0x000e9e0000300800 */
[----:B------:R-:W-:-:S02]  /*36330*/  NOP ;  /* 0x0000000000007918 */ /* 0x000fc40000000000 */
        /* <DEDUP_REMOVED lines=16> */
[----:B------:R-:W-:Y:S01]  /*36440*/  WARPGROUP.ARRIVE ;  /* 0x00000000000079c5 */ /* 0x000fe20000000000 */
[----:B------:R-:W-:Y:S01]  /*36450*/  IADD3 R20, P0, R20, 0x80, RZ ;  /* 0x0000008014147810 */ /* 0x000fe20007f1e0ff */
[----:B------:R-:W0:-:S15]  /*36460*/  LDC R160, c[0x0][0x254] ;  /* 0x00009500ffa07b82 */ /* 0x000e1e0000000800 */
[----:B------:R-:W-:-:S06]  /*36470*/  NOP ;  /* 0x0000000000007918 */ /* 0x000fcc0000000000 */
        /* <DEDUP_REMOVED lines=8> */
[----:B--2---:R-:W-:Y:S01]  /*36500*/  FADD R152, R251, R175 ;  /* 0x000000affb987221 */ /* 0x004fe20000000000 */
[----:B------:R-:W-:Y:S01]  /*36510*/  FADD R154, R177, R176 ;  /* 0x000000b0b19a7221 */ /* 0x000fe20000000000 */
[----:B------:R-:W2:Y:S02]  /*36520*/  LDL.LU R251, [R1+0x788] ;  /* 0x0007880001fb7983 */ /* 0x000ea40000300800 */
[----:B------:R-:W-:Y:S02]  /*36530*/  FADD R153, R252, R152 ;  /* 0x00000098fc997221 */ /* 0x000fe40000000000 */
[----:B------:R-:W2:Y:S01]  /*36540*/  LDL.LU R252, [R1+0x770] ;  /* 0x0007700001fc7983 */ /* 0x000ea20000300800 */
[----:B---3--:R-:W-:Y:S01]  /*36550*/  FADD R152, R179, R154 ;  /* 0x0000009ab3987221 */ /* 0x008fe20000000000 */
[----:B------:R-:W-:-:S02]  /*36560*/  FADD R153, R249, R153 ;  /* 0x00000099f9997221 */ /* 0x000fc40000000000 */
[----:B------:R-:W3:Y:S04]  /*36570*/  LDL.LU R179, [R1+0x758] ;  /* 0x0007580001b37983 */ /* 0x000ee80000300800 */
[----:B------:R-:W3:Y:S01]  /*36580*/  LDL.LU R249, [R1+0x734] ;  /* 0x0007340001f97983 */ /* 0x000ee20000300800 */
[----:B------:R-:W-:Y:S01]  /*36590*/  FADD R152, R180, R152 ;  /* 0x00000098b4987221 */ /* 0x000fe20000000000 */
[----:B------:R-:W-:Y:S02]  /*365a0*/  FADD R153, R181, R153 ;  /* 0x00000099b5997221 */ /* 0x000fe40000000000 */
[----:B------:R-:W3:Y:S01]  /*365b0*/  LDL.LU R180, [R1+0x760] ;  /* 0x0007600001b47983 */ /* 0x000ee20000300800 */
[----:B----4-:R-:W-:-:S03]  /*365c0*/  FADD R152, R178, R152 ;  /* 0x00000098b2987221 */ /* 0x010fc60000000000 */
[----:B------:R-:W4:Y:S01]  /*365d0*/  LDL.LU R181, [R1+0x73c] ;  /* 0x00073c0001b57983 */ /* 0x000f220000300800 */
[----:B------:R-:W-:-:S03]  /*365e0*/  FADD R153, R182, R153 ;  /* 0x00000099b6997221 */ /* 0x000fc60000000000 */
[----:B------:R-:W4:Y:S01]  /*365f0*/  LDL.LU R178, [R1+0x768] ;  /* 0x0007680001b27983 */ /* 0x000f220000300800 */
[----:B------:R-:W-:-:S03]  /*36600*/  FADD R152, R183, R152 ;  /* 0x00000098b7987221 */ /* 0x000fc60000000000 */
[----:B------:R-:W4:Y:S01]  /*36610*/  LDL.LU R182, [R1+0x744] ;  /* 0x0007440001b67983 */ /* 0x000f220000300800 */
[----:B------:R-:W-:-:S03]  /*36620*/  FADD R153, R248, R153 ;  /* 0x00000099f8997221 */ /* 0x000fc60000000000 */
[----:B------:R-:W4:Y:S01]  /*36630*/  LDL.LU R183, [R1+0x76c] ;  /* 0x00076c0001b77983 */ /* 0x000f220000300800 */
[----:B------:R-:W-:-:S03]  /*36640*/  FADD R152, R250, R152 ;  /* 0x00000098fa987221 */ /* 0x000fc60000000000 */
[----:B------:R-:W4:Y:S04]  /*36650*/  LDL.LU R248, [R1+0x750] ;  /* 0x0007500001f87983 */ /* 0x000f280000300800 */
[----:B------:R-:W4:Y:S01]  /*36660*/  LDL.LU R250, [R1+0x738] ;  /* 0x0007380001fa7983 */ /* 0x000f220000300800 */
[----:B--2---:R-:W-:-:S03]  /*36670*/  FADD R153, R251, R153 ;  /* 0x00000099fb997221 */ /* 0x004fc60000000000 */
[----:B------:R-:W2:Y:S01]  /*36680*/  LDL.LU R251, [R1+0x714] ;  /* 0x0007140001fb7983 */ /* 0x000ea20000300800 */
[----:B------:R-:W-:-:S03]  /*36690*/  FADD R152, R252, R152 ;  /* 0x00000098fc987221 */ /* 0x000fc60000000000 */
[----:B------:R-:W2:Y:S01]  /*366a0*/  LDL.LU R252, [R1+0x740] ;  /* 0x0007400001fc7983 */ /* 0x000ea20000300800 */
[----:B---3--:R-:W-:-:S03]  /*366b0*/  FADD R153, R179, R153 ;  /* 0x00000099b3997221 */ /* 0x008fc60000000000 */
[----:B------:R-:W3:Y:S01]  /*366c0*/  LDL.LU R179, [R1+0x71c] ;  /* 0x00071c0001b37983 */ /* 0x000ee20000300800 */
[----:B------:R-:W-:-:S03]  /*366d0*/  FADD R152, R249, R152 ;  /* 0x00000098f9987221 */ /* 0x000fc60000000000 */
[----:B------:R-:W3:Y:S01]  /*366e0*/  LDL.LU R249, [R1+0x748] ;  /* 0x0007480001f97983 */ /* 0x000ee20000300800 */
[----:B------:R-:W-:-:S03]  /*366f0*/  FADD R153, R180, R153 ;  /* 0x00000099b4997221 */ /* 0x000fc60000000000 */
        /* <DEDUP_REMOVED lines=26> */
[----:B------:R-:W-:Y:S01]  /*368a0*/  FADD R152, R177, R152 ;  /* 0x00000098b1987221 */ /* 0x000fe20000000000 */
[----:B------:R-:W-:Y:S02]  /*368b0*/  FADD R153, R182, R153 ;  /* 0x00000099b6997221 */ /* 0x000fe40000000000 */
[----:B------:R-:W4:Y:S01]  /*368c0*/  LDL.LU R182, [R1+0x698] ;  /* 0x0006980001b67983 */ /* 0x000f220000300800 */
[----:B------:R-:W-:-:S03]  /*368d0*/  FADD R152, R183, R152 ;  /* 0x00000098b7987221 */ /* 0x000fc60000000000 */
[----:B------:R-:W4:Y:S01]  /*368e0*/  LDL.LU R183, [R1+0x70c] ;  /* 0x00070c0001b77983 */ /* 0x000f220000300800 */
[----:B------:R-:W-:Y:S01]  /*368f0*/  FADD R153, R178, R153 ;  /* 0x00000099b2997221 */ /* 0x000fe20000000000 */
[----:B------:R-:W-:Y:S02]  /*36900*/  FADD R152, R248, R152 ;  /* 0x00000098f8987221 */ /* 0x000fe40000000000 */
[----:B------:R-:W4:Y:S01]  /*36910*/  LDL.LU R248, [R1+0x6a0] ;  /* 0x0006a00001f87983 */ /* 0x000f220000300800 */
[----:B------:R-:W-:-:S03]  /*36920*/  FADD R153, R250, R153 ;  /* 0x00000099fa997221 */ /* 0x000fc60000000000 */
[----:B------:R-:W4:Y:S01]  /*36930*/  LDL.LU R250, [R1+0x6b0] ;  /* 0x0006b00001fa7983 */ /* 0x000f220000300800 */
[----:B--2---:R-:W-:-:S03]  /*36940*/  FADD R152, R251, R152 ;  /* 0x00000098fb987221 */ /* 0x004fc60000000000 */
[----:B------:R-:W2:Y:S01]  /*36950*/  LDL.LU R251, [R1+0x6ac] ;  /* 0x0006ac0001fb7983 */ /* 0x000ea20000300800 */
[----:B------:R-:W-:-:S03]  /*36960*/  FADD R153, R252, R153 ;  /* 0x00000099fc997221 */ /* 0x000fc60000000000 */
[----:B------:R-:W2:Y:S04]  /*36970*/  LDL.LU R252, [R1+0x694] ;  /* 0x0006940001fc7983 */ /* 0x000ea80000300800 */
[----:B------:R-:W2:Y:S01]  /*36980*/  LDL.LU R175, [R1+0x670] ;  /* 0x0006700001af7983 */ /* 0x000ea20000300800 */
[----:B---3--:R-:W-:-:S03]  /*36990*/  FADD R153, R249, R153 ;  /* 0x00000099f9997221 */ /* 0x008fc60000000000 */
[----:B------:R-:W3:Y:S01]  /*369a0*/  LDL.LU R249, [R1+0x69c] ;  /* 0x00069c0001f97983 */ /* 0x000ee20000300800 */
[----:B------:R-:W-:-:S03]  /*369b0*/  FADD R152, R179, R152 ;  /* 0x00000098b3987221 */ /* 0x000fc60000000000 */
[----:B------:R-:W3:Y:S04]  /*369c0*/  LDL.LU R176, [R1+0x678] ;  /* 0x0006780001b07983 */ /* 0x000ee80000300800 */
        /* <DEDUP_REMOVED lines=8> */
[----:B------:R-:W4:Y:S04]  /*36a50*/  LDL.LU R181, [R1+0x674] ;  /* 0x0006740001b57983 */ /* 0x000f280000300800 */
[----:B------:R-:W4:Y:S01]  /*36a60*/  LDL.LU R182, [R1+0x660] ;  /* 0x0006600001b67983 */ /* 0x000f220000300800 */
[----:B------:R-:W-:Y:S01]  /*36a70*/  FADD R152, R248, R152 ;  /* 0x00000098f8987221 */ /* 0x000fe20000000000 */
[----:B------:R-:W-:Y:S02]  /*36a80*/  FADD R153, R250, R153 ;  /* 0x00000099fa997221 */ /* 0x000fe40000000000 */
[----:B------:R-:W4:Y:S04]  /*36a90*/  LDL.LU R183, [R1+0x67c] ;  /* 0x00067c0001b77983 */ /* 0x000f280000300800 */
[----:B------:R-:W4:Y:S04]  /*36aa0*/  LDL.LU R248, [R1+0x664] ;  /* 0x0006640001f87983 */ /* 0x000f280000300800 */
[----:B------:R-:W4:Y:S01]  /*36ab0*/  LDL.LU R250, [R1+0x684] ;  /* 0x0006840001fa7983 */ /* 0x000f220000300800 */
[----:B------:R-:W-:-:S04]  /*36ac0*/  FADD R155, R247, R246 ;  /* 0x000000f6f79b7221 */ /* 0x000fc80000000000 */
[----:B------:R-:W-:Y:S01]  /*36ad0*/  FADD R155, R245, R155 ;  /* 0x0000009bf59b7221 */ /* 0x000fe20000000000 */
[----:B------:R-:W-:-:S03]  /*36ae0*/  FADD R157, R243, R242 ;  /* 0x000000f2f39d7221 */ /* 0x000fc60000000000 */
        /* <DEDUP_REMOVED lines=11> */
[----:B--2---:R-:W-:Y:S02]  /*36ba0*/  FADD R152, R251, R152 ;  /* 0x00000098fb987221 */ /* 0x004fe40000000000 */
[----:B------:R-:W2:Y:S01]  /*36bb0*/  LDL.LU R251, [R1+0x668] ;  /* 0x0006680001fb7983 */ /* 0x000ea20000300800 */
[----:B------:R-:W-:-:S03]  /*36bc0*/  FADD R153, R252, R153 ;  /* 0x00000099fc997221 */ /* 0x000fc60000000000 */
[----:B------:R-:W2:Y:S01]  /*36bd0*/  LDL.LU R252, [R1+0x688] ;  /* 0x0006880001fc7983 */ /* 0x000ea20000300800 */
[----:B---3--:R-:W-:-:S03]  /*36be0*/  FADD R153, R249, R153 ;  /* 0x00000099f9997221 */ /* 0x008fc60000000000 */
[----:B------:R-:W3:Y:S04]  /*36bf0*/  LDL.LU R249, [R1+0x66c] ;  /* 0x00066c0001f97983 */ /* 0x000ee80000300800 */
[----:B------:R-:W3:Y:S04]  /*36c00*/  LDL.LU R165, [R1+0xa80] ;  /* 0x000a800001a57983 */ /* 0x000ee80000300800 */
[----:B------:R-:W3:Y:S04]  /*36c10*/  LDL.LU R163, [R1+0xa84] ;  /* 0x000a840001a37983 */ /* 0x000ee80000300800 */
[----:B------:R-:W3:Y:S04]  /*36c20*/  LDL.LU R164, [R1+0xa88] ;  /* 0x000a880001a47983 */ /* 0x000ee80000300800 */
[----:B------:R-:W3:Y:S04]  /*36c30*/  LDL.LU R162, [R1+0xa7c] ;  /* 0x000a7c0001a27983 */ /* 0x000ee80000300800 */
[----:B------:R-:W3:Y:S01]  /*36c40*/  LDL R161, [R1+0x1a84] ;  /* 0x001a840001a17983 */ /* 0x000ee20000100800 */
        /* <DEDUP_REMOVED lines=27> */
[----:B------:R-:W-:Y:S01]  /*36e00*/  FADD R157, R205, R157 ;  /* 0x0000009dcd9d7221 */ /* 0x000fe20000000000 */
[----:B------:R-:W-:Y:S02]  /*36e10*/  FADD R152, R175, R152 ;  /* 0x00000098af987221 */ /* 0x000fe40000000000 */
[----:B------:R-:W-:Y:S01]  /*36e20*/  FADD R155, R202, R155 ;  /* 0x0000009bca9b7221 */ /* 0x000fe20000000000 */
[----:B------:R-:W-:Y:S01]  /*36e30*/  FADD R157, R204, R157 ;  /* 0x0000009dcc9d7221 */ /* 0x000fe20000000000 */
[----:B------:R-:W-:Y:S02]  /*36e40*/  FADD R152, R176, R152 ;  /* 0x00000098b0987221 */ /* 0x000fe40000000000 */
[----:B------:R-:W-:Y:S01]  /*36e50*/  FADD R155, R199, R155 ;  /* 0x0000009bc79b7221 */ /* 0x000fe20000000000 */
[----:B------:R-:W-:Y:S01]  /*36e60*/  FADD R157, R201, R157 ;  /* 0x0000009dc99d7221 */ /* 0x000fe20000000000 */
[----:B------:R-:W-:Y:S01]  /*36e70*/  FADD R153, R177, R153 ;  /* 0x00000099b1997221 */ /* 0x000fe20000000000 */
[----:B------:R-:W-:Y:S01]  /*36e80*/  FADD R152, R178, R152 ;  /* 0x00000098b2987221 */ /* 0x000fe20000000000 */
[----:B------:R-:W-:Y:S01]  /*36e90*/  FADD R155, R198, R155 ;  /* 0x0000009bc69b7221 */ /* 0x000fe20000000000 */
[----:B------:R-:W-:Y:S01]  /*36ea0*/  FADD R157, R200, R157 ;  /* 0x0000009dc89d7221 */ /* 0x000fe20000000000 */
[----:B----4-:R-:W-:Y:S01]  /*36eb0*/  FADD R153, R179, R153 ;  /* 0x00000099b3997221 */ /* 0x010fe20000000000 */
[----:B------:R-:W-:Y:S01]  /*36ec0*/  FADD R152, R180, R152 ;  /* 0x00000098b4987221 */ /* 0x000fe20000000000 */
        /* <DEDUP_REMOVED lines=10> */
[----:B------:R-:W-:-:S02]  /*36f70*/  FADD R153, R250, R153 ;  /* 0x00000099fa997221 */ /* 0x000fc40000000000 */
[----:B------:R-:W-:Y:S01]  /*36f80*/  FADD R155, R185, R155 ;  /* 0x0000009bb99b7221 */ /* 0x000fe20000000000 */
[----:B------:R-:W-:-:S03]  /*36f90*/  FADD R157, R187, R157 ;  /* 0x0000009dbb9d7221 */ /* 0x000fc60000000000 */
[----:B------:R-:W-:Y:S01]  /*36fa0*/  FADD R155, R189, R155 ;  /* 0x0000009bbd9b7221 */ /* 0x000fe20000000000 */
[----:B------:R-:W-:-:S03]  /*36fb0*/  FADD R157, R184, R157 ;  /* 0x0000009db89d7221 */ /* 0x000fc60000000000 */
[----:B------:R-:W-:Y:S01]  /*36fc0*/  FADD R155, R193, R155 ;  /* 0x0000009bc19b7221 */ /* 0x000fe20000000000 */
[----:B------:R-:W-:-:S04]  /*36fd0*/  FADD R157, R190, R157 ;  /* 0x0000009dbe9d7221 */ /* 0x000fc80000000000 */
[----:B------:R-:W-:Y:S01]  /*36fe0*/  SHFL.BFLY PT, R158, R155, 0x2, 0x1f ;  /* 0x0c401f009b9e7f89 */ /* 0x000fe200000e0000 */
[----:B------:R-:W-:-:S04]  /*36ff0*/  FADD R157, R192, R157 ;  /* 0x0000009dc09d7221 */ /* 0x000fc80000000000 */
[----:B------:R-:W-:-:S05]  /*37000*/  FADD R157, R197, R157 ;  /* 0x0000009dc59d7221 */ /* 0x000fca0000000000 */
[----:B------:R-:W-:Y:S01]  /*37010*/  SHFL.BFLY PT, R159, R157, 0x2, 0x1f ;  /* 0x0c401f009d9f7f89 */ /* 0x000fe200000e0000 */
[----:B------:R-:W-:Y:S02]  /*37020*/  IADD3.X R21, RZ, R21, RZ, P0, !PT ;  /* 0x00000015ff157210 */ /* 0x000fe400007fe4ff */
[----:B0-----:R-:W-:Y:S01]  /*37030*/  LEA R2, R160, R2, 0x7 ;  /* 0x00000002a0027211 */ /* 0x001fe200078e38ff */
[----:B--2---:R-:W-:Y:S01]  /*37040*/  FADD R152, R251, R152 ;  /* 0x00000098fb987221 */ /* 0x004fe20000000000 */
[----:B------:R-:W-:-:S03]  /*37050*/  FADD R153, R252, R153 ;  /* 0x00000099fc997221 */ /* 0x000fc60000000000 */
[----:B---3--:R-:W-:Y:S02]  /*37060*/  FADD R152, R249, R152 ;  /* 0x00000098f9987221 */ /* 0x008fe40000000000 */
[----:B------:R-:W0:Y:S04]  /*37070*/  SHFL.BFLY PT, R156, R153, 0x2, 0x1f ;  /* 0x0c401f00999c7f89 */ /* 0x000e2800000e0000 */
[----:B------:R-:W1:Y:S01]  /*37080*/  SHFL.BFLY PT, R154, R152, 0x2, 0x1f ;  /* 0x0c401f00989a7f89 */ /* 0x000e6200000e0000 */
[----:B------:R-:W2:Y:S01]  /*37090*/  S2R R249, SR_CTAID.X ;  /* 0x0000000000f97919 */ /* 0x000ea20000002500 */
[----:B0-----:R-:W-:Y:S01]  /*370a0*/  FADD R156, R153, R156 ;  /* 0x0000009c999c7221 */ /* 0x001fe20000000000 */
[----:B------:R-:W-:Y:S01]  /*370b0*/  FADD R153, R155, R158 ;  /* 0x0000009e9b997221 */ /* 0x000fe20000000000 */
[----:B-1----:R-:W-:-:S03]  /*370c0*/  FADD R154, R152, R154 ;  /* 0x0000009a989a7221 */ /* 0x002fc60000000000 */
[----:B------:R-:W0:Y:S04]  /*370d0*/  SHFL.BFLY PT, R158, R156, 0x1, 0x1f ;  /* 0x0c201f009c9e7f89 */ /* 0x000e2800000e0000 */
[----:B------:R-:W1:Y:S01]  /*370e0*/  SHFL.BFLY PT, R155, R154, 0x1, 0x1f ;  /* 0x0c201f009a9b7f89 */ /* 0x000e6200000e0000 */
[----:B------:R-:W-:-:S03]  /*370f0*/  FADD R152, R157, R159 ;  /* 0x0000009f9d987221 */ /* 0x000fc60000000000 */
[----:B------:R-:W3:Y:S04]  /*37100*/  SHFL.BFLY PT, R157, R153, 0x1, 0x1f ;  /* 0x0c201f00999d7f89 */ /* 0x000ee800000e0000 */
[----:B------:R-:W4:Y:S01]  /*37110*/  SHFL.BFLY PT, R159, R152, 0x1, 0x1f ;  /* 0x0c201f00989f7f89 */ /* 0x000f2200000e0000 */
[----:B0-----:R-:W-:Y:S01]  /*37120*/  FADD R156, R156, R158 ;  /* 0x0000009e9c9c7221 */ /* 0x001fe20000000000 */
[----:B-1----:R-:W-:-:S03]  /*37130*/  FADD R154, R154, R155 ;  /* 0x0000009b9a9a7221 */ /* 0x002fc60000000000 */
[----:B------:R-:W-:Y:S01]  /*37140*/  FFMA R165, R23, R165, R156 ;  /* 0x000000a517a57223 */ /* 0x000fe2000000009c */
[----:B------:R-:W-:-:S04]  /*37150*/  FFMA R163, R22, R163, R154 ;  /* 0x000000a316a37223 */ /* 0x000fc8000000009a */
[----:B------:R-:W-:Y:S01]  /*37160*/  STL [R1+0xa80], R165 ;  /* 0x000a80a501007387 */ /* 0x000fe20000100800 */
[----:B---3--:R-:W-:-:S03]  /*37170*/  FADD R153, R153, R157 ;  /* 0x0000009d99997221 */ /* 0x008fc60000000000 */
[----:B------:R2:W-:Y:S01]  /*37180*/  STL [R1+0xa84], R163 ;  /* 0x000a84a301007387 */ /* 0x0005e20000100800 */
[----:B----4-:R-:W-:Y:S01]  /*37190*/  FADD R152, R152, R159 ;  /* 0x0000009f98987221 */ /* 0x010fe20000000000 */
[----:B------:R-:W-:Y:S01]  /*371a0*/  FFMA R164, R13, R164, R153 ;  /* 0x000000a40da47223 */ /* 0x000fe20000000099 */
[----:B--2---:R-:W-:Y:S02]  /*371b0*/  SHF.L.U32 R163, R249, 0x8, RZ ;  /* 0x00000008f9a37819 */ /* 0x004fe400000006ff */
[----:B------:R-:W-:Y:S02]  /*371c0*/  FFMA R162, R12, R162, R152 ;  /* 0x000000a20ca27223 */ /* 0x000fe40000000098 */
[----:B------:R-:W-:Y:S01]  /*371d0*/  IADD3 R163, R163, 0x100, RZ ;  /* 0x00000100a3a37810 */ /* 0x000fe20007ffe0ff */
[----:B------:R0:W-:Y:S03]  /*371e0*/  STL [R1+0xa3c], R20 ;  /* 0x000a3c1401007387 */ /* 0x0001e60000100800 */
[----:B------:R-:W-:Y:S01]  /*371f0*/  ISETP.GE.U32.AND P0, PT, R20, R163, PT ;  /* 0x000000a31400720c */ /* 0x000fe20003f06070 */
[----:B------:R-:W-:Y:S03]  /*37200*/  STL [R1+0xa88], R164 ;  /* 0x000a88a401007387 */ /* 0x000fe60000100800 */
[----:B------:R-:W-:Y:S01]  /*37210*/  ISETP.GE.U32.AND.EX P0, PT, R21, RZ, PT, P0 ;  /* 0x000000ff1500720c */ /* 0x000fe20003f06100 */
[----:B0-----:R0:W5:Y:S04]  /*37220*/  LDL.LU R20, [R1+0x1aac] ;  /* 0x001aac0001147983 */ /* 0x0011680000300800 */
[----:B------:R1:W-:Y:S04]  /*37230*/  STL [R1+0xa4c], R21 ;  /* 0x000a4c1501007387 */ /* 0x0003e80000100800 */
[----:B------:R0:W-:Y:S04]  /*37240*/  STL [R1+0xa7c], R162 ;  /* 0x000a7ca201007387 */ /* 0x0001e80000100800 */
[----:B-1----:R0:W5:Y:S04]  /*37250*/  LDL.LU R21, [R1+0x1aa8] ;  /* 0x001aa80001157983 */ /* 0x0021680000300800 */
[----:B------:R0:W-:Y:S04]  /*37260*/  STL [R1+0x60c], R10 ;  /* 0x00060c0a01007387 */ /* 0x0001e80000100800 */
[----:B------:R0:W-:Y:S04]  /*37270*/  STL [R1+0x608], R11 ;  /* 0x0006080b01007387 */ /* 0x0001e80000100800 */
[----:B------:R0:W-:Y:S04]  /*37280*/  STL [R1+0xa54], R10 ;  /* 0x000a540a01007387 */ /* 0x0001e80000100800 */
[----:B------:R0:W-:Y:S04]  /*37290*/  STL [R1+0xa60], R11 ;  /* 0x000a600b01007387 */ /* 0x0001e80000100800 */
[----:B------:R0:W-:Y:S04]  /*372a0*/  STL [R1+0x604], R8 ;  /* 0x0006040801007387 */ /* 0x0001e80000100800 */
[----:B------:R0:W-:Y:S04]  /*372b0*/  STL [R1+0x600], R9 ;  /* 0x0006000901007387 */ /* 0x0001e80000100800 */
[----:B------:R0:W-:Y:S04]  /*372c0*/  STL [R1+0xa74], R8 ;  /* 0x000a740801007387 */ /* 0x0001e80000100800 */
[----:B------:R0:W-:Y:S01]  /*372d0*/  STL [R1+0xa78], R9 ;  /* 0x000a780901007387 */ /* 0x0001e20000100800 */
[----:B------:R-:W-:Y:S01]  /*372e0*/  LEA R0, R161, R0, 0x7 ;  /* 0x00000000a1007211 */ /* 0x000fe200078e38ff */
[----:B------:R-:W-:Y:S06]  /*372f0*/  @!P0 BRA `(.L_x_1) ;  /* 0xfffffe2000848947 */ /* 0x000fec000383ffff */
.L_x_0:
[----:B0-----:R-:W2:Y:S04]  /*37300*/  LDL.LU R10, [R1+0xa80] ;  /* 0x000a8000010a7983 */ /* 0x001ea80000300800 */
[----:B------:R-:W3:Y:S04]  /*37310*/  LDL.LU R9, [R1+0xa84] ;  /* 0x000a840001097983 */ /* 0x000ee80000300800 */
[----:B------:R-:W4:Y:S04]  /*37320*/  LDL.LU R8, [R1+0xa88] ;  /* 0x000a880001087983 */ /* 0x000f280000300800 */
[----:B------:R-:W2:Y:S04]  /*37330*/  LDL.LU R153, [R1+0xa7c] ;  /* 0x000a7c0001997983 */ /* 0x000ea80000300800 */
[----:B------:R-:W4:Y:S04]  /*37340*/  LDL.LU R22, [R1+0x8] ;  /* 0x0000080001167983 */ /* 0x000f280000300800 */
[----:B------:R-:W4:Y:S04]  /*37350*/  LDL.LU R13, [R1] ;  /* 0x00000000010d7983 */ /* 0x000f280000300800 */
[----:B------:R-:W4:Y:S04]  /*37360*/  LDL.LU R12, [R1+0x408] ;  /* 0x00040800010c7983 */ /* 0x000f280000300800 */
[----:B------:R-:W4:Y:S01]  /*37370*/  LDL.LU R11, [R1+0x400] ;  /* 0x00040000010b7983 */ /* 0x000f220000300800 */
[----:B------:R-:W0:Y:S01]  /*37380*/  S2R R155, SR_TID.X ;  /* 0x00000000009b7919 */ /* 0x000e220000002100 */
[----:B------:R-:W1:Y:S01]  /*37390*/  S2R R152, SR_CgaCtaId ;  /* 0x0000000000987919 */ /* 0x000e620000008800 */
[----:B------:R-:W-:-:S02]  /*373a0*/  MOV R23, 0x400 ;  /* 0x0000040000177802 */ /* 0x000fc40000000f00 */
[C---:B0-----:R-:W-:Y:S02]  /*373b0*/  SHF.L.U32 R0, R155.reuse, 0x4, RZ ;  /* 0x000000049b007819 */ /* 0x041fe400000006ff */
[C---:B------:R-:W-:Y:S02]  /*373c0*/  SHF.L.U32 R252, R155.reuse, 0x7, RZ ;  /* 0x000000079bfc7819 */ /* 0x040fe400000006ff */
[C---:B------:R-:W-:Y:S02]  /*373d0*/  SHF.L.U32 R2, R155.reuse, 0x3, RZ ;  /* 0x000000039b027819 */ /* 0x040fe400000006ff */
[----:B-----5:R-:W-:Y:S02]  /*373e0*/  SHF.L.U32 R3, R155, 0x2, RZ ;  /* 0x000000029b037819 */ /* 0x020fe400000006ff */
[----:B------:R-:W-:Y:S02]  /*373f0*/  LOP3.LUT R0, R0, 0xf0, RZ, 0xc0, !PT ;  /* 0x000000f000007812 */ /* 0x000fe400078ec0ff */
[----:B-1----:R-:W-:-:S02]  /*37400*/  LEA R23, R152, R23, 0x18 ;  /* 0x0000001798177211 */ /* 0x002fc400078ec0ff */
[----:B------:R-:W-:Y:S02]  /*37410*/  LOP3.LUT R252, R252, 0x800, RZ, 0xc0, !PT ;  /* 0x00000800fcfc7812 */ /* 0x000fe400078ec0ff */
[C---:B------:R-:W-:Y:S02]  /*37420*/  LOP3.LUT R154, R155.reuse, 0xff, RZ, 0xc0, !PT ;  /* 0x000000ff9b9a7812 */ /* 0x040fe400078ec0ff */
[----:B------:R-:W-:Y:S02]  /*37430*/  SHF.L.U32 R4, R155, 0x1, RZ ;  /* 0x000000019b047819 */ /* 0x000fe400000006ff */
[----:B------:R-:W-:Y:S02]  /*37440*/  LOP3.LUT R2, R2, 0x38, RZ, 0xc0, !PT ;  /* 0x0000003802027812 */ /* 0x000fe400078ec0ff */
[----:B------:R-:W-:Y:S02]  /*37450*/  LOP3.LUT R3, R3, 0x3c0, RZ, 0xc0, !PT ;  /* 0x000003c003037812 */ /* 0x000fe400078ec0ff */
[----:B------:R-:W-:-:S02]  /*37460*/  IADD3 R252, R252, R23, R0 ;  /* 0x00000017fcfc7210 */ /* 0x000fc40007ffe000 */
[----:B------:R-:W-:Y:S02]  /*37470*/  SHF.R.U32.HI R6, RZ, 0x1, R155 ;  /* 0x00000001ff067819 */ /* 0x000fe4000001169b */
[-C--:B------:R-:W-:Y:S02]  /*37480*/  LEA R0, R154, R23.reuse, 0x4 ;  /* 0x000000179a007211 */ /* 0x080fe400078e20ff */
[----:B------:R-:W-:Y:S02]  /*37490*/  LOP3.LUT R7, R155, 0xe0, RZ, 0xc0, !PT ;  /* 0x000000e09b077812 */ /* 0x000fe400078ec0ff */
[----:B------:R-:W-:Y:S02]  /*374a0*/  LOP3.LUT R4, R4, 0x1f8, RZ, 0xc0, !PT ;  /* 0x000001f804047812 */ /* 0x000fe400078ec0ff */
[----:B------:R-:W-:Y:S02]  /*374b0*/  IADD3 R3, R3, R23, R2 ;  /* 0x0000001703037210 */ /* 0x000fe40007ffe002 */
[----:B------:R-:W-:Y:S01]  /*374c0*/  LOP3.LUT R6, R6, 0x4, RZ, 0xc0, !PT ;  /* 0x0000000406067812 */ /* 0x000fe200078ec0ff */
[----:B------:R0:W-:Y:S01]  /*374d0*/  STL [R1+0x1aa8], R0 ;  /* 0x001aa80001007387 */ /* 0x0001e20000100800 */
[----:B------:R-:W-:-:S02]  /*374e0*/  LEA R252, R7, R252, 0x3 ;  /* 0x000000fc07fc7211 */ /* 0x000fc400078e18ff */
[----:B------:R-:W-:-:S03]  /*374f0*/  IADD3 R3, R6, R3, RZ ;  /* 0x0000000306037210 */ /* 0x000fc60007ffe0ff */
[----:B------:R-:W-:Y:S01]  /*37500*/  STL [R1+0x1aac], R252 ;  /* 0x001aacfc01007387 */ /* 0x000fe20000100800 */
[----:B0-----:R-:W-:-:S05]  /*37510*/  IADD3 R0, R23, R4, RZ ;  /* 0x0000000417007210 */ /* 0x001fca0007ffe0ff */
[----:B------:R-:W-:Y:S04]  /*37520*/  STL [R1+0x878], R0 ;  /* 0x0008780001007387 */ /* 0x000fe80000100800 */
[----:B------:R3:W-:Y:S02]  /*37530*/  STL [R1+0x87c], R3 ;  /* 0x00087c0301007387 */ /* 0x0007e40000100800 */
[----:B---3--:R-:W-:Y:S02]  /*37540*/  MOV R3, R9 ;  /* 0x0000000900037202 */ /* 0x008fe40000000f00 */
[----:B--2---:R-:W-:Y:S02]  /*37550*/  MOV R5, R153 ;  /* 0x0000009900057202 */ /* 0x004fe40000000f00 */
[----:B----4-:R-:W-:Y:S01]  /*37560*/  MOV R4, R8 ;  /* 0x0000000800047202 */ /* 0x010fe20000000f00 */
[----:B------:R-:W-:Y:S01]  /*37570*/  FMUL R2, R22, 0.25 ;  /* 0x3e80000016027820 */ /* 0x000fe20000400000 */
[----:B------:R-:W-:-:S02]  /*37580*/  FSETP.GT.AND P1, PT, |R5|, 8.50705917302346158658e+37, PT ;  /* 0x7e8000000500780b */ /* 0x000fc40003f24200 */
[----:B------:R-:W-:Y:S01]  /*37590*/  FSETP.GT.AND P0, PT, |R4|, 8.50705917302346158658e+37, PT ;  /* 0x7e8000000400780b */ /* 0x000fe20003f04200 */
[----:B------:R-:W-:Y:S01]  /*375a0*/  FMUL R8, R13, 0.25 ;  /* 0x3e8000000d087820 */ /* 0x000fe20000400000 */
[----:B------:R-:W-:Y:S02]  /*375b0*/  FSEL R0, R2, R22, P1 ;  /* 0x0000001602007208 */ /* 0x000fe40000800000 */
[----:B------:R-:W-:Y:S01]  /*375c0*/  MOV R2, R10 ;  /* 0x0000000a00027202 */ /* 0x000fe20000000f00 */
[----:B------:R-:W-:Y:S01]  /*375d0*/  FMUL R7, R12, 0.25 ;  /* 0x3e8000000c077820 */ /* 0x000fe20000400000 */
[----:B------:R-:W-:Y:S01]  /*375e0*/  FSETP.GT.AND P3, PT, |R3|, 8.50705917302346158658e+37, PT ;  /* 0x7e8000000300780b */ /* 0x000fe20003f64200 */
[----:B------:R0:W-:Y:S01]  /*375f0*/  STL [R1+0x860], R0 ;  /* 0x0008600001007387 */ /* 0x0001e20000100800 */
[----:B------:R-:W-:Y:S01]  /*37600*/  FSEL R8, R8, R13, P0 ;  /* 0x0000000d08087208 */ /* 0x000fe20000000000 */
[----:B------:R-:W-:Y:S01]  /*37610*/  FMUL R6, R11, 0.25 ;  /* 0x3e8000000b067820 */ /* 0x000fe20000400000 */
[----:B------:R-:W-:Y:S01]  /*37620*/  FMUL R10, R151, 0.25 ;  /* 0x3e800000970a7820 */ /* 0x000fe20000400000 */
[----:B------:R-:W-:Y:S01]  /*37630*/  BAR.SYNC.DEFER_BLOCKING 0x0 ;  /* 0x0000000000007b1d */ /* 0x000fe20000010000 */
[----:B------:R-:W-:Y:S01]  /*37640*/  FSETP.GT.AND P2, PT, |R2|, 8.50705917302346158658e+37, PT ;  /* 0x7e8000000200780b */ /* 0x000fe20003f44200 */
[----:B------:R-:W-:Y:S01]  /*37650*/  FMUL R9, R150, 0.25 ;  /* 0x3e80000096097820 */ /* 0x000fe20000400000 */
[----:B0-----:R-:W-:-:S02]  /*37660*/  FSEL R0, R7, R12, P3 ;  /* 0x0000000c07007208 */ /* 0x001fc40001800000 */
[----:B------:R-:W-:Y:S01]  /*37670*/  FSEL R7, R6, R11, P2 ;  /* 0x0000000b06077208 */ /* 0x000fe20001000000 */
[----:B------:R-:W-:Y:S01]  /*37680*/  STL [R1+0x86c], R8 ;  /* 0x00086c0801007387 */ /* 0x000fe20000100800 */
[----:B------:R-:W-:Y:S01]  /*37690*/  FSEL R6, R10, R151, P1 ;  /* 0x000000970a067208 */ /* 0x000fe20000800000 */
[----:B------:R-:W-:Y:S02]  /*376a0*/  FMUL R10, R149, 0.25 ;  /* 0x3e800000950a7820 */ /* 0x000fe40000400000 */
[----:B------:R0:W-:Y:S04]  /*376b0*/  STL [R1+0x874], R0 ;  /* 0x0008740001007387 */ /* 0x0001e80000100800 */
[----:B------:R1:W-:Y:S01]  /*376c0*/  STL [R1+0x870], R7 ;  /* 0x0008700701007387 */ /* 0x0003e20000100800 */
[----:B------:R-:W-:-:S02]  /*376d0*/  FSEL R10, R10, R149, P0 ;  /* 0x000000950a0a7208 */ /* 0x000fc40000000000 */
[----:B0-----:R-:W-:Y:S01]  /*376e0*/  FSEL R0, R9, R150, P1 ;  /* 0x0000009609007208 */ /* 0x001fe20000800000 */
[----:B------:R-:W-:Y:S01]  /*376f0*/  FMUL R9, R148, 0.25 ;  /* 0x3e80000094097820 */ /* 0x000fe20000400000 */
[----:B------:R0:W-:Y:S01]  /*37700*/  STL [R1+0x854], R6 ;  /* 0x0008540601007387 */ /* 0x0001e20000100800 */
[----:B------:R-:W-:Y:S01]  /*37710*/  FMUL R8, R147, 0.25 ;  /* 0x3e80000093087820 */ /* 0x000fe20000400000 */
[----:B-1----:R-:W-:Y:S02]  /*37720*/  FMUL R7, R146, 0.25 ;  /* 0x3e80000092077820 */ /* 0x002fe40000400000 */
[----:B------:R1:W-:Y:S02]  /*37730*/  STL [R1+0x84c], R0 ;  /* 0x00084c0001007387 */ /* 0x0003e40000100800 */
[----:B------:R-:W-:Y:S01]  /*37740*/  FSEL R8, R8, R147, P1 ;  /* 0x0000009308087208 */ /* 0x000fe20000800000 */
[----:B0-----:R-:W-:Y:S01]  /*37750*/  FMUL R6, R145, 0.25 ;  /* 0x3e80000091067820 */ /* 0x001fe20000400000 */
[----:B-1----:R-:W-:Y:S01]  /*37760*/  FSEL R0, R9, R148, P0 ;  /* 0x0000009409007208 */ /* 0x002fe20000000000 */
[----:B------:R0:W-:Y:S01]  /*37770*/  STL [R1+0x868], R10 ;  /* 0x0008680a01007387 */ /* 0x0001e20000100800 */
[----:B------:R-:W-:Y:S01]  /*37780*/  FSEL R7, R7, R146, P1 ;  /* 0x0000009207077208 */ /* 0x000fe20000800000 */
[----:B------:R-:W-:-:S02]  /*37790*/  FMUL R9, R143, 0.25 ;  /* 0x3e8000008f097820 */ /* 0x000fc40000400000 */
[----:B------:R1:W-:Y:S01]  /*377a0*/  STL [R1+0x864], R0 ;  /* 0x0008640001007387 */ /* 0x0003e20000100800 */
[----:B0-----:R-:W-:-:S03]  /*377b0*/  FMUL R10, R144, 0.25 ;  /* 0x3e800000900a7820 */ /* 0x001fc60000400000 */
[----:B------:R0:W-:Y:S01]  /*377c0*/  STL [R1+0x844], R8 ;  /* 0x0008440801007387 */ /* 0x0001e20000100800 */
[----:B-1----:R-:W-:-:S03]  /*377d0*/  FSEL R0, R6, R145, P0 ;  /* 0x0000009106007208 */ /* 0x002fc60000000000 */
[----:B------:R1:W-:Y:S01]  /*377e0*/  STL [R1+0x83c], R7 ;  /* 0x00083c0701007387 */ /* 0x0003e20000100800 */
[----:B------:R-:W-:Y:S01]  /*377f0*/  FSEL R10, R10, R144, P0 ;  /* 0x000000900a0a7208 */ /* 0x000fe20000000000 */
[----:B------:R-:W-:Y:S02]  /*37800*/  FMUL R6, R140, 0.25 ;  /* 0x3e8000008c067820 */ /* 0x000fe40000400000 */
[----:B------:R2:W-:Y:S01]  /*37810*/  STL [R1+0x85c], R0 ;  /* 0x00085c0001007387 */ /* 0x0005e20000100800 */
[----:B0-----:R-:W-:Y:S01]  /*37820*/  FMUL R8, R142, 0.25 ;  /* 0x3e8000008e087820 */ /* 0x001fe20000400000 */
[----:B-1----:R-:W-:Y:S01]  /*37830*/  FMUL R7, R141, 0.25 ;  /* 0x3e8000008d077820 */ /* 0x002fe20000400000 */
[----:B--2---:R-:W-:Y:S01]  /*37840*/  FSEL R0, R9, R143, P1 ;  /* 0x0000008f09007208 */ /* 0x004fe20000800000 */
[----:B------:R0:W-:Y:S02]  /*37850*/  STL [R1+0x858], R10 ;  /* 0x0008580a01007387 */ /* 0x0001e40000100800 */
[----:B------:R-:W-:-:S02]  /*37860*/  FSEL R8, R8, R142, P1 ;  /* 0x0000008e08087208 */ /* 0x000fc40000800000 */
[----:B------:R-:W-:Y:S01]  /*37870*/  FSEL R7, R7, R141, P0 ;  /* 0x0000008d07077208 */ /* 0x000fe20000000000 */
[----:B------:R1:W-:Y:S01]  /*37880*/  STL [R1+0x834], R0 ;  /* 0x0008340001007387 */ /* 0x0003e20000100800 */
[----:B------:R-:W-:Y:S01]  /*37890*/  FMUL R9, R138, 0.25 ;  /* 0x3e8000008a097820 */ /* 0x000fe20000400000 */
[----:B0-----:R-:W-:Y:S02]  /*378a0*/  FMUL R10, R139, 0.25 ;  /* 0x3e8000008b0a7820 */ /* 0x001fe40000400000 */
        /* <DEDUP_REMOVED lines=292> */
[----:B-1----:R-:W-:-:S04]  /*38af0*/  FMUL R7, R41, 0.25 ;  /* 0x3e80000029077820 */ /* 0x002fc80000400000 */
[----:B------:R-:W-:Y:S02]  /*38b00*/  FSEL R8, R8, R42, P1 ;  /* 0x0000002a08087208 */ /* 0x000fe40000800000 */
[----:B--2---:R-:W-:Y:S01]  /*38b10*/  FSEL R0, R9, R43, P1 ;  /* 0x0000002b09007208 */ /* 0x004fe20000800000 */
[----:B------:R0:W-:Y:S01]  /*38b20*/  STL [R1+0x6c8], R10 ;  /* 0x0006c80a01007387 */ /* 0x0001e20000100800 */
[----:B------:R-:W-:Y:S01]  /*38b30*/  FSEL R7, R7, R41, P0 ;  /* 0x0000002907077208 */ /* 0x000fe20000000000 */
[----:B------:R-:W-:Y:S02]  /*38b40*/  FMUL R9, R38, 0.25 ;  /* 0x3e80000026097820 */ /* 0x000fe40000400000 */
[----:B------:R1:W-:Y:S04]  /*38b50*/  STL [R1+0x6a4], R0 ;  /* 0x0006a40001007387 */ /* 0x0003e80000100800 */
[----:B------:R2:W-:Y:S01]  /*38b60*/  STL [R1+0x69c], R8 ;  /* 0x00069c0801007387 */ /* 0x0005e20000100800 */
[----:B0-----:R-:W-:Y:S01]  /*38b70*/  FMUL R10, R39, 0.25 ;  /* 0x3e800000270a7820 */ /* 0x001fe20000400000 */
[----:B-1----:R-:W-:-:S02]  /*38b80*/  FSEL R0, R6, R40, P0 ;  /* 0x0000002806007208 */ /* 0x002fc40000000000 */
[----:B------:R0:W-:Y:S02]  /*38b90*/  STL [R1+0x6c0], R7 ;  /* 0x0006c00701007387 */ /* 0x0001e40000100800 */
[----:B------:R-:W-:Y:S01]  /*38ba0*/  FSEL R10, R10, R39, P1 ;  /* 0x000000270a0a7208 */ /* 0x000fe20000800000 */
[----:B--2---:R-:W-:Y:S01]  /*38bb0*/  FMUL R8, R37, 0.25 ;  /* 0x3e80000025087820 */ /* 0x004fe20000400000 */
[----:B------:R1:W-:Y:S01]  /*38bc0*/  STL [R1+0x6b8], R0 ;  /* 0x0006b80001007387 */ /* 0x0003e20000100800 */
[----:B------:R-:W-:Y:S01]  /*38bd0*/  FMUL R6, R35, 0.25 ;  /* 0x3e80000023067820 */ /* 0x000fe20000400000 */
[----:B0-----:R-:W-:Y:S02]  /*38be0*/  FMUL R7, R36, 0.25 ;  /* 0x3e80000024077820 */ /* 0x001fe40000400000 */
[----:B------:R-:W-:Y:S02]  /*38bf0*/  FSEL R8, R8, R37, P0 ;  /* 0x0000002508087208 */ /* 0x000fe40000000000 */
[----:B-1----:R-:W-:Y:S01]  /*38c00*/  FSEL R0, R9, R38, P1 ;  /* 0x0000002609007208 */ /* 0x002fe20000800000 */
[----:B------:R0:W-:Y:S01]  /*38c10*/  STL [R1+0x694], R10 ;  /* 0x0006940a01007387 */ /* 0x0001e20000100800 */
[----:B------:R-:W-:-:S03]  /*38c20*/  FSEL R7, R7, R36, P0 ;  /* 0x0000002407077208 */ /* 0x000fc60000000000 */
[----:B------:R1:W-:Y:S01]  /*38c30*/  STL [R1+0x690], R0 ;  /* 0x0006900001007387 */ /* 0x0003e20000100800 */
[----:B------:R-:W-:-:S03]  /*38c40*/  FMUL R9, R33, 0.25 ;  /* 0x3e80000021097820 */ /* 0x000fc60000400000 */
[----:B------:R2:W-:Y:S01]  /*38c50*/  STL [R1+0x6b0], R8 ;  /* 0x0006b00801007387 */ /* 0x0005e20000100800 */
[----:B0-----:R-:W-:-:S03]  /*38c60*/  FMUL R10, R34, 0.25 ;  /* 0x3e800000220a7820 */ /* 0x001fc60000400000 */
[----:B------:R-:W3:Y:S01]  /*38c70*/  LDL.LU R157, [R1+0x1fc] ;  /* 0x0001fc00019d7983 */ /* 0x000ee20000300800 */
[----:B-1----:R-:W-:-:S03]  /*38c80*/  FSEL R0, R6, R35, P1 ;  /* 0x0000002306007208 */ /* 0x002fc60000800000 */
[----:B------:R0:W-:Y:S01]  /*38c90*/  STL [R1+0x6a8], R7 ;  /* 0x0006a80701007387 */ /* 0x0001e20000100800 */
[----:B--2---:R-:W-:-:S03]  /*38ca0*/  FMUL R8, R32, 0.25 ;  /* 0x3e80000020087820 */ /* 0x004fc60000400000 */
[----:B------:R-:W2:Y:S01]  /*38cb0*/  LDL.LU R156, [R1+0x1f8] ;  /* 0x0001f800019c7983 */ /* 0x000ea20000300800 */
[----:B------:R-:W-:-:S03]  /*38cc0*/  FSEL R10, R10, R34, P1 ;  /* 0x000000220a0a7208 */ /* 0x000fc60000800000 */
[----:B------:R1:W-:Y:S01]  /*38cd0*/  STL [R1+0x684], R0 ;  /* 0x0006840001007387 */ /* 0x0003e20000100800 */
[----:B0-----:R-:W-:-:S03]  /*38ce0*/  FMUL R7, R31, 0.25 ;  /* 0x3e8000001f077820 */ /* 0x001fc60000400000 */
[----:B------:R-:W4:Y:S01]  /*38cf0*/  LDL.LU R155, [R1+0x1f4] ;  /* 0x0001f400019b7983 */ /* 0x000f220000300800 */
[----:B------:R-:W-:-:S03]  /*38d00*/  FMUL R6, R30, 0.25 ;  /* 0x3e8000001e067820 */ /* 0x000fc60000400000 */
[----:B------:R-:W4:Y:S01]  /*38d10*/  LDL.LU R154, [R1+0x1f0] ;  /* 0x0001f000019a7983 */ /* 0x000f220000300800 */
[----:B-1----:R-:W-:Y:S02]  /*38d20*/  FSEL R0, R9, R33, P0 ;  /* 0x0000002109007208 */ /* 0x002fe40000000000 */
[----:B------:R-:W-:Y:S01]  /*38d30*/  FSEL R8, R8, R32, P0 ;  /* 0x0000002008087208 */ /* 0x000fe20000000000 */
[----:B------:R0:W-:Y:S01]  /*38d40*/  STL [R1+0x680], R10 ;  /* 0x0006800a01007387 */ /* 0x0001e20000100800 */
[----:B------:R-:W-:-:S03]  /*38d50*/  FSEL R7, R7, R31, P1 ;  /* 0x0000001f07077208 */ /* 0x000fc60000800000 */
[----:B------:R1:W-:Y:S01]  /*38d60*/  STL [R1+0x6a0], R0 ;  /* 0x0006a00001007387 */ /* 0x0003e20000100800 */
[----:B------:R-:W-:-:S03]  /*38d70*/  FMUL R9, R28, 0.25 ;  /* 0x3e8000001c097820 */ /* 0x000fc60000400000 */
[----:B------:R1:W-:Y:S01]  /*38d80*/  STL [R1+0x698], R8 ;  /* 0x0006980801007387 */ /* 0x0003e20000100800 */
[----:B0-----:R-:W-:-:S03]  /*38d90*/  FMUL R10, R29, 0.25 ;  /* 0x3e8000001d0a7820 */ /* 0x001fc60000400000 */
[----:B------:R-:W4:Y:S01]  /*38da0*/  LDL.LU R153, [R1+0x1ec] ;  /* 0x0001ec0001997983 */ /* 0x000f220000300800 */
[----:B-1----:R-:W-:-:S03]  /*38db0*/  FSEL R0, R6, R30, P1 ;  /* 0x0000001e06007208 */ /* 0x002fc60000800000 */
[----:B------:R0:W-:Y:S01]  /*38dc0*/  STL [R1+0x674], R7 ;  /* 0x0006740701007387 */ /* 0x0001e20000100800 */
[----:B------:R-:W-:-:S03]  /*38dd0*/  FMUL R8, R27, 0.25 ;  /* 0x3e8000001b087820 */ /* 0x000fc60000400000 */
[----:B------:R-:W4:Y:S01]  /*38de0*/  LDL.LU R152, [R1+0x1e8] ;  /* 0x0001e80001987983 */ /* 0x000f220000300800 */
[----:B------:R-:W-:-:S03]  /*38df0*/  FSEL R10, R10, R29, P0 ;  /* 0x0000001d0a0a7208 */ /* 0x000fc60000000000 */
[----:B------:R1:W-:Y:S01]  /*38e00*/  STL [R1+0x670], R0 ;  /* 0x0006700001007387 */ /* 0x0003e20000100800 */
[----:B0-----:R-:W-:-:S03]  /*38e10*/  FMUL R7, R26, 0.25 ;  /* 0x3e8000001a077820 */ /* 0x001fc60000400000 */
[----:B------:R-:W4:Y:S01]  /*38e20*/  LDL.LU R23, [R1+0x1e4] ;  /* 0x0001e40001177983 */ /* 0x000f220000300800 */
[----:B------:R-:W-:Y:S01]  /*38e30*/  FMUL R6, R25, 0.25 ;  /* 0x3e80000019067820 */ /* 0x000fe20000400000 */
[----:B------:R-:W-:Y:S02]  /*38e40*/  FSEL R8, R8, R27, P1 ;  /* 0x0000001b08087208 */ /* 0x000fe40000800000 */
[----:B------:R-:W4:Y:S01]  /*38e50*/  LDL.LU R22, [R1+0x1e0] ;  /* 0x0001e00001167983 */ /* 0x000f220000300800 */
[----:B-1----:R-:W-:-:S03]  /*38e60*/  FSEL R0, R9, R28, P0 ;  /* 0x0000001c09007208 */ /* 0x002fc60000000000 */
[----:B------:R-:W4:Y:S01]  /*38e70*/  LDL.LU R13, [R1+0x1dc] ;  /* 0x0001dc00010d7983 */ /* 0x000f220000300800 */
[----:B------:R-:W-:-:S03]  /*38e80*/  FSEL R7, R7, R26, P1 ;  /* 0x0000001a07077208 */ /* 0x000fc60000800000 */
[----:B------:R-:W-:Y:S04]  /*38e90*/  STL [R1+0x68c], R10 ;  /* 0x00068c0a01007387 */ /* 0x000fe80000100800 */
[----:B------:R0:W-:Y:S04]  /*38ea0*/  STL [R1+0x688], R0 ;  /* 0x0006880001007387 */ /* 0x0001e80000100800 */
[----:B------:R-:W-:Y:S04]  /*38eb0*/  STL [R1+0x664], R8 ;  /* 0x0006640801007387 */ /* 0x000fe80000100800 */
[----:B------:R-:W4:Y:S01]  /*38ec0*/  LDL.LU R161, [R1+0x1d8] ;  /* 0x0001d80001a17983 */ /* 0x000f220000300800 */
[----:B0-----:R-:W-:-:S03]  /*38ed0*/  FSEL R0, R6, R25, P0 ;  /* 0x0000001906007208 */ /* 0x001fc60000000000 */
[----:B------:R-:W-:Y:S04]  /*38ee0*/  STL [R1+0x660], R7 ;  /* 0x0006600701007387 */ /* 0x000fe80000100800 */
[----:B------:R-:W4:Y:S04]  /*38ef0*/  LDL.LU R160, [R1+0x1d4] ;  /* 0x0001d40001a07983 */ /* 0x000f280000300800 */
[----:B------:R0:W-:Y:S04]  /*38f00*/  STL [R1+0x67c], R0 ;  /* 0x00067c0001007387 */ /* 0x0001e80000100800 */
[----:B------:R-:W4:Y:S04]  /*38f10*/  LDL.LU R159, [R1+0x1d0] ;  /* 0x0001d000019f7983 */ /* 0x000f280000300800 */
[----:B------:R-:W4:Y:S04]  /*38f20*/  LDL.LU R12, [R1+0x1cc] ;  /* 0x0001cc00010c7983 */ /* 0x000f280000300800 */
[----:B------:R-:W4:Y:S01]  /*38f30*/  LDL.LU R11, [R1+0x1c8] ;  /* 0x0001c800010b7983 */ /* 0x000f220000300800 */
[----:B------:R-:W-:-:S05]  /*38f40*/  FMUL R10, R24, 0.25 ;  /* 0x3e800000180a7820 */ /* 0x000fca0000400000 */
[----:B------:R-:W-:-:S05]  /*38f50*/  FSEL R10, R10, R24, P0 ;  /* 0x000000180a0a7208 */ /* 0x000fca0000000000 */
[----:B------:R-:W-:Y:S01]  /*38f60*/  STL [R1+0x678], R10 ;  /* 0x0006780a01007387 */ /* 0x000fe20000100800 */
[----:B---3--:R-:W-:-:S05]  /*38f70*/  FMUL R9, R157, 0.25 ;  /* 0x3e8000009d097820 */ /* 0x008fca0000400000 */
[----:B0-----:R-:W-:Y:S01]  /*38f80*/  FSEL R0, R9, R157, P1 ;  /* 0x0000009d09007208 */ /* 0x001fe20000800000 */
[----:B--2---:R-:W-:-:S04]  /*38f90*/  FMUL R8, R156, 0.25 ;  /* 0x3e8000009c087820 */ /* 0x004fc80000400000 */
[----:B------:R0:W-:Y:S01]  /*38fa0*/  STL [R1+0x654], R0 ;  /* 0x0006540001007387 */ /* 0x0001e20000100800 */
[----:B------:R-:W-:Y:S01]  /*38fb0*/  FSEL R8, R8, R156, P1 ;  /* 0x0000009c08087208 */ /* 0x000fe20000800000 */
[----:B----4-:R-:W-:Y:S01]  /*38fc0*/  FMUL R7, R155, 0.25 ;  /* 0x3e8000009b077820 */ /* 0x010fe20000400000 */
[----:B------:R-:W-:-:S04]  /*38fd0*/  FMUL R6, R154, 0.25 ;  /* 0x3e8000009a067820 */ /* 0x000fc80000400000 */
[----:B------:R-:W-:Y:S01]  /*38fe0*/  FSEL R7, R7, R155, P0 ;  /* 0x0000009b07077208 */ /* 0x000fe20000000000 */
[----:B------:R1:W-:Y:S01]  /*38ff0*/  STL [R1+0x650], R8 ;  /* 0x0006500801007387 */ /* 0x0003e20000100800 */
[----:B0-----:R-:W-:-:S03]  /*39000*/  FSEL R0, R6, R154, P0 ;  /* 0x0000009a06007208 */ /* 0x001fc60000000000 */
[----:B------:R-:W2:Y:S04]  /*39010*/  LDL.LU R158, [R1+0x1c4] ;  /* 0x0001c400019e7983 */ /* 0x000ea80000300800 */
[----:B------:R-:W-:Y:S04]  /*39020*/  STL [R1+0x66c], R7 ;  /* 0x00066c0701007387 */ /* 0x000fe80000100800 */
[----:B------:R-:W3:Y:S01]  /*39030*/  LDL.LU R157, [R1+0x1c0] ;  /* 0x0001c000019d7983 */ /* 0x000ee20000300800 */
[----:B------:R-:W-:-:S03]  /*39040*/  FMUL R10, R153, 0.25 ;  /* 0x3e800000990a7820 */ /* 0x000fc60000400000 */
[----:B------:R0:W-:Y:S04]  /*39050*/  STL [R1+0x668], R0 ;  /* 0x0006680001007387 */ /* 0x0001e80000100800 */
[----:B------:R-:W4:Y:S01]  /*39060*/  LDL.LU R156, [R1+0x1bc] ;  /* 0x0001bc00019c7983 */ /* 0x000f220000300800 */
[----:B------:R-:W-:-:S03]  /*39070*/  FMUL R9, R152, 0.25 ;  /* 0x3e80000098097820 */ /* 0x000fc60000400000 */
[----:B------:R-:W4:Y:S01]  /*39080*/  LDL.LU R155, [R1+0x1b8] ;  /* 0x0001b800019b7983 */ /* 0x000f220000300800 */
[----:B------:R-:W-:-:S03]  /*39090*/  FSEL R10, R10, R153, P1 ;  /* 0x000000990a0a7208 */ /* 0x000fc60000800000 */
[----:B------:R-:W4:Y:S01]  /*390a0*/  LDL.LU R154, [R1+0x1b4] ;  /* 0x0001b400019a7983 */ /* 0x000f220000300800 */
[----:B-1----:R-:W-:Y:S01]  /*390b0*/  FMUL R8, R23, 0.25 ;  /* 0x3e80000017087820 */ /* 0x002fe20000400000 */
[----:B0-----:R-:W-:Y:S01]  /*390c0*/  FSEL R0, R9, R152, P1 ;  /* 0x0000009809007208 */ /* 0x001fe20000800000 */
[----:B------:R-:W-:-:S03]  /*390d0*/  FMUL R7, R22, 0.25 ;  /* 0x3e80000016077820 */ /* 0x000fc60000400000 */
[----:B------:R-:W-:Y:S01]  /*390e0*/  FSEL R8, R8, R23, P0 ;  /* 0x0000001708087208 */ /* 0x000fe20000000000 */
[----:B------:R-:W-:Y:S01]  /*390f0*/  FMUL R6, R13, 0.25 ;  /* 0x3e8000000d067820 */ /* 0x000fe20000400000 */
[----:B------:R-:W-:Y:S01]  /*39100*/  STL [R1+0x644], R10 ;  /* 0x0006440a01007387 */ /* 0x000fe20000100800 */
[----:B------:R-:W-:-:S03]  /*39110*/  FSEL R7, R7, R22, P0 ;  /* 0x0000001607077208 */ /* 0x000fc60000000000 */
[----:B------:R0:W-:Y:S04]  /*39120*/  STL [R1+0x640], R0 ;  /* 0x0006400001007387 */ /* 0x0001e80000100800 */
[----:B------:R1:W-:Y:S04]  /*39130*/  STL [R1+0x65c], R8 ;  /* 0x00065c0801007387 */ /* 0x0003e80000100800 */
[----:B------:R-:W4:Y:S01]  /*39140*/  LDL.LU R153, [R1+0x1b0] ;  /* 0x0001b00001997983 */ /* 0x000f220000300800 */
[----:B0-----:R-:W-:Y:S01]  /*39150*/  FSEL R0, R6, R13, P1 ;  /* 0x0000000d06007208 */ /* 0x001fe20000800000 */
[----:B------:R-:W-:-:S02]  /*39160*/  FMUL R10, R161, 0.25 ;  /* 0x3e800000a10a7820 */ /* 0x000fc40000400000 */
[----:B------:R-:W-:Y:S04]  /*39170*/  STL [R1+0x658], R7 ;  /* 0x0006580701007387 */ /* 0x000fe80000100800 */
[----:B------:R-:W4:Y:S01]  /*39180*/  LDL.LU R152, [R1+0x1ac] ;  /* 0x0001ac0001987983 */ /* 0x000f220000300800 */
[----:B------:R-:W-:-:S03]  /*39190*/  FMUL R9, R160, 0.25 ;  /* 0x3e800000a0097820 */ /* 0x000fc60000400000 */
[----:B------:R0:W-:Y:S01]  /*391a0*/  STL [R1+0x634], R0 ;  /* 0x0006340001007387 */ /* 0x0001e20000100800 */
[----:B------:R-:W-:-:S03]  /*391b0*/  FSEL R10, R10, R161, P1 ;  /* 0x000000a10a0a7208 */ /* 0x000fc60000800000 */
[----:B------:R-:W4:Y:S01]  /*391c0*/  LDL.LU R23, [R1+0x1a8] ;  /* 0x0001a80001177983 */ /* 0x000f220000300800 */
[----:B-1----:R-:W-:-:S03]  /*391d0*/  FMUL R8, R159, 0.25 ;  /* 0x3e8000009f087820 */ /* 0x002fc60000400000 */
[----:B------:R-:W4:Y:S01]  /*391e0*/  LDL.LU R22, [R1+0x1a4] ;  /* 0x0001a40001167983 */ /* 0x000f220000300800 */
[----:B0-----:R-:W-:Y:S01]  /*391f0*/  FSEL R0, R9, R160, P0 ;  /* 0x000000a009007208 */ /* 0x001fe20000000000 */
[----:B------:R-:W-:Y:S02]  /*39200*/  FMUL R7, R12, 0.25 ;  /* 0x3e8000000c077820 */ /* 0x000fe40000400000 */
[----:B------:R-:W4:Y:S01]  /*39210*/  LDL.LU R13, [R1+0x1a0] ;  /* 0x0001a000010d7983 */ /* 0x000f220000300800 */
[----:B------:R-:W-:Y:S01]  /*39220*/  FSEL R8, R8, R159, P0 ;  /* 0x0000009f08087208 */ /* 0x000fe20000000000 */
[----:B------:R-:W-:Y:S02]  /*39230*/  FMUL R6, R11, 0.25 ;  /* 0x3e8000000b067820 */ /* 0x000fe40000400000 */
[----:B------:R-:W-:Y:S01]  /*39240*/  STL [R1+0x630], R10 ;  /* 0x0006300a01007387 */ /* 0x000fe20000100800 */
[----:B------:R-:W-:-:S03]  /*39250*/  FSEL R7, R7, R12, P1 ;  /* 0x0000000c07077208 */ /* 0x000fc60000800000 */
        /* <DEDUP_REMOVED lines=10> */
[----:B--2---:R-:W-:Y:S01]  /*39300*/  FMUL R10, R158, 0.25 ;  /* 0x3e8000009e0a7820 */ /* 0x004fe20000400000 */
[----:B---3--:R-:W-:-:S04]  /*39310*/  FMUL R9, R157, 0.25 ;  /* 0x3e8000009d097820 */ /* 0x008fc80000400000 */
[----:B------:R-:W-:Y:S02]  /*39320*/  FSEL R10, R10, R158, P0 ;  /* 0x0000009e0a0a7208 */ /* 0x000fe40000000000 */
[----:B0-----:R-:W-:Y:S01]  /*39330*/  FSEL R0, R9, R157, P0 ;  /* 0x0000009d09007208 */ /* 0x001fe20000000000 */
[----:B----4-:R-:W-:Y:S01]  /*39340*/  FMUL R8, R156, 0.25 ;  /* 0x3e8000009c087820 */ /* 0x010fe20000400000 */
[----:B------:R-:W-:-:S04]  /*39350*/  FMUL R7, R155, 0.25 ;  /* 0x3e8000009b077820 */ /* 0x000fc80000400000 */
[----:B------:R-:W-:Y:S01]  /*39360*/  FSEL R8, R8, R156, P1 ;  /* 0x0000009c08087208 */ /* 0x000fe20000800000 */
[----:B------:R-:W-:Y:S01]  /*39370*/  FMUL R6, R154, 0.25 ;  /* 0x3e8000009a067820 */ /* 0x000fe20000400000 */
[----:B------:R-:W-:Y:S01]  /*39380*/  STL [R1+0x63c], R10 ;  /* 0x00063c0a01007387 */ /* 0x000fe20000100800 */
[----:B------:R-:W-:-:S03]  /*39390*/  FSEL R7, R7, R155, P1 ;  /* 0x0000009b07077208 */ /* 0x000fc60000800000 */
[----:B------:R0:W-:Y:S04]  /*393a0*/  STL [R1+0x638], R0 ;  /* 0x0006380001007387 */ /* 0x0001e80000100800 */
[----:B------:R1:W-:Y:S04]  /*393b0*/  STL [R1+0x614], R8 ;  /* 0x0006140801007387 */ /* 0x0003e80000100800 */
[----:B------:R-:W2:Y:S01]  /*393c0*/  LDL.LU R158, [R1+0x188] ;  /* 0x00018800019e7983 */ /* 0x000ea20000300800 */
[----:B0-----:R-:W-:-:S03]  /*393d0*/  FSEL R0, R6, R154, P0 ;  /* 0x0000009a06007208 */ /* 0x001fc60000000000 */
        /* <DEDUP_REMOVED lines=330> */
[----:B------:R-:W-:Y:S01]  /*3a880*/  FMUL R7, R12, 0.25 ;  /* 0x3e8000000c077820 */ /* 0x000fe20000400000 */
[----:B------:R-:W-:Y:S01]  /*3a890*/  FSEL R8, R8, R159, P1 ;  /* 0x0000009f08087208 */ /* 0x000fe20000800000 */
[----:B------:R-:W4:Y:S01]  /*3a8a0*/  LDL.LU R13, [R1+0x38] ;  /* 0x00003800010d7983 */ /* 0x000f220000300800 */
[----:B------:R-:W-:Y:S02]  /*3a8b0*/  FMUL R6, R11, 0.25 ;  /* 0x3e8000000b067820 */ /* 0x000fe40000400000 */
[----:B------:R-:W-:Y:S01]  /*3a8c0*/  FSEL R7, R7, R12, P0 ;  /* 0x0000000c07077208 */ /* 0x000fe20000000000 */
        /* <DEDUP_REMOVED lines=38> */
[----:B------:R-:W-:Y:S01]  /*3ab30*/  STL [R1+0x48], R10 ;  /* 0x0000480a01007387 */ /* 0x000fe20000100800 */
[----:B------:R-:W-:Y:S01]  /*3ab40*/  FMUL R6, R13, 0.25 ;  /* 0x3e8000000d067820 */ /* 0x000fe20000400000 */
[----:B------:R-:W-:Y:S02]  /*3ab50*/  FSEL R7, R7, R22, P1 ;  /* 0x0000001607077208 */ /* 0x000fe40000800000 */
[----:B------:R0:W-:Y:S04]  /*3ab60*/  STL [R1+0xa4], R0 ;  /* 0x0000a40001007387 */ /* 0x0001e80000100800 */
[----:B------:R1:W-:Y:S04]  /*3ab70*/  STL [R1+0x9c], R8 ;  /* 0x00009c0801007387 */ /* 0x0003e80000100800 */
[----:B------:R-:W4:Y:S01]  /*3ab80*/  LDL.LU R153, [R1+0xc] ;  /* 0x00000c0001997983 */ /* 0x000f220000300800 */
[----:B0-----:R-:W-:-:S03]  /*3ab90*/  FSEL R0, R6, R13, P1 ;  /* 0x0000000d06007208 */ /* 0x001fc60000800000 */
[----:B------:R-:W-:Y:S01]  /*3aba0*/  STL [R1+0x3c], R7 ;  /* 0x00003c0701007387 */ /* 0x000fe20000100800 */
[----:B------:R-:W-:-:S03]  /*3abb0*/  FMUL R10, R161, 0.25 ;  /* 0x3e800000a10a7820 */ /* 0x000fc60000400000 */
[----:B------:R-:W4:Y:S04]  /*3abc0*/  LDL.LU R152, [R1+0x4] ;  /* 0x0000040001987983 */ /* 0x000f280000300800 */
[----:B------:R0:W-:Y:S01]  /*3abd0*/  STL [R1+0x38], R0 ;  /* 0x0000380001007387 */ /* 0x0001e20000100800 */
[----:B------:R-:W-:Y:S01]  /*3abe0*/  FMUL R9, R160, 0.25 ;  /* 0x3e800000a0097820 */ /* 0x000fe20000400000 */
[----:B------:R-:W-:Y:S02]  /*3abf0*/  FSEL R10, R10, R161, P0 ;  /* 0x000000a10a0a7208 */ /* 0x000fe40000000000 */
[----:B------:R-:W4:Y:S04]  /*3ac00*/  LDL.LU R23, [R1+0x3fc] ;  /* 0x0003fc0001177983 */ /* 0x000f280000300800 */
[----:B------:R-:W4:Y:S01]  /*3ac10*/  LDL.LU R22, [R1+0x3f8] ;  /* 0x0003f80001167983 */ /* 0x000f220000300800 */
[----:B-1----:R-:W-:Y:S01]  /*3ac20*/  FMUL R8, R159, 0.25 ;  /* 0x3e8000009f087820 */ /* 0x002fe20000400000 */
[----:B0-----:R-:W-:-:S02]  /*3ac30*/  FSEL R0, R9, R160, P0 ;  /* 0x000000a009007208 */ /* 0x001fc40000000000 */
[----:B------:R-:W4:Y:S01]  /*3ac40*/  LDL.LU R13, [R1+0x3f4] ;  /* 0x0003f400010d7983 */ /* 0x000f220000300800 */
[----:B------:R-:W-:Y:S01]  /*3ac50*/  FMUL R7, R12, 0.25 ;  /* 0x3e8000000c077820 */ /* 0x000fe20000400000 */
[----:B------:R-:W-:Y:S02]  /*3ac60*/  FSEL R8, R8, R159, P1 ;  /* 0x0000009f08087208 */ /* 0x000fe40000800000 */
[----:B------:R-:W-:Y:S02]  /*3ac70*/  STL [R1+0x34], R10 ;  /* 0x0000340a01007387 */ /* 0x000fe40000100800 */
[----:B------:R-:W-:Y:S02]  /*3ac80*/  FSEL R7, R7, R12, P1 ;  /* 0x0000000c07077208 */ /* 0x000fe40000800000 */
[----:B------:R0:W-:Y:S04]  /*3ac90*/  STL [R1+0x30], R0 ;  /* 0x0000300001007387 */ /* 0x0001e80000100800 */
[----:B------:R-:W-:Y:S04]  /*3aca0*/  STL [R1+0x2c], R8 ;  /* 0x00002c0801007387 */ /* 0x000fe80000100800 */
[----:B------:R-:W4:Y:S01]  /*3acb0*/  LDL.LU R12, [R1+0x3f0] ;  /* 0x0003f000010c7983 */ /* 0x000f220000300800 */
[----:B------:R-:W-:-:S03]  /*3acc0*/  FMUL R6, R11, 0.25 ;  /* 0x3e8000000b067820 */ /* 0x000fc60000400000 */
[----:B------:R-:W-:Y:S02]  /*3acd0*/  STL [R1+0x28], R7 ;  /* 0x0000280701007387 */ /* 0x000fe40000100800 */
[----:B0-----:R-:W-:Y:S02]  /*3ace0*/  FSEL R0, R6, R11, P0 ;  /* 0x0000000b06007208 */ /* 0x001fe40000000000 */
        /* <DEDUP_REMOVED lines=16> */
[----:B------:R-:W-:Y:S04]  /*3adf0*/  STL [R1+0x20], R8 ;  /* 0x0000200801007387 */ /* 0x000fe80000100800 */
        /* <DEDUP_REMOVED lines=9> */
[----:B0-----:R-:W-:Y:S02]  /*3ae90*/  FSEL R0, R10, R153, P1 ;  /* 0x000000990a007208 */ /* 0x001fe40000800000 */
[----:B------:R-:W-:Y:S01]  /*3aea0*/  FSEL R9, R9, R152, P0 ;  /* 0x0000009809097208 */ /* 0x000fe20000000000 */
[----:B------:R-:W4:Y:S01]  /*3aeb0*/  LDL.LU R156, [R1+0x3cc] ;  /* 0x0003cc00019c7983 */ /* 0x000f220000300800 */
[----:B------:R-:W-:-:S03]  /*3aec0*/  FMUL R7, R22, 0.25 ;  /* 0x3e80000016077820 */ /* 0x000fc60000400000 */
[----:B------:R0:W-:Y:S01]  /*3aed0*/  STL [R1+0x18], R0 ;  /* 0x0000180001007387 */ /* 0x0001e20000100800 */
[----:B------:R-:W-:-:S03]  /*3aee0*/  FMUL R6, R13, 0.25 ;  /* 0x3e8000000d067820 */ /* 0x000fc60000400000 */
[----:B------:R-:W-:Y:S01]  /*3aef0*/  STL [R1+0x68], R9 ;  /* 0x0000680901007387 */ /* 0x000fe20000100800 */
[----:B------:R-:W-:-:S03]  /*3af00*/  FMUL R8, R23, 0.25 ;  /* 0x3e80000017087820 */ /* 0x000fc60000400000 */
[----:B------:R-:W4:Y:S01]  /*3af10*/  LDL.LU R155, [R1+0x3c8] ;  /* 0x0003c800019b7983 */ /* 0x000f220000300800 */
[----:B0-----:R-:W-:-:S03]  /*3af20*/  FSEL R0, R7, R22, P3 ;  /* 0x0000001607007208 */ /* 0x001fc60001800000 */
[----:B------:R-:W4:Y:S04]  /*3af30*/  LDL.LU R154, [R1+0x3c4] ;  /* 0x0003c400019a7983 */ /* 0x000f280000300800 */
[----:B------:R0:W-:Y:S01]  /*3af40*/  STL [R1+0x6c], R0 ;  /* 0x00006c0001007387 */ /* 0x0001e20000100800 */
[----:B------:R-:W-:-:S03]  /*3af50*/  FMUL R10, R12, 0.25 ;  /* 0x3e8000000c0a7820 */ /* 0x000fc60000400000 */
[----:B------:R-:W4:Y:S01]  /*3af60*/  LDL.LU R153, [R1+0x3c0] ;  /* 0x0003c00001997983 */ /* 0x000f220000300800 */
[----:B------:R-:W-:-:S03]  /*3af70*/  FSEL R112, R8, R23, P3 ;  /* 0x0000001708707208 */ /* 0x000fc60001800000 */
[----:B------:R-:W4:Y:S01]  /*3af80*/  LDL.LU R152, [R1+0x3bc] ;  /* 0x0003bc0001987983 */ /* 0x000f220000300800 */
[----:B0-----:R-:W-:Y:S02]  /*3af90*/  FSEL R0, R6, R13, P2 ;  /* 0x0000000d06007208 */ /* 0x001fe40001000000 */
[----:B------:R-:W-:Y:S01]  /*3afa0*/  FSEL R10, R10, R12, P2 ;  /* 0x0000000c0a0a7208 */ /* 0x000fe20001000000 */
[----:B------:R-:W4:Y:S04]  /*3afb0*/  LDL.LU R23, [R1+0x3b8] ;  /* 0x0003b80001177983 */ /* 0x000f280000300800 */
[----:B------:R0:W-:Y:S04]  /*3afc0*/  STL [R1+0xd4], R0 ;  /* 0x0000d40001007387 */ /* 0x0001e80000100800 */
[----:B------:R-:W4:Y:S04]  /*3afd0*/  LDL.LU R22, [R1+0x3b4] ;  /* 0x0003b40001167983 */ /* 0x000f280000300800 */
[----:B------:R-:W-:Y:S04]  /*3afe0*/  STL [R1+0xd0], R10 ;  /* 0x0000d00a01007387 */ /* 0x000fe80000100800 */
[----:B------:R-:W4:Y:S01]  /*3aff0*/  LDL.LU R13, [R1+0x3b0] ;  /* 0x0003b000010d7983 */ /* 0x000f220000300800 */
[----:B------:R-:W-:Y:S01]  /*3b000*/  FMUL R9, R11, 0.25 ;  /* 0x3e8000000b097820 */ /* 0x000fe20000400000 */
[----:B------:R-:W-:Y:S01]  /*3b010*/  FMUL R8, R163, 0.25 ;  /* 0x3e800000a3087820 */ /* 0x000fe20000400000 */
[----:B------:R-:W-:-:S03]  /*3b020*/  FMUL R7, R162, 0.25 ;  /* 0x3e800000a2077820 */ /* 0x000fc60000400000 */
[----:B0-----:R-:W-:Y:S01]  /*3b030*/  FSEL R0, R9, R11, P3 ;  /* 0x0000000b09007208 */ /* 0x001fe20001800000 */
[----:B------:R-:W-:Y:S01]  /*3b040*/  FMUL R6, R161, 0.25 ;  /* 0x3e800000a1067820 */ /* 0x000fe20000400000 */
[----:B------:R-:W-:Y:S02]  /*3b050*/  FSEL R8, R8, R163, P3 ;  /* 0x000000a308087208 */ /* 0x000fe40001800000 */
[----:B------:R-:W-:Y:S01]  /*3b060*/  FSEL R7, R7, R162, P2 ;  /* 0x000000a207077208 */ /* 0x000fe20001000000 */
[----:B------:R0:W-:Y:S04]  /*3b070*/  STL [R1+0x60], R0 ;  /* 0x0000600001007387 */ /* 0x0001e80000100800 */
[----:B------:R-:W4:Y:S04]  /*3b080*/  LDL.LU R19, [R1+0x3ac] ;  /* 0x0003ac0001137983 */ /* 0x000f280000300800 */
[----:B------:R-:W4:Y:S01]  /*3b090*/  LDL.LU R12, [R1+0x3a8] ;  /* 0x0003a800010c7983 */ /* 0x000f220000300800 */
[----:B0-----:R-:W-:-:S03]  /*3b0a0*/  FSEL R0, R6, R161, P2 ;  /* 0x000000a106007208 */ /* 0x001fc60001000000 */
[----:B------:R-:W4:Y:S04]  /*3b0b0*/  LDL.LU R11, [R1+0x3a4] ;  /* 0x0003a400010b7983 */ /* 0x000f280000300800 */
[----:B------:R4:W-:Y:S04]  /*3b0c0*/  STL [R1+0x5c], R8 ;  /* 0x00005c0801007387 */ /* 0x0009e80000100800 */
[----:B------:R-:W-:Y:S04]  /*3b0d0*/  STL [R1+0xbc], R7 ;  /* 0x0000bc0701007387 */ /* 0x000fe80000100800 */
[----:B------:R0:W-:Y:S01]  /*3b0e0*/  STL [R1+0xb8], R0 ;  /* 0x0000b80001007387 */ /* 0x0001e20000100800 */
[----:B--2---:R-:W-:Y:S01]  /*3b0f0*/  FMUL R10, R160, 0.25 ;  /* 0x3e800000a00a7820 */ /* 0x004fe20000400000 */
[----:B---3--:R-:W-:-:S04]  /*3b100*/  FMUL R9, R159, 0.25 ;  /* 0x3e8000009f097820 */ /* 0x008fc80000400000 */
[----:B------:R-:W-:Y:S01]  /*3b110*/  FSEL R10, R10, R160, P3 ;  /* 0x000000a00a0a7208 */ /* 0x000fe20001800000 */
[----:B----4-:R-:W-:Y:S01]  /*3b120*/  FMUL R8, R158, 0.25 ;  /* 0x3e8000009e087820 */ /* 0x010fe20000400000 */
[----:B0-----:R-:W-:Y:S01]  /*3b130*/  FSEL R0, R9, R159, P3 ;  /* 0x0000009f09007208 */ /* 0x001fe20001800000 */
[----:B------:R-:W-:-:S03]  /*3b140*/  FMUL R7, R157, 0.25 ;  /* 0x3e8000009d077820 */ /* 0x000fc60000400000 */
[----:B------:R-:W-:Y:S01]  /*3b150*/  FSEL R8, R8, R158, P2 ;  /* 0x0000009e08087208 */ /* 0x000fe20001000000 */
[----:B------:R-:W-:Y:S01]  /*3b160*/  STL [R1+0x50], R10 ;  /* 0x0000500a01007387 */ /* 0x000fe20000100800 */
[----:B------:R-:W-:-:S03]  /*3b170*/  FSEL R7, R7, R157, P2 ;  /* 0x0000009d07077208 */ /* 0x000fc60001000000 */
[----:B------:R0:W-:Y:S01]  /*3b180*/  STL [R1+0x1c], R0 ;  /* 0x00001c0001007387 */ /* 0x0001e20000100800 */
[----:B------:R-:W-:-:S03]  /*3b190*/  FMUL R6, R156, 0.25 ;  /* 0x3e8000009c067820 */ /* 0x000fc60000400000 */
[----:B------:R-:W-:Y:S04]  /*3b1a0*/  STL [R1+0xa0], R8 ;  /* 0x0000a00801007387 */ /* 0x000fe80000100800 */
[----:B------:R1:W-:Y:S01]  /*3b1b0*/  STL [R1+0x98], R7 ;  /* 0x0000980701007387 */ /* 0x0003e20000100800 */
[----:B------:R-:W-:Y:S01]  /*3b1c0*/  FMUL R249, R155, 0.25 ;  /* 0x3e8000009bf97820 */ /* 0x000fe20000400000 */
[----:B0-----:R-:W-:Y:S01]  /*3b1d0*/  FSEL R0, R6, R156, P3 ;  /* 0x0000009c06007208 */ /* 0x001fe20001800000 */
[----:B-1----:R-:W-:-:S03]  /*3b1e0*/  FMUL R7, R154, 0.25 ;  /* 0x3e8000009a077820 */ /* 0x002fc60000400000 */
[----:B------:R-:W-:Y:S01]  /*3b1f0*/  FSEL R249, R249, R155, P3 ;  /* 0x0000009bf9f97208 */ /* 0x000fe20001800000 */
[----:B------:R0:W-:Y:S01]  /*3b200*/  STL [R1+0x4], R0 ;  /* 0x0000040001007387 */ /* 0x0001e20000100800 */
[----:B------:R-:W-:Y:S01]  /*3b210*/  FSEL R7, R7, R154, P2 ;  /* 0x0000009a07077208 */ /* 0x000fe20001000000 */
[----:B------:R-:W-:Y:S01]  /*3b220*/  FMUL R6, R153, 0.25 ;  /* 0x3e80000099067820 */ /* 0x000fe20000400000 */
[----:B------:R-:W-:Y:S01]  /*3b230*/  FMUL R248, R152, 0.25 ;  /* 0x3e80000098f87820 */ /* 0x000fe20000400000 */
[----:B------:R-:W-:Y:S03]  /*3b240*/  STL [R1+0x1ad4], R249 ;  /* 0x001ad4f901007387 */ /* 0x000fe60000100800 */
[----:B0-----:R-:W-:Y:S01]  /*3b250*/  FSEL R0, R6, R153, P2 ;  /* 0x0000009906007208 */ /* 0x001fe20001000000 */
[----:B------:R-:W-:Y:S01]  /*3b260*/  FMUL R244, R23, 0.25 ;  /* 0x3e80000017f47820 */ /* 0x000fe20000400000 */
[----:B------:R-:W-:Y:S01]  /*3b270*/  FSEL R248, R248, R152, P3 ;  /* 0x00000098f8f87208 */ /* 0x000fe20001800000 */
[----:B------:R0:W-:Y:S03]  /*3b280*/  STL [R1+0x94], R7 ;  /* 0x0000940701007387 */ /* 0x0001e60000100800 */
[----:B------:R-:W-:Y:S01]  /*3b290*/  FSEL R244, R244, R23, P3 ;  /* 0x00000017f4f47208 */ /* 0x000fe20001800000 */
[----:B------:R-:W-:Y:S01]  /*3b2a0*/  FMUL R8, R22, 0.25 ;  /* 0x3e80000016087820 */ /* 0x000fe20000400000 */
[----:B------:R-:W-:Y:S04]  /*3b2b0*/  STL [R1+0x1ad8], R248 ;  /* 0x001ad8f801007387 */ /* 0x000fe80000100800 */
[----:B------:R-:W-:Y:S01]  /*3b2c0*/  FSEL R8, R8, R22, P2 ;  /* 0x0000001608087208 */ /* 0x000fe20001000000 */
[----:B0-----:R-:W-:Y:S01]  /*3b2d0*/  FMUL R7, R13, 0.25 ;  /* 0x3e8000000d077820 */ /* 0x001fe20000400000 */
[----:B------:R0:W-:Y:S04]  /*3b2e0*/  STL [R1+0x8c], R0 ;  /* 0x00008c0001007387 */ /* 0x0001e80000100800 */
[----:B------:R-:W-:Y:S04]  /*3b2f0*/  STL [R1+0x1adc], R244 ;  /* 0x001adcf401007387 */ /* 0x000fe80000100800 */
[----:B------:R-:W2:Y:S01]  /*3b300*/  LDL.LU R18, [R1+0x3a0] ;  /* 0x0003a00001127983 */ /* 0x000ea20000300800 */
[----:B0-----:R-:W-:-:S03]  /*3b310*/  FSEL R0, R7, R13, P2 ;  /* 0x0000000d07007208 */ /* 0x001fc60001000000 */
[----:B------:R2:W-:Y:S04]  /*3b320*/  STL [R1+0x70], R8 ;  /* 0x0000700801007387 */ /* 0x0005e80000100800 */
[----:B------:R-:W3:Y:S04]  /*3b330*/  LDL.LU R16, [R1+0x39c] ;  /* 0x00039c0001107983 */ /* 0x000ee80000300800 */
[----:B------:R0:W-:Y:S04]  /*3b340*/  STL [R1+0x64], R0 ;  /* 0x0000640001007387 */ /* 0x0001e80000100800 */
        /* <DEDUP_REMOVED lines=103> */
[----:B------:R-:W-:Y:S01]  /*3b9c0*/  FMUL R9, R12, 0.25 ;  /* 0x3e8000000c097820 */ /* 0x000fe20000400000 */
[----:B------:R-:W-:Y:S01]  /*3b9d0*/  FMUL R10, R11, 0.25 ;  /* 0x3e8000000b0a7820 */ /* 0x000fe20000400000 */
[----:B------:R-:W-:Y:S01]  /*3b9e0*/  FMUL R6, R19, 0.25 ;  /* 0x3e80000013067820 */ /* 0x000fe20000400000 */
[----:B--2---:R-:W-:-:S02]  /*3b9f0*/  FMUL R8, R18, 0.25 ;  /* 0x3e80000012087820 */ /* 0x004fc40000400000 */
[----:B------:R-:W-:Y:S01]  /*3ba00*/  FSEL R7, R9, R12, P3 ;  /* 0x0000000c09077208 */ /* 0x000fe20001800000 */
[----:B---3--:R-:W-:Y:S01]  /*3ba10*/  FMUL R12, R16, 0.25 ;  /* 0x3e800000100c7820 */ /* 0x008fe20000400000 */
[----:B------:R-:W-:Y:S01]  /*3ba20*/  FSEL R252, R10, R11, P2 ;  /* 0x0000000b0afc7208 */ /* 0x000fe20001000000 */
[----:B----4-:R-:W-:Y:S01]  /*3ba30*/  FMUL R11, R13, 0.25 ;  /* 0x3e8000000d0b7820 */ /* 0x010fe20000400000 */
[----:B------:R-:W-:Y:S01]  /*3ba40*/  FMUL R10, R14, 0.25 ;  /* 0x3e8000000e0a7820 */ /* 0x000fe20000400000 */
[----:B------:R-:W-:Y:S01]  /*3ba50*/  FSEL R6, R6, R19, P3 ;  /* 0x0000001306067208 */ /* 0x000fe20001800000 */
[----:B------:R-:W-:Y:S01]  /*3ba60*/  FMUL R9, R15, 0.25 ;  /* 0x3e8000000f097820 */ /* 0x000fe20000400000 */
[----:B0-----:R-:W-:Y:S02]  /*3ba70*/  FSEL R0, R8, R18, P2 ;  /* 0x0000001208007208 */ /* 0x001fe40001000000 */
[----:B------:R-:W-:Y:S01]  /*3ba80*/  FSEL R8, R12, R16, P3 ;  /* 0x000000100c087208 */ /* 0x000fe20001800000 */
[----:B------:R-:W-:Y:S01]  /*3ba90*/  FMUL R12, R17, 0.25 ;  /* 0x3e800000110c7820 */ /* 0x000fe20000400000 */
[----:B------:R-:W-:Y:S01]  /*3baa0*/  FSEL R11, R11, R13, P2 ;  /* 0x0000000d0b0b7208 */ /* 0x000fe20001000000 */
[----:B------:R-:W-:Y:S01]  /*3bab0*/  FMUL R13, R251, 0.25 ;  /* 0x3e800000fb0d7820 */ /* 0x000fe20000400000 */
[----:B------:R-:W-:Y:S01]  /*3bac0*/  FSEL R10, R10, R14, P2 ;  /* 0x0000000e0a0a7208 */ /* 0x000fe20001000000 */
[----:B------:R-:W-:Y:S01]  /*3bad0*/  STL [R1+0x1ae0], R6 ;  /* 0x001ae00601007387 */ /* 0x000fe20000100800 */
[----:B------:R-:W-:Y:S01]  /*3bae0*/  FSEL R9, R9, R15, P3 ;  /* 0x0000000f09097208 */ /* 0x000fe20001800000 */
[----:B------:R-:W-:Y:S01]  /*3baf0*/  FMUL R14, R250, 0.25 ;  /* 0x3e800000fa0e7820 */ /* 0x000fe20000400000 */
[----:B------:R-:W-:Y:S01]  /*3bb00*/  FMUL R15, R247, 0.25 ;  /* 0x3e800000f70f7820 */ /* 0x000fe20000400000 */
[----:B------:R-:W-:Y:S01]  /*3bb10*/  STL [R1+0x1ae4], R7 ;  /* 0x001ae40701007387 */ /* 0x000fe20000100800 */
[----:B------:R-:W-:Y:S01]  /*3bb20*/  FMUL R16, R246, 0.25 ;  /* 0x3e800000f6107820 */ /* 0x000fe20000400000 */
[----:B------:R-:W-:Y:S01]  /*3bb30*/  FSEL R12, R12, R17, P3 ;  /* 0x000000110c0c7208 */ /* 0x000fe20001800000 */
[----:B------:R-:W-:Y:S01]  /*3bb40*/  FMUL R21, R22, 0.25 ;  /* 0x3e80000016157820 */ /* 0x000fe20000400000 */
[----:B------:R-:W-:Y:S01]  /*3bb50*/  STL [R1+0x1ab0], R252 ;  /* 0x001ab0fc01007387 */ /* 0x000fe20000100800 */
[----:B------:R-:W-:Y:S01]  /*3bb60*/  FMUL R17, R245, 0.25 ;  /* 0x3e800000f5117820 */ /* 0x000fe20000400000 */
[----:B------:R-:W-:Y:S01]  /*3bb70*/  FMUL R20, R23, 0.25 ;  /* 0x3e80000017147820 */ /* 0x000fe20000400000 */
[----:B------:R-:W-:Y:S01]  /*3bb80*/  FSEL R13, R13, R251, P3 ;  /* 0x000000fb0d0d7208 */ /* 0x000fe20001800000 */
[----:B------:R-:W-:Y:S01]  /*3bb90*/  STL [R1+0x1ab4], R0 ;  /* 0x001ab40001007387 */ /* 0x000fe20000100800 */
[----:B------:R-:W-:Y:S01]  /*3bba0*/  FMUL R18, R243, 0.25 ;  /* 0x3e800000f3127820 */ /* 0x000fe20000400000 */
[----:B------:R-:W-:Y:S01]  /*3bbb0*/  FSEL R14, R14, R250, P2 ;  /* 0x000000fa0e0e7208 */ /* 0x000fe20001000000 */
[----:B------:R-:W-:Y:S01]  /*3bbc0*/  FMUL R19, R242, 0.25 ;  /* 0x3e800000f2137820 */ /* 0x000fe20000400000 */
[----:B------:R-:W-:Y:S01]  /*3bbd0*/  STL [R1+0x1ae8], R8 ;  /* 0x001ae80801007387 */ /* 0x000fe20000100800 */
[----:B------:R-:W-:-:S03]  /*3bbe0*/  FSEL R15, R15, R247, P2 ;  /* 0x000000f70f0f7208 */ /* 0x000fc60001000000 */
[----:B------:R0:W-:Y:S01]  /*3bbf0*/  STL [R1+0x1aec], R9 ;  /* 0x001aec0901007387 */ /* 0x0001e20000100800 */
[----:B------:R-:W-:Y:S02]  /*3bc00*/  FSEL R16, R16, R246, P3 ;  /* 0x000000f610107208 */ /* 0x000fe40001800000 */
[----:B------:R-:W-:Y:S01]  /*3bc10*/  FSEL R21, R21, R22, P3 ;  /* 0x0000001615157208 */ /* 0x000fe20001800000 */
[----:B------:R-:W-:Y:S01]  /*3bc20*/  STL [R1+0x1ab8], R10 ;  /* 0x001ab80a01007387 */ /* 0x000fe20000100800 */
[----:B------:R-:W-:Y:S01]  /*3bc30*/  FSEL R17, R17, R245, P3 ;  /* 0x000000f511117208 */ /* 0x000fe20001800000 */
[----:B------:R-:W-:Y:S01]  /*3bc40*/  FMUL R22, R241, 0.25 ;  /* 0x3e800000f1167820 */ /* 0x000fe20000400000 */
[----:B------:R-:W-:Y:S01]  /*3bc50*/  FSEL R20, R20, R23, P3 ;  /* 0x0000001714147208 */ /* 0x000fe20001800000 */
[----:B------:R-:W-:Y:S01]  /*3bc60*/  STL [R1+0x1abc], R11 ;  /* 0x001abc0b01007387 */ /* 0x000fe20000100800 */
[----:B------:R-:W-:Y:S01]  /*3bc70*/  FSEL R18, R18, R243, P2 ;  /* 0x000000f312127208 */ /* 0x000fe20001000000 */
[----:B------:R-:W-:-:S02]  /*3bc80*/  FMUL R23, R240, 0.25 ;  /* 0x3e800000f0177820 */ /* 0x000fc40000400000 */
[----:B------:R-:W-:Y:S01]  /*3bc90*/  STL [R1+0x1af0], R12 ;  /* 0x001af00c01007387 */ /* 0x000fe20000100800 */
[----:B------:R-:W-:Y:S01]  /*3bca0*/  FSEL R19, R19, R242, P2 ;  /* 0x000000f213137208 */ /* 0x000fe20001000000 */
[----:B------:R-:W-:Y:S02]  /*3bcb0*/  FMUL R24, R239, 0.25 ;  /* 0x3e800000ef187820 */ /* 0x000fe40000400000 */
[----:B------:R-:W-:Y:S01]  /*3bcc0*/  STL [R1+0x1af4], R13 ;  /* 0x001af40d01007387 */ /* 0x000fe20000100800 */
[----:B------:R-:W-:Y:S01]  /*3bcd0*/  FMUL R25, R238, 0.25 ;  /* 0x3e800000ee197820 */ /* 0x000fe20000400000 */
[----:B------:R-:W-:Y:S02]  /*3bce0*/  FMUL R26, R237, 0.25 ;  /* 0x3e800000ed1a7820 */ /* 0x000fe40000400000 */
[----:B------:R-:W-:Y:S01]  /*3bcf0*/  STL [R1+0x1ac0], R14 ;  /* 0x001ac00e01007387 */ /* 0x000fe20000100800 */
[----:B------:R-:W-:Y:S01]  /*3bd00*/  FSEL R22, R22, R241, P2 ;  /* 0x000000f116167208 */ /* 0x000fe20001000000 */
[----:B------:R-:W-:-:S02]  /*3bd10*/  FMUL R27, R236, 0.25 ;  /* 0x3e800000ec1b7820 */ /* 0x000fc40000400000 */
[----:B------:R-:W-:Y:S01]  /*3bd20*/  STL [R1+0x1ac4], R15 ;  /* 0x001ac40f01007387 */ /* 0x000fe20000100800 */
[----:B------:R-:W-:Y:S01]  /*3bd30*/  FSEL R23, R23, R240, P2 ;  /* 0x000000f017177208 */ /* 0x000fe20001000000 */
[----:B------:R-:W-:Y:S02]  /*3bd40*/  FMUL R28, R235, 0.25 ;  /* 0x3e800000eb1c7820 */ /* 0x000fe40000400000 */
[----:B------:R-:W-:Y:S01]  /*3bd50*/  STL [R1+0x1af8], R16 ;  /* 0x001af81001007387 */ /* 0x000fe20000100800 */
[----:B------:R-:W-:Y:S01]  /*3bd60*/  FSEL R24, R24, R239, P3 ;  /* 0x000000ef18187208 */ /* 0x000fe20001800000 */
        /* <DEDUP_REMOVED lines=245> */
[----:B------:R-:W-:-:S03]  /*3ccc0*/  FSEL R106, R106, R157, P2 ;  /* 0x0000009d6a6a7208 */ /* 0x000fc60001000000 */
        /* <DEDUP_REMOVED lines=16> */
[----:B------:R-:W2:Y:S04]  /*3cdd0*/  LDL.LU R124, [R1+0x5fc] ;  /* 0x0005fc00017c7983 */ /* 0x000ea80000300800 */
[----:B------:R-:W3:Y:S04]  /*3cde0*/  LDL.LU R125, [R1+0x5f8] ;  /* 0x0005f800017d7983 */ /* 0x000ee80000300800 */
        /* <DEDUP_REMOVED lines=9> */
[----:B------:R-:W2:Y:S04]  /*3ce80*/  LDL.LU R135, [R1+0x5d0] ;  /* 0x0005d00001877983 */ /* 0x000ea80000300800 */
        /* <DEDUP_REMOVED lines=18> */
[----:B------:R-:W-:-:S03]  /*3cfb0*/  FMUL R111, R152, 0.25 ;  /* 0x3e800000986f7820 */ /* 0x000fc60000400000 */
[----:B------:R-:W4:Y:S04]  /*3cfc0*/  LDL.LU R247, [R1+0x584] ;  /* 0x0005840001f77983 */ /* 0x000f280000300800 */
[----:B------:R-:W4:Y:S04]  /*3cfd0*/  LDL.LU R246, [R1+0x580] ;  /* 0x0005800001f67983 */ /* 0x000f280000300800 */
[----:B------:R-:W4:Y:S04]  /*3cfe0*/  LDL.LU R245, [R1+0x57c] ;  /* 0x00057c0001f57983 */ /* 0x000f280000300800 */
[----:B------:R-:W4:Y:S04]  /*3cff0*/  LDL.LU R243, [R1+0x578] ;  /* 0x0005780001f37983 */ /* 0x000f280000300800 */
[----:B------:R-:W4:Y:S01]  /*3d000*/  LDL.LU R242, [R1+0x574] ;  /* 0x0005740001f27983 */ /* 0x000f220000300800 */
[----:B------:R-:W-:-:S03]  /*3d010*/  FSEL R111, R111, R152, P2 ;  /* 0x000000986f6f7208 */ /* 0x000fc60001000000 */
        /* <DEDUP_REMOVED lines=90> */
[----:B---3--:R-:W-:Y:S01]  /*3d5c0*/  FMUL R113, R125, 0.25 ;  /* 0x3e8000007d717820 */ /* 0x008fe20000400000 */
[----:B--2---:R-:W-:Y:S01]  /*3d5d0*/  FMUL R121, R135, 0.25 ;  /* 0x3e80000087797820 */ /* 0x004fe20000400000 */
[----:B------:R-:W-:Y:S01]  /*3d5e0*/  MOV R249, R112 ;  /* 0x0000007000f97202 */ /* 0x000fe20000000f00 */
[----:B------:R-:W-:Y:S01]  /*3d5f0*/  FMUL R112, R124, 0.25 ;  /* 0x3e8000007c707820 */ /* 0x000fe20000400000 */
[----:B----4-:R-:W-:Y:S01]  /*3d600*/  FMUL R115, R127, 0.25 ;  /* 0x3e8000007f737820 */ /* 0x010fe20000400000 */
[----:B------:R-:W-:Y:S01]  /*3d610*/  FSEL R113, R113, R125, P3 ;  /* 0x0000007d71717208 */ /* 0x000fe20001800000 */
[----:B------:R-:W-:Y:S01]  /*3d620*/  FMUL R125, R139, 0.25 ;  /* 0x3e8000008b7d7820 */ /* 0x000fe20000400000 */
        /* <DEDUP_REMOVED lines=84> */
[----:B------:R-:W-:Y:S01]  /*3db70*/  FSETP.GEU.AND P5, PT, R2, 1.175494350822287508e-38, PT ;  /* 0x008000000200780b */ /* 0x000fe20003fae000 */
[----:B------:R-:W-:Y:S01]  /*3db80*/  FMUL R118, R128, 0.25 ;  /* 0x3e80000080767820 */ /* 0x000fe20000400000 */
[----:B------:R-:W-:Y:S01]  /*3db90*/  FMUL R119, R129, 0.25 ;  /* 0x3e80000081777820 */ /* 0x000fe20000400000 */
[----:B------:R-:W-:Y:S01]  /*3dba0*/  FSETP.GEU.AND P6, PT, R3, 1.175494350822287508e-38, PT ;  /* 0x008000000300780b */ /* 0x000fe20003fce000 */
[----:B------:R-:W-:Y:S01]  /*3dbb0*/  FMUL R187, R188, 0.25 ;  /* 0x3e800000bcbb7820 */ /* 0x000fe20000400000 */
[----:B------:R-:W-:Y:S01]  /*3dbc0*/  FSEL R171, R171, R174, P3 ;  /* 0x000000aeabab7208 */ /* 0x000fe20001800000 */
[----:B------:R-:W-:Y:S01]  /*3dbd0*/  FMUL R174, R183, 0.25 ;  /* 0x3e800000b7ae7820 */ /* 0x000fe20000400000 */
[----:B------:R-:W-:Y:S01]  /*3dbe0*/  FMUL R116, R130, 0.25 ;  /* 0x3e80000082747820 */ /* 0x000fe20000400000 */
[----:B------:R-:W-:Y:S01]  /*3dbf0*/  FMUL R184, R185, 0.25 ;  /* 0x3e800000b9b87820 */ /* 0x000fe20000400000 */
[----:B------:R-:W-:-:S02]  /*3dc00*/  FSEL R187, R187, R188, P3 ;  /* 0x000000bcbbbb7208 */ /* 0x000fc40001800000 */
[----:B------:R-:W-:Y:S01]  /*3dc10*/  FSETP.GEU.AND P4, PT, R4, 1.175494350822287508e-38, PT ;  /* 0x008000000400780b */ /* 0x000fe20003f8e000 */
[----:B------:R-:W-:Y:S01]  /*3dc20*/  FMUL R117, R131, 0.25 ;  /* 0x3e80000083757820 */ /* 0x000fe20000400000 */
[----:B------:R-:W-:Y:S01]  /*3dc30*/  FSEL R170, R170, R175, P3 ;  /* 0x000000afaaaa7208 */ /* 0x000fe20001800000 */
[----:B------:R-:W-:Y:S01]  /*3dc40*/  FMUL R175, R182, 0.25 ;  /* 0x3e800000b6af7820 */ /* 0x000fe20000400000 */
[----:B------:R-:W-:Y:S01]  /*3dc50*/  FSEL R176, R176, R186, P2 ;  /* 0x000000bab0b07208 */ /* 0x000fe20001000000 */
[----:B------:R-:W-:Y:S01]  /*3dc60*/  FMUL R186, R189, 0.25 ;  /* 0x3e800000bdba7820 */ /* 0x000fe20000400000 */
[----:B------:R-:W-:Y:S01]  /*3dc70*/  FSEL R184, R184, R185, P2 ;  /* 0x000000b9b8b87208 */ /* 0x000fe20001000000 */
[----:B------:R-:W-:Y:S01]  /*3dc80*/  FMUL R185, R198, 0.25 ;  /* 0x3e800000c6b97820 */ /* 0x000fe20000400000 */
[----:B------:R-:W2:Y:S01]  /*3dc90*/  LDL.LU R248, [R1+0x404] ;  /* 0x0004040001f87983 */ /* 0x000ea20000300800 */
[----:B------:R-:W-:Y:S01]  /*3dca0*/  FMUL R188, R193, 0.25 ;  /* 0x3e800000c1bc7820 */ /* 0x000fe20000400000 */
[----:B------:R-:W-:Y:S01]  /*3dcb0*/  FSEL R174, R174, R183, P3 ;  /* 0x000000b7aeae7208 */ /* 0x000fe20001800000 */
[----:B------:R-:W-:-:S03]  /*3dcc0*/  FMUL R183, R180, 0.25 ;  /* 0x3e800000b4b77820 */ /* 0x000fc60000400000 */
[----:B------:R-:W-:Y:S02]  /*3dcd0*/  FSEL R188, R188, R193, P2 ;  /* 0x000000c1bcbc7208 */ /* 0x000fe40001000000 */
[----:B------:R-:W-:Y:S01]  /*3dce0*/  FSEL R175, R175, R182, P3 ;  /* 0x000000b6afaf7208 */ /* 0x000fe20001800000 */
[----:B------:R-:W-:Y:S01]  /*3dcf0*/  FMUL R182, R181, 0.25 ;  /* 0x3e800000b5b67820 */ /* 0x000fe20000400000 */
[----:B------:R-:W-:Y:S01]  /*3dd00*/  FSEL R186, R186, R189, P3 ;  /* 0x000000bdbaba7208 */ /* 0x000fe20001800000 */
[----:B------:R-:W-:Y:S01]  /*3dd10*/  FMUL R189, R192, 0.25 ;  /* 0x3e800000c0bd7820 */ /* 0x000fe20000400000 */
[----:B------:R-:W-:Y:S02]  /*3dd20*/  FSEL R185, R185, R198, P2 ;  /* 0x000000c6b9b97208 */ /* 0x000fe40001000000 */
[----:B------:R-:W-:Y:S01]  /*3dd30*/  FSEL R183, R183, R180, P3 ;  /* 0x000000b4b7b77208 */ /* 0x000fe20001800000 */
[----:B------:R-:W-:Y:S01]  /*3dd40*/  FMUL R193, R197, 0.25 ;  /* 0x3e800000c5c17820 */ /* 0x000fe20000400000 */
[----:B------:R-:W-:Y:S01]  /*3dd50*/  FMUL R180, R191, 0.25 ;  /* 0x3e800000bfb47820 */ /* 0x000fe20000400000 */
[----:B------:R-:W-:Y:S01]  /*3dd60*/  FSEL R182, R182, R181, P3 ;  /* 0x000000b5b6b67208 */ /* 0x000fe20001800000 */
[----:B------:R-:W-:-:S02]  /*3dd70*/  FMUL R198, R196, 0.25 ;  /* 0x3e800000c4c67820 */ /* 0x000fc40000400000 */
        /* <DEDUP_REMOVED lines=8> */
[----:B------:R-:W-:Y:S02]  /*3de00*/  FMUL R191, R194, 0.25 ;  /* 0x3e800000c2bf7820 */ /* 0x000fe40000400000 */
[----:B------:R-:W-:-:S02]  /*3de10*/  FSEL R197, R197, R204, P2 ;  /* 0x000000ccc5c57208 */ /* 0x000fc40001000000 */
[----:B------:R-:W-:Y:S01]  /*3de20*/  FSEL R181, R181, R190, P2 ;  /* 0x000000beb5b57208 */ /* 0x000fe20001000000 */
[----:B------:R-:W-:Y:S01]  /*3de30*/  FMUL R190, R195, 0.25 ;  /* 0x3e800000c3be7820 */ /* 0x000fe20000400000 */
[----:B------:R-:W-:Y:S01]  /*3de40*/  FSEL R192, R192, R199, P2 ;  /* 0x000000c7c0c07208 */ /* 0x000fe20001000000 */
[----:B------:R-:W-:Y:S01]  /*3de50*/  FMUL R199, R207, 0.25 ;  /* 0x3e800000cfc77820 */ /* 0x000fe20000400000 */
[----:B------:R-:W-:Y:S02]  /*3de60*/  FSEL R196, R196, R206, P2 ;  /* 0x000000cec4c47208 */ /* 0x000fe40001000000 */
[----:B------:R-:W-:Y:S01]  /*3de70*/  FSEL R191, R191, R194, P3 ;  /* 0x000000c2bfbf7208 */ /* 0x000fe20001800000 */
[----:B------:R-:W-:Y:S01]  /*3de80*/  FMUL R194, R203, 0.25 ;  /* 0x3e800000cbc27820 */ /* 0x000fe20000400000 */
[----:B------:R-:W-:Y:S01]  /*3de90*/  FSEL R190, R190, R195, P3 ;  /* 0x000000c3bebe7208 */ /* 0x000fe20001800000 */
[----:B------:R-:W-:Y:S01]  /*3dea0*/  FMUL R195, R202, 0.25 ;  /* 0x3e800000cac37820 */ /* 0x000fe20000400000 */
[----:B------:R-:W-:Y:S01]  /*3deb0*/  FMUL R206, R209, 0.25 ;  /* 0x3e800000d1ce7820 */ /* 0x000fe20000400000 */
[----:B------:R-:W-:-:S05]  /*3dec0*/  FMUL R204, R205, 0.25 ;  /* 0x3e800000cdcc7820 */ /* 0x000fca0000400000 */
[----:B------:R-:W-:Y:S01]  /*3ded0*/  FSEL R204, R204, R205, P2 ;  /* 0x000000cdcccc7208 */ /* 0x000fe20001000000 */
[----:B------:R-:W-:Y:S01]  /*3dee0*/  FMUL R205, R218, 0.25 ;  /* 0x3e800000dacd7820 */ /* 0x000fe20000400000 */
[----:B------:R-:W-:Y:S01]  /*3def0*/  FSEL R199, R199, R207, P3 ;  /* 0x000000cfc7c77208 */ /* 0x000fe20001800000 */
[----:B------:R-:W-:Y:S01]  /*3df00*/  FMUL R207, R208, 0.25 ;  /* 0x3e800000d0cf7820 */ /* 0x000fe20000400000 */
[----:B------:R-:W-:Y:S02]  /*3df10*/  FSEL R206, R206, R209, P3 ;  /* 0x000000d1cece7208 */ /* 0x000fe40001800000 */
[----:B------:R-:W-:Y:S02]  /*3df20*/  FSEL R205, R205, R218, P2 ;  /* 0x000000dacdcd7208 */ /* 0x000fe40001000000 */
[----:B------:R-:W-:Y:S01]  /*3df30*/  FSEL R194, R194, R203, P3 ;  /* 0x000000cbc2c27208 */ /* 0x000fe20001800000 */
[----:B------:R-:W-:Y:S01]  /*3df40*/  FMUL R203, R200, 0.25 ;  /* 0x3e800000c8cb7820 */ /* 0x000fe20000400000 */
[----:B------:R-:W-:Y:S01]  /*3df50*/  FSEL R195, R195, R202, P3 ;  /* 0x000000cac3c37208 */ /* 0x000fe20001800000 */
[----:B------:R-:W-:Y:S01]  /*3df60*/  FMUL R202, R201, 0.25 ;  /* 0x3e800000c9ca7820 */ /* 0x000fe20000400000 */
[----:B------:R-:W-:Y:S01]  /*3df70*/  FMUL R209, R212, 0.25 ;  /* 0x3e800000d4d17820 */ /* 0x000fe20000400000 */
[----:B------:R-:W-:Y:S01]  /*3df80*/  FSEL R207, R207, R208, P3 ;  /* 0x000000d0cfcf7208 */ /* 0x000fe20001800000 */
[----:B------:R-:W-:Y:S01]  /*3df90*/  FMUL R208, R213, 0.25 ;  /* 0x3e800000d5d07820 */ /* 0x000fe20000400000 */
[----:B------:R-:W-:-:S02]  /*3dfa0*/  FSEL R203, R203, R200, P3 ;  /* 0x000000c8cbcb7208 */ /* 0x000fc40001800000 */
        /* <DEDUP_REMOVED lines=27> */
[----:B------:R-:W-:-:S02]  /*3e160*/  FMUL R227, R228, 0.25 ;  /* 0x3e800000e4e37820 */ /* 0x000fc40000400000 */
        /* <DEDUP_REMOVED lines=15> */
[----:B------:R-:W-:-:S03]  /*3e260*/  FSEL R215, R215, R222, P3 ;  /* 0x000000ded7d77208 */ /* 0x000fc60001800000 */
        /* <DEDUP_REMOVED lines=14> */
[----:B------:R-:W-:Y:S01]  /*3e350*/  FMUL R236, R2, 8388608 ;  /* 0x4b00000002ec7820 */ /* 0x000fe20000400000 */
[----:B------:R-:W-:Y:S01]  /*3e360*/  FMUL R220, R231, 0.25 ;  /* 0x3e800000e7dc7820 */ /* 0x000fe20000400000 */
[----:B------:R-:W-:Y:S01]  /*3e370*/  FSEL R222, R222, R221, P3 ;  /* 0x000000dddede7208 */ /* 0x000fe20001800000 */
[----:B------:R-:W-:Y:S01]  /*3e380*/  FMUL R221, R230, 0.25 ;  /* 0x3e800000e6dd7820 */ /* 0x000fe20000400000 */
[----:B------:R-:W-:Y:S01]  /*3e390*/  FSEL R243, R243, R237, P3 ;  /* 0x000000edf3f37208 */ /* 0x000fe20001800000 */
[----:B------:R-:W-:Y:S01]  /*3e3a0*/  FMUL R237, R3, 8388608 ;  /* 0x4b00000003ed7820 */ /* 0x000fe20000400000 */
        /* <DEDUP_REMOVED lines=8> */
[----:B------:R-:W-:-:S02]  /*3e430*/  FSEL R236, R236, R2, !P5 ;  /* 0x00000002ecec7208 */ /* 0x000fc40006800000 */
[----:B------:R-:W-:Y:S01]  /*3e440*/  FSEL R220, R220, R231, P2 ;  /* 0x000000e7dcdc7208 */ /* 0x000fe20001000000 */
[----:B------:R-:W-:Y:S01]  /*3e450*/  FMUL R231, R239, 0.25 ;  /* 0x3e800000efe77820 */ /* 0x000fe20000400000 */
[----:B0-----:R-:W-:Y:S02]  /*3e460*/  FSEL R9, RZ, -23, P5 ;  /* 0xc1b80000ff097808 */ /* 0x001fe40002800000 */
[----:B------:R-:W-:Y:S01]  /*3e470*/  FSEL R118, R118, R128, P3 ;  /* 0x0000008076767208 */ /* 0x000fe20001800000 */
[----:B------:R-:W-:Y:S01]  /*3e480*/  FMUL R128, R142, 0.25 ;  /* 0x3e8000008e807820 */ /* 0x000fe20000400000 */
[----:B------:R-:W-:Y:S02]  /*3e490*/  FSETP.GEU.AND P5, PT, R5, 1.175494350822287508e-38, PT ;  /* 0x008000000500780b */ /* 0x000fe40003fae000 */
[----:B------:R-:W-:Y:S01]  /*3e4a0*/  FSEL R119, R119, R129, P3 ;  /* 0x0000008177777208 */ /* 0x000fe20001800000 */
[----:B------:R-:W-:Y:S01]  /*3e4b0*/  FMUL R129, R143, 0.25 ;  /* 0x3e8000008f817820 */ /* 0x000fe20000400000 */
[----:B------:R-:W-:Y:S01]  /*3e4c0*/  FSEL R221, R221, R230, P2 ;  /* 0x000000e6dddd7208 */ /* 0x000fe20001000000 */
[----:B------:R-:W-:Y:S01]  /*3e4d0*/  FMUL R230, R240, 0.25 ;  /* 0x3e800000f0e67820 */ /* 0x000fe20000400000 */
[----:B------:R-:W-:-:S02]  /*3e4e0*/  FSEL R237, R237, R3, !P6 ;  /* 0x00000003eded7208 */ /* 0x000fc40007000000 */
[----:B------:R-:W-:Y:S01]  /*3e4f0*/  FSEL R144, R144, R242, P2 ;  /* 0x000000f290907208 */ /* 0x000fe20001000000 */
[----:B------:R-:W-:Y:S01]  /*3e500*/  VIADD R242, R236, 0xc0cafb0d ;  /* 0xc0cafb0decf27836 */ /* 0x000fe20000000000 */
[----:B------:R-:W-:Y:S02]  /*3e510*/  FSEL R232, R232, R4, !P4 ;  /* 0x00000004e8e87208 */ /* 0x000fe40006000000 */
[----:B------:R-:W-:Y:S01]  /*3e520*/  FSEL R116, R116, R130, P2 ;  /* 0x0000008274747208 */ /* 0x000fe20001000000 */
[----:B------:R-:W-:Y:S01]  /*3e530*/  FMUL R130, R140, 0.25 ;  /* 0x3e8000008c827820 */ /* 0x000fe20000400000 */
[----:B------:R-:W-:Y:S01]  /*3e540*/  FSEL R241, R241, R238, P3 ;  /* 0x000000eef1f17208 */ /* 0x000fe20001800000 */
[----:B------:R-:W-:Y:S01]  /*3e550*/  STL [R1+0x1c68], R111 ;  /* 0x001c686f01007387 */ /* 0x000fe20000100800 */
[----:B------:R-:W-:Y:S02]  /*3e560*/  FSEL R233, R233, R5, !P5 ;  /* 0x00000005e9e97208 */ /* 0x000fe40006800000 */
[----:B------:R-:W-:Y:S01]  /*3e570*/  FSEL R231, R231, R239, P3 ;  /* 0x000000efe7e77208 */ /* 0x000fe20001800000 */
[----:B------:R-:W-:Y:S01]  /*3e580*/  STL [R1+0x1c6c], R112 ;  /* 0x001c6c7001007387 */ /* 0x000fe20000100800 */
[----:B------:R-:W-:-:S02]  /*3e590*/  IADD3 R238, R237, -0x3f3504f3, RZ ;  /* 0xc0cafb0dedee7810 */ /* 0x000fc40007ffe0ff */
[----:B------:R-:W-:Y:S01]  /*3e5a0*/  FSEL R128, R128, R142, P2 ;  /* 0x0000008e80807208 */ /* 0x000fe20001000000 */
[----:B------:R-:W-:Y:S01]  /*3e5b0*/  STL [R1+0x1c70], R113 ;  /* 0x001c707101007387 */ /* 0x000fe20000100800 */
[----:B------:R-:W-:Y:S01]  /*3e5c0*/  IADD3 R239, R232, -0x3f3504f3, RZ ;  /* 0xc0cafb0de8ef7810 */ /* 0x000fe20007ffe0ff */
[----:B------:R-:W-:Y:S01]  /*3e5d0*/  FMUL R142, R251, 0.25 ;  /* 0x3e800000fb8e7820 */ /* 0x000fe20000400000 */
[----:B------:R-:W-:Y:S01]  /*3e5e0*/  FSEL R129, R129, R143, P2 ;  /* 0x0000008f81817208 */ /* 0x000fe20001000000 */
[----:B------:R-:W-:Y:S01]  /*3e5f0*/  STL [R1+0x1c74], R114 ;  /* 0x001c747201007387 */ /* 0x000fe20000100800 */
[----:B------:R-:W-:Y:S01]  /*3e600*/  FSEL R230, R230, R240, P3 ;  /* 0x000000f0e6e67208 */ /* 0x000fe20001800000 */
[----:B------:R-:W-:Y:S01]  /*3e610*/  FMUL R143, R250, 0.25 ;  /* 0x3e800000fa8f7820 */ /* 0x000fe20000400000 */
[----:B------:R-:W-:Y:S01]  /*3e620*/  FSEL R117, R117, R131, P2 ;  /* 0x0000008375757208 */ /* 0x000fe20001000000 */
[----:B------:R-:W-:Y:S01]  /*3e630*/  STL [R1+0x1c78], R115 ;  /* 0x001c787301007387 */ /* 0x000fe20000100800 */
[----:B------:R-:W-:-:S02]  /*3e640*/  IADD3 R240, R233, -0x3f3504f3, RZ ;  /* 0xc0cafb0de9f07810 */ /* 0x000fc40007ffe0ff */
[----:B------:R-:W-:Y:S01]  /*3e650*/  LOP3.LUT R242, R242, 0xff800000, RZ, 0xc0, !PT ;  /* 0xff800000f2f27812 */ /* 0x000fe200078ec0ff */
[----:B------:R-:W-:Y:S01]  /*3e660*/  STL [R1+0x1c7c], R118 ;  /* 0x001c7c7601007387 */ /* 0x000fe20000100800 */
[----:B------:R-:W-:Y:S01]  /*3e670*/  FSEL R130, R130, R140, P3 ;  /* 0x0000008c82827208 */ /* 0x000fe20001800000 */
[----:B------:R-:W-:Y:S01]  /*3e680*/  FMUL R140, R247, 0.25 ;  /* 0x3e800000f78c7820 */ /* 0x000fe20000400000 */
[----:B------:R-:W-:Y:S01]  /*3e690*/  LOP3.LUT R238, R238, 0xff800000, RZ, 0xc0, !PT ;  /* 0xff800000eeee7812 */ /* 0x000fe200078ec0ff */
[----:B------:R-:W-:Y:S01]  /*3e6a0*/  STL [R1+0x1c80], R119 ;  /* 0x001c807701007387 */ /* 0x000fe20000100800 */
[----:B------:R-:W-:Y:S02]  /*3e6b0*/  LOP3.LUT R239, R239, 0xff800000, RZ, 0xc0, !PT ;  /* 0xff800000efef7812 */ /* 0x000fe400078ec0ff */
[----:B------:R-:W-:Y:S01]  /*3e6c0*/  FSEL R142, R142, R251, P3 ;  /* 0x000000fb8e8e7208 */ /* 0x000fe20001800000 */
[----:B------:R-:W-:Y:S01]  /*3e6d0*/  STL [R1+0x1c84], R116 ;  /* 0x001c847401007387 */ /* 0x000fe20000100800 */
[----:B------:R-:W-:-:S02]  /*3e6e0*/  LOP3.LUT R240, R240, 0xff800000, RZ, 0xc0, !PT ;  /* 0xff800000f0f07812 */ /* 0x000fc400078ec0ff */
[----:B------:R-:W-:Y:S01]  /*3e6f0*/  I2FP.F32.S32 R8, R242 ;  /* 0x000000f200087245 */ /* 0x000fe20000201400 */
[----:B------:R-:W-:Y:S01]  /*3e700*/  STL [R1+0x1c88], R117 ;  /* 0x001c887501007387 */ /* 0x000fe20000100800 */
[----:B------:R-:W-:Y:S02]  /*3e710*/  FSEL R143, R143, R250, P3 ;  /* 0x000000fa8f8f7208 */ /* 0x000fe40001800000 */
[----:B------:R-:W-:Y:S01]  /*3e720*/  FSEL R7, RZ, -23, P6 ;  /* 0xc1b80000ff077808 */ /* 0x000fe20003000000 */
[----:B------:R-:W-:Y:S01]  /*3e730*/  STL [R1+0x1c8c], R122 ;  /* 0x001c8c7a01007387 */ /* 0x000fe20000100800 */
[----:B------:R-:W-:Y:S02]  /*3e740*/  I2FP.F32.S32 R251, R238 ;  /* 0x000000ee00fb7245 */ /* 0x000fe40000201400 */
[----:B------:R-:W-:Y:S01]  /*3e750*/  FSEL R6, RZ, -23, P4 ;  /* 0xc1b80000ff067808 */ /* 0x000fe20002000000 */
[----:B------:R-:W-:Y:S01]  /*3e760*/  STL [R1+0x1c90], R123 ;  /* 0x001c907b01007387 */ /* 0x000fe20000100800 */
[----:B------:R-:W-:-:S02]  /*3e770*/  I2FP.F32.S32 R250, R239 ;  /* 0x000000ef00fa7245 */ /* 0x000fc40000201400 */
[----:B------:R-:W-:Y:S01]  /*3e780*/  FSEL R140, R140, R247, P2 ;  /* 0x000000f78c8c7208 */ /* 0x000fe20001000000 */
[----:B------:R-:W-:Y:S01]  /*3e790*/  STL [R1+0x1c94], R120 ;  /* 0x001c947801007387 */ /* 0x000fe20000100800 */
[----:B------:R-:W-:Y:S01]  /*3e7a0*/  FSEL R0, RZ, -23, P5 ;  /* 0xc1b80000ff007808 */ /* 0x000fe20002800000 */
[----:B------:R-:W-:Y:S01]  /*3e7b0*/  FFMA.FTZ R8, R8, 1.1920928955078125e-07, R9 ;  /* 0x3400000008087823 */ /* 0x000fe20000010009 */
[----:B------:R-:W-:Y:S01]  /*3e7c0*/  I2FP.F32.S32 R247, R240 ;  /* 0x000000f000f77245 */ /* 0x000fe20000201400 */
[----:B------:R-:W-:Y:S01]  /*3e7d0*/  STL [R1+0x1c98], R121 ;  /* 0x001c987901007387 */ /* 0x000fe20000100800 */
[----:B------:R-:W-:Y:S01]  /*3e7e0*/  FFMA.FTZ R7, R251, 1.1920928955078125e-07, R7 ;  /* 0x34000000fb077823 */ /* 0x000fe20000010007 */
[----:B------:R-:W-:Y:S02]  /*3e7f0*/  FFMA.FTZ R6, R250, 1.1920928955078125e-07, R6 ;  /* 0x34000000fa067823 */ /* 0x000fe40000010006 */
[----:B------:R-:W-:Y:S01]  /*3e800*/  STL [R1+0x1c9c], R126 ;  /* 0x001c9c7e01007387 */ /* 0x000fe20000100800 */
[----:B------:R-:W-:-:S03]  /*3e810*/  FFMA.FTZ R0, R247, 1.1920928955078125e-07, R0 ;  /* 0x34000000f7007823 */ /* 0x000fc60000010000 */
[----:B------:R-:W-:Y:S04]  /*3e820*/  STL [R1+0x1ca0], R127 ;  /* 0x001ca07f01007387 */ /* 0x000fe80000100800 */
[----:B------:R-:W-:Y:S04]  /*3e830*/  STL [R1+0x1ca4], R124 ;  /* 0x001ca47c01007387 */ /* 0x000fe80000100800 */
[----:B------:R0:W-:Y:S04]  /*3e840*/  STL [R1+0x1ca8], R125 ;  /* 0x001ca87d01007387 */ /* 0x0001e80000100800 */
[----:B------:R1:W-:Y:S04]  /*3e850*/  STL [R1+0x220], R8 ;  /* 0x0002200801007387 */ /* 0x0003e80000100800 */
[----:B------:R-:W-:Y:S04]  /*3e860*/  STL [R1+0x218], R7 ;  /* 0x0002180701007387 */ /* 0x000fe80000100800 */
[----:B------:R-:W-:Y:S04]  /*3e870*/  STL [R1+0x210], R6 ;  /* 0x0002100601007387 */ /* 0x000fe80000100800 */
[----:B------:R-:W3:Y:S04]  /*3e880*/  LDL.LU R252, [R1+0x860] ;  /* 0x0008600001fc7983 */ /* 0x000ee80000300800 */
[----:B------:R4:W-:Y:S04]  /*3e890*/  STL [R1+0x214], R0 ;  /* 0x0002140001007387 */ /* 0x0009e80000100800 */
[----:B------:R-:W2:Y:S04]  /*3e8a0*/  LDL.LU R250, [R1+0x854] ;  /* 0x0008540001fa7983 */ /* 0x000ea80000300800 */
[----:B------:R-:W3:Y:S04]  /*3e8b0*/  LDL.LU R251, [R1+0x84c] ;  /* 0x00084c0001fb7983 */ /* 0x000ee80000300800 */
        /* <DEDUP_REMOVED lines=119> */
[----:B-1----:R-:W3:Y:S04]  /*3f030*/  LDL.LU R8, [R1+0x38] ;  /* 0x0000380001087983 */ /* 0x002ee80000300800 */
[----:B----4-:R-:W4:Y:S04]  /*3f040*/  LDL.LU R0, [R1+0x2c] ;  /* 0x00002c0001007983 */ /* 0x010f280000300800 */
[----:B------:R-:W4:Y:S04]  /*3f050*/  LDL.LU R7, [R1+0x28] ;  /* 0x0000280001077983 */ /* 0x000f280000300800 */
[----:B------:R-:W4:Y:S04]  /*3f060*/  LDL.LU R6, [R1+0x24] ;  /* 0x0000240001067983 */ /* 0x000f280000300800 */
[----:B------:R-:W4:Y:S01]  /*3f070*/  LDL.LU R244, [R1+0x20] ;  /* 0x0000200001f47983 */ /* 0x000f220000300800 */
[C---:B------:R-:W-:Y:S01]  /*3f080*/  FSETP.GEU.AND P6, PT, |R5|.reuse, 1.175494350822287508e-38, PT ;  /* 0x008000000500780b */ /* 0x040fe20003fce200 */
[----:B------:R-:W-:Y:S01]  /*3f090*/  @P1 FMUL R5, R5, 0.25 ;  /* 0x3e80000005051820 */ /* 0x000fe20000400000 */
[----:B------:R-:W-:-:S11]  /*3f0a0*/  FMUL R131, R141, 0.25 ;  /* 0x3e8000008d837820 */ /* 0x000fd60000400000 */
[----:B------:R-:W-:-:S06]  /*3f0b0*/  @!P6 FMUL R5, R5, 16777216 ;  /* 0x4b8000000505e820 */ /* 0x000fcc0000400000 */
[----:B------:R-:W0:Y:S01]  /*3f0c0*/  MUFU.RCP R5, R5 ;  /* 0x0000000500057308 */ /* 0x000e220000001000 */
[----:B------:R-:W-:Y:S01]  /*3f0d0*/  FSEL R131, R131, R141, P3 ;  /* 0x0000008d83837208 */ /* 0x000fe20001800000 */
[----:B------:R-:W-:Y:S01]  /*3f0e0*/  FMUL R141, R246, 0.25 ;  /* 0x3e800000f68d7820 */ /* 0x000fe20000400000 */
[----:B--2---:R-:W-:Y:S01]  /*3f0f0*/  @!P6 FMUL R250, R250, 16777216 ;  /* 0x4b800000fafae820 */ /* 0x004fe20000400000 */
[----:B---3--:R-:W-:-:S03]  /*3f100*/  @!P6 FMUL R251, R251, 16777216 ;  /* 0x4b800000fbfbe820 */ /* 0x008fc60000400000 */
[----:B------:R-:W-:Y:S01]  /*3f110*/  FSEL R141, R141, R246, P2 ;  /* 0x000000f68d8d7208 */ /* 0x000fe20001000000 */
[----:B------:R-:W-:Y:S01]  /*3f120*/  FMUL R246, R248, 0.25 ;  /* 0x3e800000f8f67820 */ /* 0x000fe20000400000 */
[----:B------:R-:W-:Y:S01]  /*3f130*/  @!P6 FMUL R125, R125, 16777216 ;  /* 0x4b8000007d7de820 */ /* 0x000fe20000400000 */
[----:B------:R-:W-:Y:S01]  /*3f140*/  @!P6 FMUL R124, R124, 16777216 ;  /* 0x4b8000007c7ce820 */ /* 0x000fe20000400000 */
[----:B------:R-:W-:Y:S01]  /*3f150*/  @!P6 FMUL R127, R127, 16777216 ;  /* 0x4b8000007f7fe820 */ /* 0x000fe20000400000 */
[----:B------:R-:W-:Y:S01]  /*3f160*/  @!P6 FMUL R126, R126, 16777216 ;  /* 0x4b8000007e7ee820 */ /* 0x000fe20000400000 */
[----:B------:R-:W-:Y:S01]  /*3f170*/  FSEL R246, R246, R248, P2 ;  /* 0x000000f8f6f67208 */ /* 0x000fe20001000000 */
[----:B------:R-:W-:Y:S01]  /*3f180*/  @!P6 FMUL R121, R121, 16777216 ;  /* 0x4b8000007979e820 */ /* 0x000fe20000400000 */
[----:B------:R-:W2:Y:S01]  /*3f190*/  LDL.LU R248, [R1+0x18] ;  /* 0x0000180001f87983 */ /* 0x000ea20000300800 */
[C---:B0-----:R-:W-:Y:S01]  /*3f1a0*/  FMUL R247, R5.reuse, R250 ;  /* 0x000000fa05f77220 */ /* 0x041fe20000400000 */
[C---:B------:R-:W-:Y:S01]  /*3f1b0*/  FMUL R251, R5.reuse, R251 ;  /* 0x000000fb05fb7220 */ /* 0x040fe20000400000 */
[C---:B------:R-:W-:Y:S01]  /*3f1c0*/  FMUL R250, R5.reuse, R125 ;  /* 0x0000007d05fa7220 */ /* 0x040fe20000400000 */
[----:B------:R-:W-:-:S02]  /*3f1d0*/  FMUL R125, R5, R127 ;  /* 0x0000007f057d7220 */ /* 0x000fc40000400000 */
[----:B------:R0:W-:Y:S01]  /*3f1e0*/  STL [R1+0x5dc], R247 ;  /* 0x0005dcf701007387 */ /* 0x0001e20000100800 */
[----:B------:R-:W-:Y:S01]  /*3f1f0*/  FMUL R121, R5, R121 ;  /* 0x0000007905797220 */ /* 0x000fe20000400000 */
[----:B------:R-:W-:Y:S02]  /*3f200*/  @!P6 FMUL R120, R120, 16777216 ;  /* 0x4b8000007878e820 */ /* 0x000fe40000400000 */
[----:B------:R-:W-:Y:S01]  /*3f210*/  STL [R1+0x5d8], R251 ;  /* 0x0005d8fb01007387 */ /* 0x000fe20000100800 */
[----:B------:R-:W-:Y:S01]  /*3f220*/  @!P6 FMUL R123, R123, 16777216 ;  /* 0x4b8000007b7be820 */ /* 0x000fe20000400000 */
[C---:B0-----:R-:W-:Y:S01]  /*3f230*/  FMUL R247, R5.reuse, R124 ;  /* 0x0000007c05f77220 */ /* 0x041fe20000400000 */
[----:B------:R-:W-:Y:S01]  /*3f240*/  FMUL R124, R5, R126 ;  /* 0x0000007e057c7220 */ /* 0x000fe20000400000 */
[----:B------:R-:W-:Y:S01]  /*3f250*/  STL [R1+0x5d4], R250 ;  /* 0x0005d4fa01007387 */ /* 0x000fe20000100800 */
[----:B------:R-:W-:Y:S01]  /*3f260*/  @!P6 FMUL R122, R122, 16777216 ;  /* 0x4b8000007a7ae820 */ /* 0x000fe20000400000 */
[----:B------:R-:W-:-:S02]  /*3f270*/  @!P6 FMUL R117, R117, 16777216 ;  /* 0x4b8000007575e820 */ /* 0x000fc40000400000 */
[----:B------:R-:W-:Y:S01]  /*3f280*/  STL [R1+0x5d0], R247 ;  /* 0x0005d0f701007387 */ /* 0x000fe20000100800 */
[----:B------:R-:W-:-:S03]  /*3f290*/  @!P6 FMUL R116, R116, 16777216 ;  /* 0x4b8000007474e820 */ /* 0x000fc60000400000 */
[----:B------:R-:W-:Y:S04]  /*3f2a0*/  STL [R1+0x5cc], R125 ;  /* 0x0005cc7d01007387 */ /* 0x000fe80000100800 */
[----:B------:R0:W-:Y:S01]  /*3f2b0*/  STL [R1+0x5c8], R124 ;  /* 0x0005c87c01007387 */ /* 0x0001e20000100800 */
[----:B------:R-:W-:-:S03]  /*3f2c0*/  FMUL R117, R5, R117 ;  /* 0x0000007505757220 */ /* 0x000fc60000400000 */
[----:B------:R1:W-:Y:S01]  /*3f2d0*/  STL [R1+0x5c4], R121 ;  /* 0x0005c47901007387 */ /* 0x0003e20000100800 */
[----:B------:R-:W-:Y:S01]  /*3f2e0*/  @!P6 FMUL R119, R119, 16777216 ;  /* 0x4b8000007777e820 */ /* 0x000fe20000400000 */
[C---:B------:R-:W-:Y:S01]  /*3f2f0*/  FMUL R116, R5.reuse, R116 ;  /* 0x0000007405747220 */ /* 0x040fe20000400000 */
[C---:B0-----:R-:W-:Y:S01]  /*3f300*/  FMUL R124, R5.reuse, R120 ;  /* 0x00000078057c7220 */ /* 0x041fe20000400000 */
[C---:B------:R-:W-:Y:S01]  /*3f310*/  FMUL R120, R5.reuse, R122 ;  /* 0x0000007a05787220 */ /* 0x040fe20000400000 */
[----:B-1----:R-:W-:Y:S01]  /*3f320*/  FMUL R121, R5, R123 ;  /* 0x0000007b05797220 */ /* 0x002fe20000400000 */
[----:B------:R-:W-:Y:S02]  /*3f330*/  @!P6 FMUL R118, R118, 16777216 ;  /* 0x4b8000007676e820 */ /* 0x000fe40000400000 */
[----:B------:R-:W-:Y:S01]  /*3f340*/  STL [R1+0x5c0], R124 ;  /* 0x0005c07c01007387 */ /* 0x000fe20000100800 */
[----:B------:R-:W-:Y:S01]  /*3f350*/  @!P6 FMUL R115, R115, 16777216 ;  /* 0x4b8000007373e820 */ /* 0x000fe20000400000 */
[----:B------:R-:W-:-:S02]  /*3f360*/  @!P6 FMUL R114, R114, 16777216 ;  /* 0x4b8000007272e820 */ /* 0x000fc40000400000 */
[----:B------:R-:W-:Y:S01]  /*3f370*/  STL [R1+0x5bc], R121 ;  /* 0x0005bc7901007387 */ /* 0x000fe20000100800 */
[----:B------:R-:W-:Y:S01]  /*3f380*/  @!P6 FMUL R113, R113, 16777216 ;  /* 0x4b8000007171e820 */ /* 0x000fe20000400000 */
[----:B------:R-:W-:Y:S02]  /*3f390*/  FMUL R119, R5, R119 ;  /* 0x0000007705777220 */ /* 0x000fe40000400000 */
[----:B------:R-:W-:Y:S01]  /*3f3a0*/  STL [R1+0x5b8], R120 ;  /* 0x0005b87801007387 */ /* 0x000fe20000100800 */
[----:B------:R-:W-:Y:S01]  /*3f3b0*/  @!P6 FMUL R112, R112, 16777216 ;  /* 0x4b8000007070e820 */ /* 0x000fe20000400000 */
[----:B------:R-:W-:Y:S02]  /*3f3c0*/  @!P6 FMUL R111, R111, 16777216 ;  /* 0x4b8000006f6fe820 */ /* 0x000fe40000400000 */
[----:B------:R0:W-:Y:S01]  /*3f3d0*/  STL [R1+0x5b4], R117 ;  /* 0x0005b47501007387 */ /* 0x0001e20000100800 */
[----:B------:R-:W-:-:S03]  /*3f3e0*/  @!P6 FMUL R110, R110, 16777216 ;  /* 0x4b8000006e6ee820 */ /* 0x000fc60000400000 */
[----:B------:R1:W-:Y:S01]  /*3f3f0*/  STL [R1+0x5b0], R116 ;  /* 0x0005b07401007387 */ /* 0x0003e20000100800 */
[----:B------:R-:W-:Y:S01]  /*3f400*/  @!P6 FMUL R109, R109, 16777216 ;  /* 0x4b8000006d6de820 */ /* 0x000fe20000400000 */
[----:B------:R-:W-:Y:S01]  /*3f410*/  @!P6 FMUL R108, R108, 16777216 ;  /* 0x4b8000006c6ce820 */ /* 0x000fe20000400000 */
[C---:B0-----:R-:W-:Y:S01]  /*3f420*/  FMUL R117, R5.reuse, R118 ;  /* 0x0000007605757220 */ /* 0x041fe20000400000 */
[----:B------:R-:W-:Y:S01]  /*3f430*/  STL [R1+0x5ac], R119 ;  /* 0x0005ac7701007387 */ /* 0x000fe20000100800 */
[C---:B-1----:R-:W-:Y:S01]  /*3f440*/  FMUL R116, R5.reuse, R115 ;  /* 0x0000007305747220 */ /* 0x042fe20000400000 */
[C---:B------:R-:W-:Y:S01]  /*3f450*/  FMUL R115, R5.reuse, R114 ;  /* 0x0000007205737220 */ /* 0x040fe20000400000 */
[C---:B------:R-:W-:Y:S01]  /*3f460*/  FMUL R114, R5.reuse, R113 ;  /* 0x0000007105727220 */ /* 0x040fe20000400000 */
[----:B------:R-:W-:Y:S01]  /*3f470*/  FMUL R113, R5, R112 ;  /* 0x0000007005717220 */ /* 0x000fe20000400000 */
[----:B------:R-:W-:Y:S01]  /*3f480*/  @!P6 FMUL R107, R107, 16777216 ;  /* 0x4b8000006b6be820 */ /* 0x000fe20000400000 */
[----:B------:R0:W-:Y:S01]  /*3f490*/  STL [R1+0x5a8], R117 ;  /* 0x0005a87501007387 */ /* 0x0001e20000100800 */
[C---:B------:R-:W-:Y:S01]  /*3f4a0*/  FMUL R112, R5.reuse, R111 ;  /* 0x0000006f05707220 */ /* 0x040fe20000400000 */
[----:B------:R-:W-:Y:S01]  /*3f4b0*/  @!P6 FMUL R106, R106, 16777216 ;  /* 0x4b8000006a6ae820 */ /* 0x000fe20000400000 */
[----:B------:R-:W-:Y:S01]  /*3f4c0*/  FMUL R111, R5, R110 ;  /* 0x0000006e056f7220 */ /* 0x000fe20000400000 */
[----:B------:R1:W-:Y:S01]  /*3f4d0*/  STL [R1+0x5a4], R116 ;  /* 0x0005a47401007387 */ /* 0x0003e20000100800 */
[----:B------:R-:W-:Y:S01]  /*3f4e0*/  @!P6 FMUL R105, R105, 16777216 ;  /* 0x4b8000006969e820 */ /* 0x000fe20000400000 */
[C---:B------:R-:W-:Y:S01]  /*3f4f0*/  FMUL R110, R5.reuse, R109 ;  /* 0x0000006d056e7220 */ /* 0x040fe20000400000 */
[----:B------:R-:W-:Y:S01]  /*3f500*/  @!P6 FMUL R104, R104, 16777216 ;  /* 0x4b8000006868e820 */ /* 0x000fe20000400000 */
[----:B------:R3:W-:Y:S01]  /*3f510*/  STL [R1+0x5a0], R115 ;  /* 0x0005a07301007387 */ /* 0x0007e20000100800 */
[----:B------:R-:W-:Y:S01]  /*3f520*/  FMUL R109, R5, R108 ;  /* 0x0000006c056d7220 */ /* 0x000fe20000400000 */
[----:B------:R-:W-:Y:S01]  /*3f530*/  @!P6 FMUL R103, R103, 16777216 ;  /* 0x4b8000006767e820 */ /* 0x000fe20000400000 */
[C---:B------:R-:W-:Y:S01]  /*3f540*/  FMUL R108, R5.reuse, R107 ;  /* 0x0000006b056c7220 */ /* 0x040fe20000400000 */
[----:B------:R3:W-:Y:S01]  /*3f550*/  STL [R1+0x59c], R114 ;  /* 0x00059c7201007387 */ /* 0x0007e20000100800 */
[----:B------:R-:W-:Y:S01]  /*3f560*/  @!P6 FMUL R102, R102, 16777216 ;  /* 0x4b8000006666e820 */ /* 0x000fe20000400000 */
[----:B------:R-:W-:-:S02]  /*3f570*/  FMUL R107, R5, R106 ;  /* 0x0000006a056b7220 */ /* 0x000fc40000400000 */
[----:B------:R3:W-:Y:S01]  /*3f580*/  STL [R1+0x598], R113 ;  /* 0x0005987101007387 */ /* 0x0007e20000100800 */
[----:B------:R-:W-:Y:S01]  /*3f590*/  @!P6 FMUL R101, R101, 16777216 ;  /* 0x4b8000006565e820 */ /* 0x000fe20000400000 */
[C---:B------:R-:W-:Y:S02]  /*3f5a0*/  FMUL R106, R5.reuse, R105 ;  /* 0x00000069056a7220 */ /* 0x040fe40000400000 */
[----:B------:R3:W-:Y:S01]  /*3f5b0*/  STL [R1+0x594], R112 ;  /* 0x0005947001007387 */ /* 0x0007e20000100800 */
[----:B------:R-:W-:Y:S01]  /*3f5c0*/  @!P6 FMUL R100, R100, 16777216 ;  /* 0x4b8000006464e820 */ /* 0x000fe20000400000 */
[----:B------:R-:W-:Y:S02]  /*3f5d0*/  FMUL R105, R5, R104 ;  /* 0x0000006805697220 */ /* 0x000fe40000400000 */
[----:B------:R3:W-:Y:S01]  /*3f5e0*/  STL [R1+0x590], R111 ;  /* 0x0005906f01007387 */ /* 0x0007e20000100800 */
[----:B------:R-:W-:Y:S01]  /*3f5f0*/  @!P6 FMUL R99, R99, 16777216 ;  /* 0x4b8000006363e820 */ /* 0x000fe20000400000 */
[----:B------:R-:W-:-:S02]  /*3f600*/  FMUL R104, R5, R103 ;  /* 0x0000006705687220 */ /* 0x000fc40000400000 */
[----:B------:R3:W-:Y:S01]  /*3f610*/  STL [R1+0x58c], R110 ;  /* 0x00058c6e01007387 */ /* 0x0007e20000100800 */
[----:B------:R-:W-:Y:S01]  /*3f620*/  @!P6 FMUL R98, R98, 16777216 ;  /* 0x4b8000006262e820 */ /* 0x000fe20000400000 */
[----:B------:R-:W-:Y:S02]  /*3f630*/  FMUL R103, R5, R102 ;  /* 0x0000006605677220 */ /* 0x000fe40000400000 */
[----:B------:R3:W-:Y:S01]  /*3f640*/  STL [R1+0x588], R109 ;  /* 0x0005886d01007387 */ /* 0x0007e20000100800 */
[----:B------:R-:W-:Y:S01]  /*3f650*/  @!P6 FMUL R97, R97, 16777216 ;  /* 0x4b8000006161e820 */ /* 0x000fe20000400000 */
[C---:B------:R-:W-:Y:S02]  /*3f660*/  FMUL R102, R5.reuse, R101 ;  /* 0x0000006505667220 */ /* 0x040fe40000400000 */
        /* <DEDUP_REMOVED lines=237> */
[----:B------:R-:W-:Y:S01]  /*40540*/  STL [R1+0x228], R29 ;  /* 0x0002281d01007387 */ /* 0x000fe20000100800 */
[----:B------:R-:W-:Y:S01]  /*40550*/  @!P6 FMUL R17, R17, 16777216 ;  /* 0x4b8000001111e820 */ /* 0x000fe20000400000 */
[C---:B------:R-:W-:Y:S02]  /*40560*/  FMUL R22, R5.reuse, R21 ;  /* 0x0000001505167220 */ /* 0x040fe40000400000 */
[----:B------:R-:W-:Y:S01]  /*40570*/  STL [R1+0x204], R28 ;  /* 0x0002041c01007387 */ /* 0x000fe20000100800 */
[----:B------:R-:W-:Y:S01]  /*40580*/  @!P6 FMUL R16, R16, 16777216 ;  /* 0x4b8000001010e820 */ /* 0x000fe20000400000 */
[----:B------:R-:W-:Y:S02]  /*40590*/  FMUL R21, R5, R20 ;  /* 0x0000001405157220 */ /* 0x000fe40000400000 */
[----:B------:R-:W-:Y:S01]  /*405a0*/  STL [R1+0x200], R27 ;  /* 0x0002001b01007387 */ /* 0x000fe20000100800 */
[----:B------:R-:W-:Y:S01]  /*405b0*/  @!P6 FMUL R15, R15, 16777216 ;  /* 0x4b8000000f0fe820 */ /* 0x000fe20000400000 */
[----:B------:R-:W-:-:S02]  /*405c0*/  FMUL R20, R5, R19 ;  /* 0x0000001305147220 */ /* 0x000fc40000400000 */
[----:B------:R-:W-:Y:S01]  /*405d0*/  STL [R1+0x1fc], R26 ;  /* 0x0001fc1a01007387 */ /* 0x000fe20000100800 */
[----:B------:R-:W-:Y:S01]  /*405e0*/  @!P6 FMUL R14, R14, 16777216 ;  /* 0x4b8000000e0ee820 */ /* 0x000fe20000400000 */
[----:B------:R-:W-:Y:S02]  /*405f0*/  FMUL R19, R5, R18 ;  /* 0x0000001205137220 */ /* 0x000fe40000400000 */
[----:B------:R-:W-:Y:S01]  /*40600*/  STL [R1+0x1f8], R25 ;  /* 0x0001f81901007387 */ /* 0x000fe20000100800 */
[----:B------:R-:W-:Y:S01]  /*40610*/  @!P6 FMUL R13, R13, 16777216 ;  /* 0x4b8000000d0de820 */ /* 0x000fe20000400000 */
[C---:B------:R-:W-:Y:S02]  /*40620*/  FMUL R18, R5.reuse, R17 ;  /* 0x0000001105127220 */ /* 0x040fe40000400000 */
[----:B------:R-:W-:Y:S01]  /*40630*/  STL [R1+0x1e8], R24 ;  /* 0x0001e81801007387 */ /* 0x000fe20000100800 */
        /* <DEDUP_REMOVED lines=13> */
[C---:B------:R-:W-:Y:S02]  /*40710*/  FMUL R13, R5.reuse, R12 ;  /* 0x0000000c050d7220 */ /* 0x040fe40000400000 */
[----:B------:R-:W-:Y:S01]  /*40720*/  STL [R1+0x15c], R19 ;  /* 0x00015c1301007387 */ /* 0x000fe20000100800 */
[----:B----4-:R-:W-:Y:S01]  /*40730*/  @!P6 FMUL R0, R0, 16777216 ;  /* 0x4b8000000000e820 */ /* 0x010fe20000400000 */
        /* <DEDUP_REMOVED lines=9> */
[C---:B------:R-:W-:Y:S02]  /*407d0*/  FMUL R9, R5.reuse, R8 ;  /* 0x0000000805097220 */ /* 0x040fe40000400000 */
[----:B------:R-:W-:Y:S01]  /*407e0*/  STL [R1+0x104], R15 ;  /* 0x0001040f01007387 */ /* 0x000fe20000100800 */
[C---:B------:R-:W-:Y:S01]  /*407f0*/  FMUL R8, R5.reuse, R0 ;  /* 0x0000000005087220 */ /* 0x040fe20000400000 */
[----:B------:R-:W-:-:S02]  /*40800*/  FMUL R0, R5, R7 ;  /* 0x0000000705007220 */ /* 0x000fc40000400000 */
[----:B------:R-:W-:Y:S01]  /*40810*/  STL [R1+0xf4], R14 ;  /* 0x0000f40e01007387 */ /* 0x000fe20000100800 */
[----:B------:R-:W-:-:S03]  /*40820*/  FMUL R7, R5, R6 ;  /* 0x0000000605077220 */ /* 0x000fc60000400000 */
[----:B------:R-:W-:Y:S01]  /*40830*/  STL [R1+0xec], R13 ;  /* 0x0000ec0d01007387 */ /* 0x000fe20000100800 */
[----:B------:R-:W-:-:S03]  /*40840*/  FMUL R6, R5, R244 ;  /* 0x000000f405067220 */ /* 0x000fc60000400000 */
        /* <DEDUP_REMOVED lines=17> */
[----:B0-----:R-:W4:Y:S04]  /*40960*/  LDL.LU R117, [R1+0x830] ;  /* 0x0008300001757983 */ /* 0x001f280000300800 */
[----:B-1----:R-:W4:Y:S04]  /*40970*/  LDL.LU R116, [R1+0x828] ;  /* 0x0008280001747983 */ /* 0x002f280000300800 */
[----:B------:R-:W4:Y:S04]  /*40980*/  LDL.LU R119, [R1+0x820] ;  /* 0x0008200001777983 */ /* 0x000f280000300800 */
[----:B------:R-:W4:Y:S04]  /*40990*/  LDL.LU R118, [R1+0x818] ;  /* 0x0008180001767983 */ /* 0x000f280000300800 */
[----:B---3--:R-:W3:Y:S04]  /*409a0*/  LDL.LU R115, [R1+0x810] ;  /* 0x0008100001737983 */ /* 0x008ee80000300800 */
        /* <DEDUP_REMOVED lines=25> */
[----:B--2---:R-:W2:Y:S04]  /*40b40*/  LDL.LU R89, [R1+0x740] ;  /* 0x0007400001597983 */ /* 0x004ea80000300800 */
        /* <DEDUP_REMOVED lines=56> */
[----:B------:R-:W-:-:S03]  /*40ed0*/  @!P6 FMUL R252, R252, 16777216 ;  /* 0x4b800000fcfce820 */ /* 0x000fc60000400000 */
[----:B------:R-:W2:Y:S01]  /*40ee0*/  LDL.LU R32, [R1+0x168] ;  /* 0x0001680001207983 */ /* 0x000ea20000300800 */
[----:B------:R-:W-:-:S03]  /*40ef0*/  @!P6 FMUL R248, R248, 16777216 ;  /* 0x4b800000f8f8e820 */ /* 0x000fc60000400000 */
[----:B------:R-:W2:Y:S01]  /*40f00*/  LDL.LU R31, [R1+0x160] ;  /* 0x00016000011f7983 */ /* 0x000ea20000300800 */
[----:B------:R-:W-:-:S03]  /*40f10*/  FMUL R252, R5, R252 ;  /* 0x000000fc05fc7220 */ /* 0x000fc60000400000 */
[----:B------:R-:W2:Y:S01]  /*40f20*/  LDL.LU R30, [R1+0x158] ;  /* 0x00015800011e7983 */ /* 0x000ea20000300800 */
[----:B----4-:R-:W-:-:S03]  /*40f30*/  FMUL R0, R5, R248 ;  /* 0x000000f805007220 */ /* 0x010fc60000400000 */
        /* <DEDUP_REMOVED lines=27> */
[----:B------:R-:W4:Y:S04]  /*410f0*/  LDL.LU R248, [R1+0x80] ;  /* 0x0000800001f87983 */ /* 0x000f280000300800 */
[----:B------:R-:W4:Y:S01]  /*41100*/  LDL.LU R249, [R1+0x78] ;  /* 0x0000780001f97983 */ /* 0x000f220000300800 */
[C---:B------:R-:W-:Y:S01]  /*41110*/  FSETP.GEU.AND P4, PT, |R4|.reuse, 1.175494350822287508e-38, PT ;  /* 0x008000000400780b */ /* 0x040fe20003f8e200 */
[----:B------:R-:W-:-:S02]  /*41120*/  @P0 FMUL R4, R4, 0.25 ;  /* 0x3e80000004040820 */ /* 0x000fc40000400000 */
[----:B------:R-:W4:Y:S10]  /*41130*/  LDL.LU R250, [R1+0x68] ;  /* 0x0000680001fa7983 */ /* 0x000f340000300800 */
[----:B------:R-:W-:-:S06]  /*41140*/  @!P4 FMUL R4, R4, 16777216 ;  /* 0x4b8000000404c820 */ /* 0x000fcc0000400000 */
[----:B------:R-:W0:Y:S01]  /*41150*/  MUFU.RCP R4, R4 ;  /* 0x0000000400047308 */ /* 0x000e220000001000 */
[----:B------:R-:W-:Y:S01]  /*41160*/  @!P4 FMUL R125, R125, 16777216 ;  /* 0x4b8000007d7dc820 */ /* 0x000fe20000400000 */
[----:B------:R-:W-:Y:S01]  /*41170*/  @!P4 FMUL R124, R124, 16777216 ;  /* 0x4b8000007c7cc820 */ /* 0x000fe20000400000 */
[----:B------:R-:W-:Y:S01]  /*41180*/  @!P4 FMUL R127, R127, 16777216 ;  /* 0x4b8000007f7fc820 */ /* 0x000fe20000400000 */
[----:B------:R-:W-:Y:S01]  /*41190*/  @!P4 FMUL R126, R126, 16777216 ;  /* 0x4b8000007e7ec820 */ /* 0x000fe20000400000 */
[----:B------:R-:W-:Y:S01]  /*411a0*/  @!P4 FMUL R121, R121, 16777216 ;  /* 0x4b8000007979c820 */ /* 0x000fe20000400000 */
[----:B------:R-:W-:Y:S01]  /*411b0*/  @!P4 FMUL R120, R120, 16777216 ;  /* 0x4b8000007878c820 */ /* 0x000fe20000400000 */
[----:B------:R-:W-:Y:S01]  /*411c0*/  @!P4 FMUL R123, R123, 16777216 ;  /* 0x4b8000007b7bc820 */ /* 0x000fe20000400000 */
[C---:B0-----:R-:W-:Y:S01]  /*411d0*/  FMUL R125, R4.reuse, R125 ;  /* 0x0000007d047d7220 */ /* 0x041fe20000400000 */
[C---:B------:R-:W-:Y:S01]  /*411e0*/  FMUL R124, R4.reuse, R124 ;  /* 0x0000007c047c7220 */ /* 0x040fe20000400000 */
[C---:B------:R-:W-:Y:S01]  /*411f0*/  FMUL R127, R4.reuse, R127 ;  /* 0x0000007f047f7220 */ /* 0x040fe20000400000 */
[----:B------:R-:W-:-:S02]  /*41200*/  FMUL R126, R4, R126 ;  /* 0x0000007e047e7220 */ /* 0x000fc40000400000 */
[----:B------:R0:W-:Y:S01]  /*41210*/  STL [R1+0x574], R125 ;  /* 0x0005747d01007387 */ /* 0x0001e20000100800 */
[----:B------:R-:W-:Y:S01]  /*41220*/  FMUL R121, R4, R121 ;  /* 0x0000007904797220 */ /* 0x000fe20000400000 */
[----:B------:R-:W-:Y:S01]  /*41230*/  @!P4 FMUL R122, R122, 16777216 ;  /* 0x4b8000007a7ac820 */ /* 0x000fe20000400000 */
[C---:B------:R-:W-:Y:S01]  /*41240*/  FMUL R120, R4.reuse, R120 ;  /* 0x0000007804787220 */ /* 0x040fe20000400000 */
[----:B------:R-:W-:Y:S01]  /*41250*/  @!P4 FMUL R117, R117, 16777216 ;  /* 0x4b8000007575c820 */ /* 0x000fe20000400000 */
[----:B0-----:R-:W4:Y:S04]  /*41260*/  LDL.LU R125, [R1+0x1ca8] ;  /* 0x001ca800017d7983 */ /* 0x001f280000300800 */
[----:B------:R0:W-:Y:S01]  /*41270*/  STL [R1+0x570], R124 ;  /* 0x0005707c01007387 */ /* 0x0001e20000100800 */
[----:B------:R-:W-:Y:S01]  /*41280*/  FMUL R123, R4, R123 ;  /* 0x0000007b047b7220 */ /* 0x000fe20000400000 */
[----:B------:R-:W-:Y:S01]  /*41290*/  @!P4 FMUL R116, R116, 16777216 ;  /* 0x4b8000007474c820 */ /* 0x000fe20000400000 */
[C---:B------:R-:W-:Y:S01]  /*412a0*/  FMUL R122, R4.reuse, R122 ;  /* 0x0000007a047a7220 */ /* 0x040fe20000400000 */
[----:B0-----:R-:W4:Y:S04]  /*412b0*/  LDL.LU R124, [R1+0x1ca4] ;  /* 0x001ca400017c7983 */ /* 0x001f280000300800 */
[----:B------:R0:W-:Y:S01]  /*412c0*/  STL [R1+0x55c], R127 ;  /* 0x00055c7f01007387 */ /* 0x0001e20000100800 */
[----:B------:R-:W-:Y:S01]  /*412d0*/  @!P4 FMUL R119, R119, 16777216 ;  /* 0x4b8000007777c820 */ /* 0x000fe20000400000 */
[----:B------:R-:W-:-:S02]  /*412e0*/  FMUL R117, R4, R117 ;  /* 0x0000007504757220 */ /* 0x000fc40000400000 */
[----:B0-----:R-:W4:Y:S04]  /*412f0*/  LDL.LU R127, [R1+0x1ca0] ;  /* 0x001ca000017f7983 */ /* 0x001f280000300800 */
[----:B------:R0:W-:Y:S01]  /*41300*/  STL [R1+0x558], R126 ;  /* 0x0005587e01007387 */ /* 0x0001e20000100800 */
[----:B------:R-:W-:Y:S01]  /*41310*/  @!P4 FMUL R118, R118, 16777216 ;  /* 0x4b8000007676c820 */ /* 0x000fe20000400000 */
[C---:B------:R-:W-:Y:S02]  /*41320*/  FMUL R116, R4.reuse, R116 ;  /* 0x0000007404747220 */ /* 0x040fe40000400000 */
[----:B0-----:R-:W4:Y:S04]  /*41330*/  LDL.LU R126, [R1+0x1c9c] ;  /* 0x001c9c00017e7983 */ /* 0x001f280000300800 */
[----:B------:R0:W-:Y:S01]  /*41340*/  STL [R1+0x554], R121 ;  /* 0x0005547901007387 */ /* 0x0001e20000100800 */
[----:B---3--:R-:W-:Y:S01]  /*41350*/  @!P4 FMUL R115, R115, 16777216 ;  /* 0x4b8000007373c820 */ /* 0x008fe20000400000 */
[----:B------:R-:W-:-:S02]  /*41360*/  FMUL R119, R4, R119 ;  /* 0x0000007704777220 */ /* 0x000fc40000400000 */
[----:B0-----:R-:W3:Y:S04]  /*41370*/  LDL.LU R121, [R1+0x1c98] ;  /* 0x001c980001797983 */ /* 0x001ee80000300800 */
[----:B------:R0:W-:Y:S01]  /*41380*/  STL [R1+0x550], R120 ;  /* 0x0005507801007387 */ /* 0x0001e20000100800 */
[----:B------:R-:W-:Y:S01]  /*41390*/  @!P4 FMUL R114, R114, 16777216 ;  /* 0x4b8000007272c820 */ /* 0x000fe20000400000 */
[C---:B------:R-:W-:Y:S02]  /*413a0*/  FMUL R118, R4.reuse, R118 ;  /* 0x0000007604767220 */ /* 0x040fe40000400000 */
[----:B0-----:R-:W3:Y:S04]  /*413b0*/  LDL.LU R120, [R1+0x1c94] ;  /* 0x001c940001787983 */ /* 0x001ee80000300800 */
[----:B------:R0:W-:Y:S01]  /*413c0*/  STL [R1+0x53c], R123 ;  /* 0x00053c7b01007387 */ /* 0x0001e20000100800 */
[----:B------:R-:W-:Y:S01]  /*413d0*/  @!P4 FMUL R113, R113, 16777216 ;  /* 0x4b8000007171c820 */ /* 0x000fe20000400000 */
        /* <DEDUP_REMOVED lines=95> */
[----:B--2---:R-:W-:Y:S01]  /*419d0*/  @!P4 FMUL R89, R89, 16777216 ;  /* 0x4b8000005959c820 */ /* 0x004fe20000400000 */
[----:B------:R-:W-:-:S02]  /*419e0*/  FMUL R91, R4, R91 ;  /* 0x0000005b045b7220 */ /* 0x000fc40000400000 */
[----:B0-----:R-:W2:Y:S04]  /*419f0*/  LDL.LU R97, [R1+0x1c30] ;  /* 0x001c300001617983 */ /* 0x001ea80000300800 */
[----:B------:R0:W-:Y:S01]  /*41a00*/  STL [R1+0x460], R96 ;  /* 0x0004606001007387 */ /* 0x0001e20000100800 */
[----:B------:R-:W-:Y:S01]  /*41a10*/  @!P4 FMUL R88, R88, 16777216 ;  /* 0x4b8000005858c820 */ /* 0x000fe20000400000 */
[C---:B------:R-:W-:Y:S02]  /*41a20*/  FMUL R90, R4.reuse, R90 ;  /* 0x0000005a045a7220 */ /* 0x040fe40000400000 */
[----:B0-----:R-:W3:Y:S04]  /*41a30*/  LDL.LU R96, [R1+0x1c2c] ;  /* 0x001c2c0001607983 */ /* 0x001ee80000300800 */
[----:B------:R0:W-:Y:S01]  /*41a40*/  STL [R1+0x45c], R95 ;  /* 0x00045c5f01007387 */ /* 0x0001e20000100800 */
[----:B------:R-:W-:Y:S01]  /*41a50*/  @!P4 FMUL R87, R87, 16777216 ;  /* 0x4b8000005757c820 */ /* 0x000fe20000400000 */
[----:B------:R-:W-:-:S02]  /*41a60*/  FMUL R89, R4, R89 ;  /* 0x0000005904597220 */ /* 0x000fc40000400000 */
[----:B0-----:R-:W2:Y:S04]  /*41a70*/  LDL.LU R95, [R1+0x1c28] ;  /* 0x001c2800015f7983 */ /* 0x001ea80000300800 */
[----:B------:R0:W-:Y:S01]  /*41a80*/  STL [R1+0x458], R94 ;  /* 0x0004585e01007387 */ /* 0x0001e20000100800 */
[----:B------:R-:W-:Y:S01]  /*41a90*/  @!P4 FMUL R86, R86, 16777216 ;  /* 0x4b8000005656c820 */ /* 0x000fe20000400000 */
[C---:B------:R-:W-:Y:S02]  /*41aa0*/  FMUL R88, R4.reuse, R88 ;  /* 0x0000005804587220 */ /* 0x040fe40000400000 */
[----:B0-----:R-:W2:Y:S04]  /*41ab0*/  LDL.LU R94, [R1+0x1c24] ;  /* 0x001c2400015e7983 */ /* 0x001ea80000300800 */
[----:B------:R0:W-:Y:S01]  /*41ac0*/  STL [R1+0x438], R93 ;  /* 0x0004385d01007387 */ /* 0x0001e20000100800 */
[----:B------:R-:W-:Y:S01]  /*41ad0*/  @!P4 FMUL R85, R85, 16777216 ;  /* 0x4b8000005555c820 */ /* 0x000fe20000400000 */
[----:B------:R-:W-:-:S02]  /*41ae0*/  FMUL R87, R4, R87 ;  /* 0x0000005704577220 */ /* 0x000fc40000400000 */
[----:B0-----:R-:W3:Y:S04]  /*41af0*/  LDL.LU R93, [R1+0x1c20] ;  /* 0x001c2000015d7983 */ /* 0x001ee80000300800 */
        /* <DEDUP_REMOVED lines=221> */
[----:B----4-:R-:W-:Y:S01]  /*428d0*/  @!P4 FMUL R29, R29, 16777216 ;  /* 0x4b8000001d1dc820 */ /* 0x010fe20000400000 */
[----:B------:R-:W-:-:S02]  /*428e0*/  FMUL R31, R4, R31 ;  /* 0x0000001f041f7220 */ /* 0x000fc40000400000 */
[----:B0-----:R-:W4:Y:S04]  /*428f0*/  LDL.LU R37, [R1+0x1b40] ;  /* 0x001b400001257983 */ /* 0x001f280000300800 */
[----:B------:R0:W-:Y:S01]  /*42900*/  STL [R1+0x180], R36 ;  /* 0x0001802401007387 */ /* 0x0001e20000100800 */
[----:B------:R-:W-:Y:S01]  /*42910*/  @!P4 FMUL R5, R5, 16777216 ;  /* 0x4b8000000505c820 */ /* 0x000fe20000400000 */
[C---:B------:R-:W-:Y:S02]  /*42920*/  FMUL R30, R4.reuse, R30 ;  /* 0x0000001e041e7220 */ /* 0x040fe40000400000 */
[----:B0-----:R-:W3:Y:S04]  /*42930*/  LDL.LU R36, [R1+0x1b3c] ;  /* 0x001b3c0001247983 */ /* 0x001ee80000300800 */
[----:B------:R0:W-:Y:S01]  /*42940*/  STL [R1+0x178], R35 ;  /* 0x0001782301007387 */ /* 0x0001e20000100800 */
[C---:B------:R-:W-:Y:S01]  /*42950*/  FMUL R29, R4.reuse, R29 ;  /* 0x0000001d041d7220 */ /* 0x040fe20000400000 */
[----:B------:R-:W-:-:S02]  /*42960*/  FMUL R5, R4, R5 ;  /* 0x0000000504057220 */ /* 0x000fc40000400000 */
[----:B0-----:R-:W2:Y:S04]  /*42970*/  LDL.LU R35, [R1+0x1b38] ;  /* 0x001b380001237983 */ /* 0x001ea80000300800 */
[----:B------:R0:W-:Y:S01]  /*42980*/  STL [R1+0x174], R34 ;  /* 0x0001742201007387 */ /* 0x0001e20000100800 */
[----:B------:R-:W-:Y:S01]  /*42990*/  @!P4 FMUL R247, R247, 16777216 ;  /* 0x4b800000f7f7c820 */ /* 0x000fe20000400000 */
[----:B------:R-:W-:Y:S02]  /*429a0*/  @!P4 FMUL R22, R22, 16777216 ;  /* 0x4b8000001616c820 */ /* 0x000fe40000400000 */
[----:B0-----:R-:W2:Y:S04]  /*429b0*/  LDL.LU R34, [R1+0x1b34] ;  /* 0x001b340001227983 */ /* 0x001ea80000300800 */
[----:B------:R0:W-:Y:S01]  /*429c0*/  STL [R1+0x16c], R33 ;  /* 0x00016c2101007387 */ /* 0x0001e20000100800 */
[----:B------:R-:W-:-:S03]  /*429d0*/  @!P4 FMUL R19, R19, 16777216 ;  /* 0x4b8000001313c820 */ /* 0x000fc60000400000 */
[----:B0-----:R-:W4:Y:S04]  /*429e0*/  LDL.LU R33, [R1+0x1b30] ;  /* 0x001b300001217983 */ /* 0x001f280000300800 */
[----:B------:R0:W-:Y:S01]  /*429f0*/  STL [R1+0x168], R32 ;  /* 0x0001682001007387 */ /* 0x0001e20000100800 */
[----:B------:R-:W-:Y:S01]  /*42a00*/  @!P4 FMUL R18, R18, 16777216 ;  /* 0x4b8000001212c820 */ /* 0x000fe20000400000 */
[----:B------:R-:W-:Y:S02]  /*42a10*/  FMUL R247, R4, R247 ;  /* 0x000000f704f77220 */ /* 0x000fe40000400000 */
[----:B0-----:R-:W3:Y:S04]  /*42a20*/  LDL.LU R32, [R1+0x1b2c] ;  /* 0x001b2c0001207983 */ /* 0x001ee80000300800 */
[----:B------:R0:W-:Y:S01]  /*42a30*/  STL [R1+0x160], R31 ;  /* 0x0001601f01007387 */ /* 0x0001e20000100800 */
[----:B------:R-:W-:Y:S01]  /*42a40*/  @!P4 FMUL R15, R15, 16777216 ;  /* 0x4b8000000f0fc820 */ /* 0x000fe20000400000 */
[----:B------:R-:W-:-:S02]  /*42a50*/  @!P4 FMUL R14, R14, 16777216 ;  /* 0x4b8000000e0ec820 */ /* 0x000fc40000400000 */
[----:B0-----:R-:W2:Y:S04]  /*42a60*/  LDL.LU R31, [R1+0x1b28] ;  /* 0x001b2800011f7983 */ /* 0x001ea80000300800 */
[----:B------:R0:W-:Y:S01]  /*42a70*/  STL [R1+0x158], R30 ;  /* 0x0001581e01007387 */ /* 0x0001e20000100800 */
[C---:B------:R-:W-:Y:S01]  /*42a80*/  FMUL R19, R4.reuse, R19 ;  /* 0x0000001304137220 */ /* 0x040fe20000400000 */
[C---:B------:R-:W-:Y:S02]  /*42a90*/  FMUL R18, R4.reuse, R18 ;  /* 0x0000001204127220 */ /* 0x040fe40000400000 */
[----:B0-----:R-:W2:Y:S04]  /*42aa0*/  LDL.LU R30, [R1+0x1b24] ;  /* 0x001b2400011e7983 */ /* 0x001ea80000300800 */
[----:B------:R0:W-:Y:S01]  /*42ab0*/  STL [R1+0x14c], R29 ;  /* 0x00014c1d01007387 */ /* 0x0001e20000100800 */
[----:B------:R-:W-:Y:S01]  /*42ac0*/  @!P4 FMUL R11, R11, 16777216 ;  /* 0x4b8000000b0bc820 */ /* 0x000fe20000400000 */
[----:B------:R-:W-:-:S02]  /*42ad0*/  FMUL R15, R4, R15 ;  /* 0x0000000f040f7220 */ /* 0x000fc40000400000 */
[----:B0-----:R-:W4:Y:S04]  /*42ae0*/  LDL.LU R29, [R1+0x1b20] ;  /* 0x001b2000011d7983 */ /* 0x001f280000300800 */
[----:B------:R0:W-:Y:S01]  /*42af0*/  STL [R1+0x148], R5 ;  /* 0x0001480501007387 */ /* 0x0001e20000100800 */
[----:B------:R-:W-:-:S03]  /*42b00*/  FMUL R14, R4, R14 ;  /* 0x0000000e040e7220 */ /* 0x000fc60000400000 */
[----:B------:R-:W-:Y:S01]  /*42b10*/  STL [R1+0x13c], R247 ;  /* 0x00013cf701007387 */ /* 0x000fe20000100800 */
[C---:B0-----:R-:W-:Y:S01]  /*42b20*/  FMUL R5, R4.reuse, R22 ;  /* 0x0000001604057220 */ /* 0x041fe20000400000 */
[----:B------:R-:W-:-:S04]  /*42b30*/  FMUL R11, R4, R11 ;  /* 0x0000000b040b7220 */ /* 0x000fc80000400000 */
[----:B------:R0:W-:Y:S01]  /*42b40*/  STL [R1+0x134], R5 ;  /* 0x0001340501007387 */ /* 0x0001e20000100800 */
[----:B------:R-:W-:Y:S01]  /*42b50*/  @!P4 FMUL R28, R28, 16777216 ;  /* 0x4b8000001c1cc820 */ /* 0x000fe20000400000 */
[----:B------:R-:W-:Y:S02]  /*42b60*/  @!P4 FMUL R27, R27, 16777216 ;  /* 0x4b8000001b1bc820 */ /* 0x000fe40000400000 */
[----:B0-----:R-:W2:Y:S04]  /*42b70*/  LDL.LU R5, [R1+0x874] ;  /* 0x0008740001057983 */ /* 0x001ea80000300800 */
[----:B------:R0:W-:Y:S04]  /*42b80*/  STL [R1+0x12c], R19 ;  /* 0x00012c1301007387 */ /* 0x0001e80000100800 */
[----:B------:R1:W-:Y:S04]  /*42b90*/  STL [R1+0x124], R18 ;  /* 0x0001241201007387 */ /* 0x0003e80000100800 */
[----:B------:R-:W3:Y:S04]  /*42ba0*/  LDL.LU R22, [R1+0x870] ;  /* 0x0008700001167983 */ /* 0x000ee80000300800 */
[----:B------:R1:W-:Y:S01]  /*42bb0*/  STL [R1+0x11c], R15 ;  /* 0x00011c0f01007387 */ /* 0x0003e20000100800 */
[----:B------:R-:W-:-:S03]  /*42bc0*/  @!P4 FMUL R26, R26, 16777216 ;  /* 0x4b8000001a1ac820 */ /* 0x000fc60000400000 */
[----:B------:R1:W-:Y:S01]  /*42bd0*/  STL [R1+0x118], R14 ;  /* 0x0001180e01007387 */ /* 0x0003e20000100800 */
[----:B------:R-:W-:-:S03]  /*42be0*/  FMUL R28, R4, R28 ;  /* 0x0000001c041c7220 */ /* 0x000fc60000400000 */
[----:B0-----:R-:W4:Y:S01]  /*42bf0*/  LDL.LU R19, [R1+0x6c] ;  /* 0x00006c0001137983 */ /* 0x001f220000300800 */
[----:B------:R-:W-:-:S03]  /*42c00*/  @!P4 FMUL R25, R25, 16777216 ;  /* 0x4b8000001919c820 */ /* 0x000fc60000400000 */
[----:B------:R0:W-:Y:S01]  /*42c10*/  STL [R1+0x10c], R11 ;  /* 0x00010c0b01007387 */ /* 0x0001e20000100800 */
[----:B------:R-:W-:-:S03]  /*42c20*/  FMUL R27, R4, R27 ;  /* 0x0000001b041b7220 */ /* 0x000fc60000400000 */
[----:B-1----:R-:W2:Y:S01]  /*42c30*/  LDL.LU R18, [R1+0x60] ;  /* 0x0000600001127983 */ /* 0x002ea20000300800 */
[----:B------:R-:W-:-:S03]  /*42c40*/  MOV R247, R10 ;  /* 0x0000000a00f77202 */ /* 0x000fc60000000f00 */
[----:B------:R-:W2:Y:S01]  /*42c50*/  LDL.LU R15, [R1+0x5c] ;  /* 0x00005c00010f7983 */ /* 0x000ea20000300800 */
[----:B------:R-:W-:Y:S01]  /*42c60*/  @!P4 FMUL R24, R24, 16777216 ;  /* 0x4b8000001818c820 */ /* 0x000fe20000400000 */
[----:B------:R-:W-:Y:S02]  /*42c70*/  FMUL R26, R4, R26 ;  /* 0x0000001a041a7220 */ /* 0x000fe40000400000 */
[----:B------:R-:W2:Y:S01]  /*42c80*/  LDL.LU R14, [R1+0x50] ;  /* 0x00005000010e7983 */ /* 0x000ea20000300800 */
[----:B------:R-:W-:-:S03]  /*42c90*/  @!P4 FMUL R23, R23, 16777216 ;  /* 0x4b8000001717c820 */ /* 0x000fc60000400000 */
[----:B0-----:R-:W2:Y:S01]  /*42ca0*/  LDL.LU R11, [R1+0x1c] ;  /* 0x00001c00010b7983 */ /* 0x001ea20000300800 */
[----:B------:R-:W-:-:S03]  /*42cb0*/  FMUL R25, R4, R25 ;  /* 0x0000001904197220 */ /* 0x000fc60000400000 */
[----:B------:R-:W2:Y:S01]  /*42cc0*/  LDL.LU R10, [R1+0x4] ;  /* 0x00000400010a7983 */ /* 0x000ea20000300800 */
[----:B------:R-:W-:-:S03]  /*42cd0*/  @!P4 FMUL R21, R21, 16777216 ;  /* 0x4b8000001515c820 */ /* 0x000fc60000400000 */
[----:B------:R0:W-:Y:S01]  /*42ce0*/  STL [R1+0x108], R28 ;  /* 0x0001081c01007387 */ /* 0x0001e20000100800 */
[----:B------:R-:W-:Y:S01]  /*42cf0*/  FMUL R24, R4, R24 ;  /* 0x0000001804187220 */ /* 0x000fe20000400000 */
[----:B------:R-:W-:Y:S01]  /*42d00*/  @!P4 FMUL R20, R20, 16777216 ;  /* 0x4b8000001414c820 */ /* 0x000fe20000400000 */
[C---:B------:R-:W-:Y:S01]  /*42d10*/  FMUL R23, R4.reuse, R23 ;  /* 0x0000001704177220 */ /* 0x040fe20000400000 */
[----:B------:R-:W-:Y:S01]  /*42d20*/  @!P4 FMUL R17, R17, 16777216 ;  /* 0x4b8000001111c820 */ /* 0x000fe20000400000 */
[----:B0-----:R-:W2:Y:S04]  /*42d30*/  LDL.LU R28, [R1+0x1b1c] ;  /* 0x001b1c00011c7983 */ /* 0x001ea80000300800 */
[----:B------:R0:W-:Y:S01]  /*42d40*/  STL [R1+0xfc], R27 ;  /* 0x0000fc1b01007387 */ /* 0x0001e20000100800 */
[----:B------:R-:W-:Y:S01]  /*42d50*/  FMUL R21, R4, R21 ;  /* 0x0000001504157220 */ /* 0x000fe20000400000 */
[----:B------:R-:W-:Y:S01]  /*42d60*/  @!P4 FMUL R16, R16, 16777216 ;  /* 0x4b8000001010c820 */ /* 0x000fe20000400000 */
[C---:B------:R-:W-:Y:S01]  /*42d70*/  FMUL R20, R4.reuse, R20 ;  /* 0x0000001404147220 */ /* 0x040fe20000400000 */
[----:B0-----:R-:W2:Y:S04]  /*42d80*/  LDL.LU R27, [R1+0x1b18] ;  /* 0x001b1800011b7983 */ /* 0x001ea80000300800 */
        /* <DEDUP_REMOVED lines=22> */
[----:B------:R-:W-:Y:S02]  /*42ef0*/  FMUL R8, R4, R8 ;  /* 0x0000000804087220 */ /* 0x000fe40000400000 */
        /* <DEDUP_REMOVED lines=14> */
[C---:B------:R-:W-:Y:S01]  /*42fe0*/  FMUL R248, R4.reuse, R248 ;  /* 0x000000f804f87220 */ /* 0x040fe20000400000 */
[----:B------:R-:W-:Y:S02]  /*42ff0*/  FMUL R249, R4, R249 ;  /* 0x000000f904f97220 */ /* 0x000fe40000400000 */
[----:B0-----:R-:W2:Y:S04]  /*43000*/  LDL.LU R12, [R1+0x1af0] ;  /* 0x001af000010c7983 */ /* 0x001ea80000300800 */
[----:B------:R0:W-:Y:S04]  /*43010*/  STL [R1+0x38], R9 ;  /* 0x0000380901007387 */ /* 0x0001e80000100800 */
        /* <DEDUP_REMOVED lines=12> */
[----:B0-----:R-:W2:Y:S01]  /*430e0*/  LDL.LU R249, [R1+0x1ad4] ;  /* 0x001ad40001f97983 */ /* 0x001ea20000300800 */
[C---:B------:R-:W-:Y:S01]  /*430f0*/  FSETP.GEU.AND P1, PT, |R3|.reuse, 1.175494350822287508e-38, PT ;  /* 0x008000000300780b */ /* 0x040fe20003f2e200 */
[----:B------:R-:W-:Y:S01]  /*43100*/  @P3 FMUL R3, R3, 0.25 ;  /* 0x3e80000003033820 */ /* 0x000fe20000400000 */
[----:B------:R-:W-:Y:S01]  /*43110*/  @!P4 FMUL R251, R251, 16777216 ;  /* 0x4b800000fbfbc820 */ /* 0x000fe20000400000 */
[----:B------:R-:W-:-:S03]  /*43120*/  @!P4 FMUL R250, R250, 16777216 ;  /* 0x4b800000fafac820 */ /* 0x000fc60000400000 */
[C---:B------:R-:W-:Y:S01]  /*43130*/  FMUL R251, R4.reuse, R251 ;  /* 0x000000fb04fb7220 */ /* 0x040fe20000400000 */
[----:B------:R-:W-:-:S06]  /*43140*/  FMUL R250, R4, R250 ;  /* 0x000000fa04fa7220 */ /* 0x000fcc0000400000 */
[----:B------:R-:W-:Y:S01]  /*43150*/  @!P1 FMUL R3, R3, 16777216 ;  /* 0x4b80000003039820 */ /* 0x000fe20000400000 */
[----:B------:R-:W-:-:S03]  /*43160*/  FSETP.GEU.AND P5, PT, |R2|, 1.175494350822287508e-38, PT ;  /* 0x008000000200780b */ /* 0x000fc60003fae200 */
[----:B------:R0:W1:Y:S01]  /*43170*/  MUFU.RCP R4, R3 ;  /* 0x0000000300047308 */ /* 0x0000620000001000 */
[----:B------:R-:W-:Y:S01]  /*43180*/  @!P1 FMUL R247, R247, 16777216 ;  /* 0x4b800000f7f79820 */ /* 0x000fe20000400000 */
[----:B------:R-:W-:-:S04]  /*43190*/  @P2 FMUL R2, R2, 0.25 ;  /* 0x3e80000002022820 */ /* 0x000fc80000400000 */
[----:B0-----:R-:W-:-:S04]  /*431a0*/  MOV R3, R247 ;  /* 0x000000f700037202 */ /* 0x001fc80000000f00 */
[----:B---3--:R-:W-:Y:S01]  /*431b0*/  @!P5 FMUL R22, R22, 16777216 ;  /* 0x4b8000001616d820 */ /* 0x008fe20000400000 */
[----:B------:R-:W-:Y:S01]  /*431c0*/  @!P5 FMUL R2, R2, 16777216 ;  /* 0x4b8000000202d820 */ /* 0x000fe20000400000 */
[----:B----4-:R-:W-:-:S03]  /*431d0*/  @!P1 FMUL R19, R19, 16777216 ;  /* 0x4b80000013139820 */ /* 0x010fc60000400000 */
[----:B------:R0:W3:Y:S01]  /*431e0*/  MUFU.RCP R247, R2 ;  /* 0x0000000200f77308 */ /* 0x0000e20000001000 */
[----:B-1----:R-:W-:Y:S01]  /*431f0*/  FMUL R3, R4, R3 ;  /* 0x0000000304037220 */ /* 0x002fe20000400000 */
[----:B--2---:R-:W-:Y:S01]  /*43200*/  @!P1 FMUL R18, R18, 16777216 ;  /* 0x4b80000012129820 */ /* 0x004fe20000400000 */
[----:B0-----:R-:W-:Y:S02]  /*43210*/  MOV R2, R22 ;  /* 0x0000001600027202 */ /* 0x001fe40000000f00 */
[----:B------:R-:W2:Y:S04]  /*43220*/  LDL.LU R22, [R1+0x1ad0] ;  /* 0x001ad00001167983 */ /* 0x000ea80000300800 */
[----:B------:R0:W-:Y:S01]  /*43230*/  STL [R1+0x49c], R3 ;  /* 0x00049c0301007387 */ /* 0x0001e20000100800 */
[----:B------:R-:W-:Y:S01]  /*43240*/  @!P1 FMUL R15, R15, 16777216 ;  /* 0x4b8000000f0f9820 */ /* 0x000fe20000400000 */
[----:B0-----:R-:W-:-:S02]  /*43250*/  FMUL R3, R4, R19 ;  /* 0x0000001304037220 */ /* 0x001fc40000400000 */
[----:B------:R-:W4:Y:S04]  /*43260*/  LDL.LU R19, [R1+0x1acc] ;  /* 0x001acc0001137983 */ /* 0x000f280000300800 */
[----:B------:R0:W-:Y:S01]  /*43270*/  STL [R1+0x494], R3 ;  /* 0x0004940301007387 */ /* 0x0001e20000100800 */
[----:B------:R-:W-:Y:S01]  /*43280*/  @!P1 FMUL R14, R14, 16777216 ;  /* 0x4b8000000e0e9820 */ /* 0x000fe20000400000 */
[C---:B0-----:R-:W-:Y:S02]  /*43290*/  FMUL R3, R4.reuse, R18 ;  /* 0x0000001204037220 */ /* 0x041fe40000400000 */
[----:B------:R-:W3:Y:S04]  /*432a0*/  LDL.LU R18, [R1+0x1ac8] ;  /* 0x001ac80001127983 */ /* 0x000ee80000300800 */
[----:B------:R0:W-:Y:S01]  /*432b0*/  STL [R1+0x474], R3 ;  /* 0x0004740301007387 */ /* 0x0001e20000100800 */
[----:B------:R-:W-:Y:S01]  /*432c0*/  @!P1 FMUL R11, R11, 16777216 ;  /* 0x4b8000000b0b9820 */ /* 0x000fe20000400000 */
[----:B0-----:R-:W-:-:S02]  /*432d0*/  FMUL R3, R4, R15 ;  /* 0x0000000f04037220 */ /* 0x001fc40000400000 */
[----:B------:R-:W2:Y:S04]  /*432e0*/  LDL.LU R15, [R1+0x1ac4] ;  /* 0x001ac400010f7983 */ /* 0x000ea80000300800 */
[----:B------:R0:W-:Y:S01]  /*432f0*/  STL [R1+0x470], R3 ;  /* 0x0004700301007387 */ /* 0x0001e20000100800 */
[----:B------:R-:W-:Y:S01]  /*43300*/  @!P1 FMUL R10, R10, 16777216 ;  /* 0x4b8000000a0a9820 */ /* 0x000fe20000400000 */
[C---:B0-----:R-:W-:Y:S02]  /*43310*/  FMUL R3, R4.reuse, R14 ;  /* 0x0000000e04037220 */ /* 0x041fe40000400000 */
[----:B------:R-:W4:Y:S04]  /*43320*/  LDL.LU R14, [R1+0x1ac0] ;  /* 0x001ac000010e7983 */ /* 0x000f280000300800 */
[----:B------:R0:W-:Y:S02]  /*43330*/  STL [R1+0x46c], R3 ;  /* 0x00046c0301007387 */ /* 0x0001e40000100800 */
[----:B0-----:R-:W-:-:S02]  /*43340*/  FMUL R3, R4, R11 ;  /* 0x0000000b04037220 */ /* 0x001fc40000400000 */
[----:B------:R-:W3:Y:S04]  /*43350*/  LDL.LU R11, [R1+0x1abc] ;  /* 0x001abc00010b7983 */ /* 0x000ee80000300800 */
[----:B------:R0:W-:Y:S02]  /*43360*/  STL [R1+0x464], R3 ;  /* 0x0004640301007387 */ /* 0x0001e40000100800 */
[----:B0-----:R-:W-:Y:S02]  /*43370*/  FMUL R3, R4, R10 ;  /* 0x0000000a04037220 */ /* 0x001fe40000400000 */
[----:B------:R-:W2:Y:S04]  /*43380*/  LDL.LU R10, [R1+0x1ab8] ;  /* 0x001ab800010a7983 */ /* 0x000ea80000300800 */
[----:B------:R0:W-:Y:S01]  /*43390*/  STL [R1+0x444], R3 ;  /* 0x0004440301007387 */ /* 0x0001e20000100800 */
[----:B------:R-:W-:Y:S01]  /*433a0*/  @!P1 FMUL R20, R20, 16777216 ;  /* 0x4b80000014149820 */ /* 0x000fe20000400000 */
        /* <DEDUP_REMOVED lines=10> */
[----:B------:R-:W-:-:S04]  /*43450*/  @!P1 FMUL R7, R7, 16777216 ;  /* 0x4b80000007079820 */ /* 0x000fc80000400000 */
[----:B------:R-:W-:Y:S01]  /*43460*/  FMUL R7, R4, R7 ;  /* 0x0000000704077220 */ /* 0x000fe20000400000 */
[----:B------:R-:W-:Y:S01]  /*43470*/  @!P1 FMUL R6, R6, 16777216 ;  /* 0x4b80000006069820 */ /* 0x000fe20000400000 */
[----:B------:R-:W-:-:S04]  /*43480*/  @!P1 FMUL R244, R244, 16777216 ;  /* 0x4b800000f4f49820 */ /* 0x000fc80000400000 */
[----:B------:R-:W-:Y:S01]  /*43490*/  FMUL R244, R4, R244 ;  /* 0x000000f404f47220 */ /* 0x000fe20000400000 */
[----:B------:R-:W-:-:S04]  /*434a0*/  @!P1 FMUL R248, R248, 16777216 ;  /* 0x4b800000f8f89820 */ /* 0x000fc80000400000 */
[----:B------:R-:W-:Y:S01]  /*434b0*/  FMUL R248, R4, R248 ;  /* 0x000000f804f87220 */ /* 0x000fe20000400000 */
[----:B------:R-:W-:-:S04]  /*434c0*/  @!P1 FMUL R249, R249, 16777216 ;  /* 0x4b800000f9f99820 */ /* 0x000fc80000400000 */
[----:B0-----:R-:W-:-:S05]  /*434d0*/  FMUL R3, R4, R249 ;  /* 0x000000f904037220 */ /* 0x001fca0000400000 */
[----:B------:R0:W-:Y:S04]  /*434e0*/  STL [R1+0x440], R3 ;  /* 0x0004400301007387 */ /* 0x0001e80000100800 */
[----:B------:R-:W-:Y:S01]  /*434f0*/  STL [R1+0x43c], R248 ;  /* 0x00043cf801007387 */ /* 0x000fe20000100800 */
[----:B0-----:R-:W-:-:S03]  /*43500*/  FMUL R3, R4, R6 ;  /* 0x0000000604037220 */ /* 0x001fc60000400000 */
[----:B------:R-:W-:Y:S01]  /*43510*/  STL [R1+0x434], R244 ;  /* 0x000434f401007387 */ /* 0x000fe20000100800 */
[----:B------:R-:W-:-:S03]  /*43520*/  FMUL R6, R4, R8 ;  /* 0x0000000804067220 */ /* 0x000fc60000400000 */
[----:B------:R0:W-:Y:S04]  /*43530*/  STL [R1+0x414], R3 ;  /* 0x0004140301007387 */ /* 0x0001e80000100800 */
[----:B------:R1:W-:Y:S01]  /*43540*/  STL [R1+0x410], R7 ;  /* 0x0004100701007387 */ /* 0x0003e20000100800 */
[----:B0-----:R-:W-:-:S03]  /*43550*/  FMUL R3, R4, R9 ;  /* 0x0000000904037220 */ /* 0x001fc60000400000 */
[----:B------:R0:W-:Y:S01]  /*43560*/  STL [R1+0x408], R6 ;  /* 0x0004080601007387 */ /* 0x0001e20000100800 */
[----:B-1----:R-:W-:-:S03]  /*43570*/  FMUL R7, R4, R12 ;  /* 0x0000000c04077220 */ /* 0x002fc60000400000 */
        /* <DEDUP_REMOVED lines=9> */
[----:B------:R-:W-:Y:S01]  /*43610*/  @!P1 FMUL R29, R29, 16777216 ;  /* 0x4b8000001d1d9820 */ /* 0x000fe20000400000 */
[C---:B0-----:R-:W-:Y:S02]  /*43620*/  FMUL R3, R4.reuse, R21 ;  /* 0x0000001504037220 */ /* 0x041fe40000400000 */
[----:B------:R0:W-:Y:S01]  /*43630*/  STL [R1+0x3b4], R6 ;  /* 0x0003b40601007387 */ /* 0x0001e20000100800 */
[----:B-1----:R-:W-:-:S03]  /*43640*/  FMUL R7, R4, R24 ;  /* 0x0000001804077220 */ /* 0x002fc60000400000 */
[----:B------:R1:W-:Y:S01]  /*43650*/  STL [R1+0x3b0], R3 ;  /* 0x0003b00301007387 */ /* 0x0003e20000100800 */
[----:B------:R-:W-:Y:S01]  /*43660*/  @!P1 FMUL R32, R32, 16777216 ;  /* 0x4b80000020209820 */ /* 0x000fe20000400000 */
[----:B------:R-:W-:Y:S01]  /*43670*/  @!P1 FMUL R33, R33, 16777216 ;  /* 0x4b80000021219820 */ /* 0x000fe20000400000 */
[C---:B0-----:R-:W-:Y:S01]  /*43680*/  FMUL R6, R4.reuse, R25 ;  /* 0x0000001904067220 */ /* 0x041fe20000400000 */
        /* <DEDUP_REMOVED lines=140> */
[----:B0-----:R-:W-:-:S03]  /*43f50*/  FMUL R6, R4, R123 ;  /* 0x0000007b04067220 */ /* 0x001fc60000400000 */
[----:B------:R0:W-:Y:S01]  /*43f60*/  STL [R1+0x78], R7 ;  /* 0x0000780701007387 */ /* 0x0001e20000100800 */
[----:B-1----:R-:W-:-:S03]  /*43f70*/  FMUL R3, R4, R126 ;  /* 0x0000007e04037220 */ /* 0x002fc60000400000 */
[----:B------:R-:W4:Y:S04]  /*43f80*/  LDL.LU R25, [R1+0xd4] ;  /* 0x0000d40001197983 */ /* 0x000f280000300800 */
[----:B------:R-:W-:Y:S04]  /*43f90*/  STL [R1+0x74], R6 ;  /* 0x0000740601007387 */ /* 0x000fe80000100800 */
[----:B------:R-:W4:Y:S04]  /*43fa0*/  LDL.LU R24, [R1+0xd0] ;  /* 0x0000d00001187983 */ /* 0x000f280000300800 */
[----:B------:R1:W-:Y:S04]  /*43fb0*/  STL [R1+0x68], R3 ;  /* 0x0000680301007387 */ /* 0x0003e80000100800 */
[----:B------:R-:W4:Y:S04]  /*43fc0*/  LDL.LU R20, [R1+0xbc] ;  /* 0x0000bc0001147983 */ /* 0x000f280000300800 */
[----:B------:R-:W4:Y:S04]  /*43fd0*/  LDL.LU R16, [R1+0xb8] ;  /* 0x0000b80001107983 */ /* 0x000f280000300800 */
[----:B------:R-:W4:Y:S04]  /*43fe0*/  LDL.LU R12, [R1+0xa0] ;  /* 0x0000a000010c7983 */ /* 0x000f280000300800 */
[----:B------:R-:W4:Y:S04]  /*43ff0*/  LDL.LU R8, [R1+0x98] ;  /* 0x0000980001087983 */ /* 0x000f280000300800 */
[----:B------:R-:W4:Y:S01]  /*44000*/  LDL.LU R244, [R1+0x94] ;  /* 0x0000940001f47983 */ /* 0x000f220000300800 */
[----:B0-----:R-:W-:-:S03]  /*44010*/  F2FP.BF16.F32.PACK_AB R7, R0, R252 ;  /* 0x000000fc0007723e */ /* 0x001fc600000010ff */
[----:B------:R-:W4:Y:S04]  /*44020*/  LDL.LU R248, [R1+0x8c] ;  /* 0x00008c0001f87983 */ /* 0x000f280000300800 */
[----:B------:R-:W4:Y:S04]  /*44030*/  LDL.LU R249, [R1+0x70] ;  /* 0x0000700001f97983 */ /* 0x000f280000300800 */
[----:B-1----:R-:W4:Y:S04]  /*44040*/  LDL.LU R3, [R1+0x64] ;  /* 0x0000640001037983 */ /* 0x002f280000300800 */
[----:B------:R-:W4:Y:S04]  /*44050*/  LDL.LU R0, [R1+0x1ab4] ;  /* 0x001ab40001007983 */ /* 0x000f280000300800 */
[----:B------:R-:W4:Y:S01]  /*44060*/  LDL.LU R252, [R1+0x1ab0] ;  /* 0x001ab00001fc7983 */ /* 0x000f220000300800 */
[----:B--2---:R-:W-:Y:S01]  /*44070*/  @!P5 FMUL R10, R10, 16777216 ;  /* 0x4b8000000a0ad820 */ /* 0x004fe20000400000 */
[----:B---3--:R-:W-:Y:S01]  /*44080*/  @!P5 FMUL R11, R11, 16777216 ;  /* 0x4b8000000b0bd820 */ /* 0x008fe20000400000 */
[----:B----4-:R-:W-:Y:S01]  /*44090*/  @!P5 FMUL R14, R14, 16777216 ;  /* 0x4b8000000e0ed820 */ /* 0x010fe20000400000 */
        /* <DEDUP_REMOVED lines=28> */
[----:B------:R-:W-:-:S04]  /*44260*/  @!P5 FMUL R24, R24, 16777216 ;  /* 0x4b8000001818d820 */ /* 0x000fc80000400000 */
[----:B------:R-:W-:Y:S01]  /*44270*/  FMUL R25, R247, R24 ;  /* 0x00000018f7197220 */ /* 0x000fe20000400000 */
[----:B------:R-:W-:Y:S01]  /*44280*/  @!P5 FMUL R20, R20, 16777216 ;  /* 0x4b8000001414d820 */ /* 0x000fe20000400000 */
[----:B------:R-:W-:-:S03]  /*44290*/  @!P5 FMUL R16, R16, 16777216 ;  /* 0x4b8000001010d820 */ /* 0x000fc60000400000 */
[C---:B------:R-:W-:Y:S01]  /*442a0*/  FMUL R24, R247.reuse, R20 ;  /* 0x00000014f7187220 */ /* 0x040fe20000400000 */
[----:B------:R-:W-:Y:S01]  /*442b0*/  @!P5 FMUL R12, R12, 16777216 ;  /* 0x4b8000000c0cd820 */ /* 0x000fe20000400000 */
[C---:B------:R-:W-:Y:S01]  /*442c0*/  FMUL R20, R247.reuse, R16 ;  /* 0x00000010f7147220 */ /* 0x040fe20000400000 */
[----:B------:R-:W-:Y:S02]  /*442d0*/  @!P5 FMUL R8, R8, 16777216 ;  /* 0x4b8000000808d820 */ /* 0x000fe40000400000 */
[C---:B------:R-:W-:Y:S01]  /*442e0*/  FMUL R16, R247.reuse, R12 ;  /* 0x0000000cf7107220 */ /* 0x040fe20000400000 */
[----:B------:R-:W-:Y:S01]  /*442f0*/  STL [R1+0x34c], R28 ;  /* 0x00034c1c01007387 */ /* 0x000fe20000100800 */
[----:B------:R-:W-:Y:S01]  /*44300*/  @!P5 FMUL R244, R244, 16777216 ;  /* 0x4b800000f4f4d820 */ /* 0x000fe20000400000 */
[C---:B------:R-:W-:Y:S02]  /*44310*/  FMUL R12, R247.reuse, R8 ;  /* 0x00000008f70c7220 */ /* 0x040fe40000400000 */
[----:B------:R-:W-:Y:S01]  /*44320*/  STL [R1+0x340], R25 ;  /* 0x0003401901007387 */ /* 0x000fe20000100800 */
[----:B------:R-:W-:Y:S01]  /*44330*/  @!P5 FMUL R248, R248, 16777216 ;  /* 0x4b800000f8f8d820 */ /* 0x000fe20000400000 */
[----:B------:R-:W-:-:S02]  /*44340*/  FMUL R8, R247, R244 ;  /* 0x000000f4f7087220 */ /* 0x000fc40000400000 */
[----:B------:R-:W-:Y:S01]  /*44350*/  STL [R1+0x31c], R24 ;  /* 0x00031c1801007387 */ /* 0x000fe20000100800 */
[----:B------:R-:W-:-:S03]  /*44360*/  @!P5 FMUL R249, R249, 16777216 ;  /* 0x4b800000f9f9d820 */ /* 0x000fc60000400000 */
[----:B------:R-:W-:Y:S01]  /*44370*/  STL [R1+0x314], R20 ;  /* 0x0003141401007387 */ /* 0x000fe20000100800 */
[----:B------:R-:W-:-:S03]  /*44380*/  @!P5 FMUL R3, R3, 16777216 ;  /* 0x4b8000000303d820 */ /* 0x000fc60000400000 */
[----:B------:R0:W-:Y:S04]  /*44390*/  STL [R1+0x30c], R16 ;  /* 0x00030c1001007387 */ /* 0x0001e80000100800 */
[----:B------:R1:W-:Y:S01]  /*443a0*/  STL [R1+0x300], R12 ;  /* 0x0003000c01007387 */ /* 0x0003e20000100800 */
[----:B------:R-:W-:Y:S01]  /*443b0*/  @!P5 FMUL R252, R252, 16777216 ;  /* 0x4b800000fcfcd820 */ /* 0x000fe20000400000 */
[----:B------:R-:W-:Y:S02]  /*443c0*/  @!P5 FMUL R0, R0, 16777216 ;  /* 0x4b8000000000d820 */ /* 0x000fe40000400000 */
[----:B------:R2:W-:Y:S01]  /*443d0*/  STL [R1+0x2dc], R8 ;  /* 0x0002dc0801007387 */ /* 0x0005e20000100800 */
[C---:B0-----:R-:W-:Y:S01]  /*443e0*/  FMUL R16, R247.reuse, R248 ;  /* 0x000000f8f7107220 */ /* 0x041fe20000400000 */
[----:B-1----:R-:W-:-:S04]  /*443f0*/  FMUL R12, R247, R249 ;  /* 0x000000f9f70c7220 */ /* 0x002fc80000400000 */
[----:B------:R-:W-:Y:S01]  /*44400*/  STL [R1+0x2d4], R16 ;  /* 0x0002d41001007387 */ /* 0x000fe20000100800 */
[C---:B--2---:R-:W-:Y:S01]  /*44410*/  FMUL R8, R247.reuse, R3 ;  /* 0x00000003f7087220 */ /* 0x044fe20000400000 */
[C---:B------:R-:W-:Y:S02]  /*44420*/  FMUL R3, R247.reuse, R252 ;  /* 0x000000fcf7037220 */ /* 0x040fe40000400000 */
[----:B------:R0:W-:Y:S04]  /*44430*/  STL [R1+0x2cc], R12 ;  /* 0x0002cc0c01007387 */ /* 0x0001e80000100800 */
[----:B------:R-:W2:Y:S04]  /*44440*/  LDL.LU R252, [R1+0x1aac] ;  /* 0x001aac0001fc7983 */ /* 0x000ea80000300800 */
[----:B------:R1:W-:Y:S01]  /*44450*/  STL [R1+0x2c0], R8 ;  /* 0x0002c00801007387 */ /* 0x0003e20000100800 */
[----:B0-----:R-:W-:-:S03]  /*44460*/  FMUL R12, R247, R0 ;  /* 0x00000000f70c7220 */ /* 0x001fc60000400000 */
[----:B------:R-:W3:Y:S04]  /*44470*/  LDL.LU R0, [R1+0x1aa8] ;  /* 0x001aa80001007983 */ /* 0x000ee80000300800 */
[----:B------:R0:W-:Y:S01]  /*44480*/  STL [R1+0x29c], R3 ;  /* 0x00029c0301007387 */ /* 0x0001e20000100800 */
[C---:B-1----:R-:W-:Y:S01]  /*44490*/  FMUL R8, R247.reuse, R10 ;  /* 0x0000000af7087220 */ /* 0x042fe20000400000 */
[C---:B------:R-:W-:Y:S02]  /*444a0*/  FMUL R10, R247.reuse, R14 ;  /* 0x0000000ef70a7220 */ /* 0x040fe40000400000 */
[----:B------:R-:W-:Y:S01]  /*444b0*/  STL [R1+0x294], R12 ;  /* 0x0002940c01007387 */ /* 0x000fe20000100800 */
[----:B0-----:R-:W-:-:S03]  /*444c0*/  FMUL R3, R247, R11 ;  /* 0x0000000bf7037220 */ /* 0x001fc60000400000 */
[----:B------:R0:W-:Y:S04]  /*444d0*/  STL [R1+0x28c], R8 ;  /* 0x00028c0801007387 */ /* 0x0001e80000100800 */
[----:B------:R1:W-:Y:S01]  /*444e0*/  STL [R1+0x280], R3 ;  /* 0x0002800301007387 */ /* 0x0003e20000100800 */
[----:B0-----:R-:W-:-:S03]  /*444f0*/  FMUL R8, R247, R15 ;  /* 0x0000000ff7087220 */ /* 0x001fc60000400000 */
[----:B------:R0:W-:Y:S01]  /*44500*/  STL [R1+0x25c], R10 ;  /* 0x00025c0a01007387 */ /* 0x0001e20000100800 */
[----:B-1----:R-:W-:-:S03]  /*44510*/  FMUL R3, R247, R18 ;  /* 0x00000012f7037220 */ /* 0x002fc60000400000 */
[----:B------:R1:W-:Y:S04]  /*44520*/  STL [R1+0x254], R8 ;  /* 0x0002540801007387 */ /* 0x0003e80000100800 */
[----:B------:R4:W-:Y:S01]  /*44530*/  STL [R1+0x24c], R3 ;  /* 0x00024c0301007387 */ /* 0x0009e20000100800 */
[C---:B0-----:R-:W-:Y:S01]  /*44540*/  FMUL R10, R247.reuse, R19 ;  /* 0x00000013f70a7220 */ /* 0x041fe20000400000 */
[----:B-1----:R-:W-:-:S04]  /*44550*/  FMUL R8, R247, R22 ;  /* 0x00000016f7087220 */ /* 0x002fc80000400000 */
[----:B------:R0:W-:Y:S01]  /*44560*/  STL [R1+0x1f0], R10 ;  /* 0x0001f00a01007387 */ /* 0x0001e20000100800 */
[----:B----4-:R-:W-:-:S03]  /*44570*/  FMUL R3, R247, R23 ;  /* 0x00000017f7037220 */ /* 0x010fc60000400000 */
        /* <DEDUP_REMOVED lines=42> */
[----:B------:R-:W-:Y:S04]  /*44820*/  STL [R1+0x64], R8 ;  /* 0x0000640801007387 */ /* 0x000fe80000100800 */
[----:B------:R-:W-:Y:S04]  /*44830*/  STL [R1+0x60], R3 ;  /* 0x0000600301007387 */ /* 0x000fe80000100800 */
[----:B------:R-:W4:Y:S04]  /*44840*/  LDL.LU R29, [R1+0x220] ;  /* 0x00022000011d7983 */ /* 0x000f280000300800 */
        /* <DEDUP_REMOVED lines=67> */
[C---:B------:R-:W-:Y:S01]  /*44c80*/  FMUL R5, R4.reuse, R5 ;  /* 0x0000000504057220 */ /* 0x040fe20000400000 */
[C---:B------:R-:W-:Y:S01]  /*44c90*/  FMUL R2, R247.reuse, R2 ;  /* 0x00000002f7027220 */ /* 0x040fe20000400000 */
[----:B------:R-:W-:Y:S01]  /*44ca0*/  FMUL R246, R247, R246 ;  /* 0x000000f6f7f67220 */ /* 0x000fe20000400000 */
[C---:B------:R-:W-:Y:S01]  /*44cb0*/  FMUL R245, R4.reuse, R245 ;  /* 0x000000f504f57220 */ /* 0x040fe20000400000 */
        /* <DEDUP_REMOVED lines=54> */
[----:B------:R-:W-:Y:S01]  /*45020*/  FMUL R243, R4, R243 ;  /* 0x000000f304f37220 */ /* 0x000fe20000400000 */
[----:B------:R-:W1:Y:S01]  /*45030*/  S2R R37, SR_TID.X ;  /* 0x0000000000257919 */ /* 0x000e620000002100 */
[----:B------:R-:W-:-:S02]  /*45040*/  F2FP.BF16.F32.PACK_AB R4, R246, R2 ;  /* 0x00000002f604723e */ /* 0x000fc400000010ff */
[----:B------:R-:W-:Y:S01]  /*45050*/  F2FP.BF16.F32.PACK_AB R5, R245, R5 ;  /* 0x00000005f505723e */ /* 0x000fe200000010ff */
[----:B------:R-:W1:Y:S01]  /*45060*/  S2R R41, SR_CTAID.X ;  /* 0x0000000000297919 */ /* 0x000e620000002500 */
[----:B------:R-:W-:-:S05]  /*45070*/  F2FP.BF16.F32.PACK_AB R6, R250, R251 ;  /* 0x000000fbfa06723e */ /* 0x000fca00000010ff */
[----:B--2---:R2:W-:Y:S01]  /*45080*/  STSM.16.M88.4 [R252], R4 ;  /* 0x00000004fc007844 */ /* 0x0045e20000000200 */
[----:B------:R-:W-:Y:S02]  /*45090*/  MOV R21, 0x3dc6b27f ;  /* 0x3dc6b27f00157802 */ /* 0x000fe40000000f00 */
[----:B------:R-:W-:Y:S02]  /*450a0*/  IADD3 R2, R236, -R242, RZ ;  /* 0x800000f2ec027210 */ /* 0x000fe40007ffe0ff */
[----:B0-----:R-:W-:Y:S02]  /*450b0*/  IADD3 R10, R237, -R238, RZ ;  /* 0x800000eeed0a7210 */ /* 0x001fe40007ffe0ff */
[----:B--2---:R-:W-:Y:S01]  /*450c0*/  IADD3 R6, R233, -R240, RZ ;  /* 0x800000f0e9067210 */ /* 0x004fe20007ffe0ff */
[----:B------:R-:W0:Y:S04]  /*450d0*/  LDC.64 R4, c[0x0][0x270] ;  /* 0x00009c00ff047b82 */ /* 0x000e280000000a00 */
[----:B------:R-:W-:Y:S01]  /*450e0*/  FADD R6, R6, -1 ;  /* 0xbf80000006067421 */ /* 0x000fe20000000000 */
[----:B------:R-:W-:-:S03]  /*450f0*/  FADD R2, R2, -1 ;  /* 0xbf80000002027421 */ /* 0x000fc60000000000 */
[-C--:B------:R-:W-:Y:S01]  /*45100*/  FFMA.FTZ R14, R6, R21.reuse, -0.16845393180847167969 ;  /* 0xbe2c7f30060e7423 */ /* 0x080fe20000010015 */
[----:B------:R-:W-:Y:S01]  /*45110*/  FADD R10, R10, -1 ;  /* 0xbf8000000a0a7421 */ /* 0x000fe20000000000 */
[-C--:B------:R-:W-:Y:S02]  /*45120*/  FFMA.FTZ R3, R2, R21.reuse, -0.16845393180847167969 ;  /* 0xbe2c7f3002037423 */ /* 0x080fe40000010015 */
[----:B------:R-:W-:Y:S01]  /*45130*/  FFMA.FTZ R14, R6, R14, 0.1716887056827545166 ;  /* 0x3e2fcf2a060e7423 */ /* 0x000fe2000001000e */
[----:B------:R-:W-:Y:S01]  /*45140*/  FFMA.FTZ R18, R10, R21, -0.16845393180847167969 ;  /* 0xbe2c7f300a127423 */ /* 0x000fe20000010015 */
[----:B------:R-:W-:Y:S02]  /*45150*/  FFMA.FTZ R3, R2, R3, 0.1716887056827545166 ;  /* 0x3e2fcf2a02037423 */ /* 0x000fe40000010003 */
[----:B------:R-:W-:Y:S01]  /*45160*/  FFMA.FTZ R14, R6, R14, -0.17900948226451873779 ;  /* 0xbe374e43060e7423 */ /* 0x000fe2000001000e */
[----:B------:R-:W-:Y:S01]  /*45170*/  FFMA.FTZ R18, R10, R18, 0.1716887056827545166 ;  /* 0x3e2fcf2a0a127423 */ /* 0x000fe20000010012 */
[----:B------:R-:W-:-:S02]  /*45180*/  FFMA.FTZ R11, R2, R3, -0.17900948226451873779 ;  /* 0xbe374e43020b7423 */ /* 0x000fc40000010003 */
[----:B------:R-:W-:Y:S01]  /*45190*/  FFMA.FTZ R14, R6, R14, 0.20512372255325317383 ;  /* 0x3e520bf4060e7423 */ /* 0x000fe2000001000e */
[----:B------:R-:W-:Y:S01]  /*451a0*/  FFMA.FTZ R18, R10, R18, -0.17900948226451873779 ;  /* 0xbe374e430a127423 */ /* 0x000fe20000010012 */
[----:B-1----:R-:W-:Y:S01]  /*451b0*/  PRMT R22, R37, 0x6540, R41 ;  /* 0x0000654025167816 */ /* 0x002fe20000000029 */
[----:B------:R-:W-:Y:S01]  /*451c0*/  FFMA.FTZ R11, R2, R11, 0.20512372255325317383 ;  /* 0x3e520bf4020b7423 */ /* 0x000fe2000001000b */
[----:B------:R-:W-:Y:S01]  /*451d0*/  FFMA.FTZ R14, R6, R14, -0.24046532809734344482 ;  /* 0xbe763c8b060e7423 */ /* 0x000fe2000001000e */
[----:B------:R-:W2:Y:S01]  /*451e0*/  LDL.LU R41, [R1+0x2c] ;  /* 0x00002c0001297983 */ /* 0x000ea20000300800 */
[----:B------:R-:W-:-:S03]  /*451f0*/  FFMA.FTZ R18, R10, R18, 0.20512372255325317383 ;  /* 0x3e520bf40a127423 */ /* 0x000fc60000010012 */
[----:B------:R-:W2:Y:S01]  /*45200*/  LDL.LU R37, [R1+0x28] ;  /* 0x0000280001257983 */ /* 0x000ea20000300800 */
[----:B------:R-:W-:Y:S01]  /*45210*/  FFMA.FTZ R14, R6, R14, 0.28857114911079406738 ;  /* 0x3e93bf99060e7423 */ /* 0x000fe2000001000e */
[----:B------:R-:W-:Y:S01]  /*45220*/  FFMA.FTZ R11, R2, R11, -0.24046532809734344482 ;  /* 0xbe763c8b020b7423 */ /* 0x000fe2000001000b */
[----:B------:R-:W-:Y:S01]  /*45230*/  FFMA.FTZ R18, R10, R18, -0.24046532809734344482 ;  /* 0xbe763c8b0a127423 */ /* 0x000fe20000010012 */
[----:B------:R-:W-:Y:S01]  /*45240*/  ISETP.GE.U32.AND P2, PT, R236, 0x7f800000, PT ;  /* 0x7f800000ec00780c */ /* 0x000fe20003f46070 */
[----:B------:R-:W-:Y:S01]  /*45250*/  FFMA.FTZ R14, R6, R14, -0.36067417263984680176 ;  /* 0xbeb8aa49060e7423 */ /* 0x000fe2000001000e */
[----:B------:R-:W-:Y:S01]  /*45260*/  FFMA.FTZ R11, R2, R11, 0.28857114911079406738 ;  /* 0x3e93bf99020b7423 */ /* 0x000fe2000001000b */
[----:B------:R-:W-:Y:S01]  /*45270*/  FFMA.FTZ R18, R10, R18, 0.28857114911079406738 ;  /* 0x3e93bf990a127423 */ /* 0x000fe20000010012 */
[----:B------:R-:W-:Y:S01]  /*45280*/  ISETP.GE.U32.AND P3, PT, R237, 0x7f800000, PT ;  /* 0x7f800000ed00780c */ /* 0x000fe20003f66070 */
[----:B------:R-:W-:Y:S01]  /*45290*/  FFMA.FTZ R14, R6, R14, 0.48089820146560668945 ;  /* 0x3ef6384a060e7423 */ /* 0x000fe2000001000e */
[----:B------:R-:W-:Y:S01]  /*452a0*/  FFMA.FTZ R11, R2, R11, -0.36067417263984680176 ;  /* 0xbeb8aa49020b7423 */ /* 0x000fe2000001000b */
[----:B------:R-:W-:Y:S01]  /*452b0*/  FFMA.FTZ R18, R10, R18, -0.36067417263984680176 ;  /* 0xbeb8aa490a127423 */ /* 0x000fe20000010012 */
[----:B------:R-:W2:Y:S01]  /*452c0*/  LDL.LU R61, [R1+0x34] ;  /* 0x00003400013d7983 */ /* 0x000ea20000300800 */
[----:B------:R-:W-:Y:S01]  /*452d0*/  FFMA.FTZ R14, R6, R14, -0.72134751081466674805 ;  /* 0xbf38aa3b060e7423 */ /* 0x000fe2000001000e */
[----:B------:R-:W-:Y:S01]  /*452e0*/  FFMA.FTZ R11, R2, R11, 0.48089820146560668945 ;  /* 0x3ef6384a020b7423 */ /* 0x000fe2000001000b */
[----:B------:R-:W-:-:S02]  /*452f0*/  FFMA.FTZ R18, R10, R18, 0.48089820146560668945 ;  /* 0x3ef6384a0a127423 */ /* 0x000fc40000010012 */
[----:B------:R-:W-:Y:S01]  /*45300*/  FMUL R14, R6, R14 ;  /* 0x0000000e060e7220 */ /* 0x000fe20000400000 */
[----:B------:R-:W-:Y:S01]  /*45310*/  FFMA.FTZ R11, R2, R11, -0.72134751081466674805 ;  /* 0xbf38aa3b020b7423 */ /* 0x000fe2000001000b */
[----:B------:R-:W-:Y:S02]  /*45320*/  FFMA.FTZ R18, R10, R18, -0.72134751081466674805 ;  /* 0xbf38aa3b0a127423 */ /* 0x000fe40000010012 */
[----:B------:R-:W-:Y:S01]  /*45330*/  FMUL R14, R6, R14 ;  /* 0x0000000e060e7220 */ /* 0x000fe20000400000 */
[----:B------:R-:W-:Y:S01]  /*45340*/  FMUL R11, R2, R11 ;  /* 0x0000000b020b7220 */ /* 0x000fe20000400000 */
[----:B------:R-:W-:Y:S02]  /*45350*/  FMUL R18, R10, R18 ;  /* 0x000000120a127220 */ /* 0x000fe40000400000 */
[----:B------:R-:W-:Y:S01]  /*45360*/  FFMA.FTZ R6, R6, 1.4426950216293334961, R14 ;  /* 0x3fb8aa3b06067823 */ /* 0x000fe2000001000e */
[----:B------:R-:W-:Y:S01]  /*45370*/  FMUL R11, R2, R11 ;  /* 0x0000000b020b7220 */ /* 0x000fe20000400000 */
[----:B------:R-:W-:-:S03]  /*45380*/  FMUL R18, R10, R18 ;  /* 0x000000120a127220 */ /* 0x000fc60000400000 */
[----:B------:R-:W-:Y:S01]  /*45390*/  FFMA.FTZ R11, R2, 1.4426950216293334961, R11 ;  /* 0x3fb8aa3b020b7823 */ /* 0x000fe2000001000b */
[----:B------:R-:W-:Y:S01]  /*453a0*/  FFMA.FTZ R10, R10, 1.4426950216293334961, R18 ;  /* 0x3fb8aa3b0a0a7823 */ /* 0x000fe20000010012 */
[----:B------:R-:W-:Y:S01]  /*453b0*/  IADD3 R7, R232, -R239, RZ ;  /* 0x800000efe8077210 */ /* 0x000fe20007ffe0ff */
[----:B------:R-:W1:Y:S04]  /*453c0*/  LDC.64 R2, c[0x0][0x228] ;  /* 0x00008a00ff027b82 */ /* 0x000e680000000a00 */
[----:B------:R-:W-:-:S04]  /*453d0*/  FADD R7, R7, -1 ;  /* 0xbf80000007077421 */ /* 0x000fc80000000000 */
[----:B------:R-:W-:-:S04]  /*453e0*/  FFMA.FTZ R15, R7, R21, -0.16845393180847167969 ;  /* 0xbe2c7f30070f7423 */ /* 0x000fc80000010015 */
[----:B------:R-:W-:-:S04]  /*453f0*/  FFMA.FTZ R15, R7, R15, 0.1716887056827545166 ;  /* 0x3e2fcf2a070f7423 */ /* 0x000fc8000001000f */
[----:B------:R-:W-:Y:S01]  /*45400*/  FFMA.FTZ R15, R7, R15, -0.17900948226451873779 ;  /* 0xbe374e43070f7423 */ /* 0x000fe2000001000f */
[----:B----4-:R-:W-:Y:S01]  /*45410*/  FADD R19, R29, R11 ;  /* 0x0000000b1d137221 */ /* 0x010fe20000000000 */
[----:B---3--:R-:W-:Y:S01]  /*45420*/  FADD R18, R45, R10 ;  /* 0x0000000a2d127221 */ /* 0x008fe20000000000 */
[----:B------:R-:W-:Y:S01]  /*45430*/  FADD R14, R25, R6 ;  /* 0x00000006190e7221 */ /* 0x000fe20000000000 */
[----:B------:R-:W-:Y:S02]  /*45440*/  @P2 MOV R6, 0x7f800000 ;  /* 0x7f80000000062802 */ /* 0x000fe40000000f00 */
[----:B------:R-:W-:-:S03]  /*45450*/  @P3 MOV R10, 0x7f800000 ;  /* 0x7f800000000a3802 */ /* 0x000fc60000000f00 */
[----:B------:R-:W-:Y:S02]  /*45460*/  @P2 FFMA.FTZ R19, R236, R6, +INF ;  /* 0x7f800000ec132423 */ /* 0x000fe40000010006 */
[----:B------:R-:W-:-:S03]  /*45470*/  @P3 FFMA.FTZ R18, R237, R10, +INF ;  /* 0x7f800000ed123423 */ /* 0x000fc6000001000a */
[----:B------:R-:W-:Y:S04]  /*45480*/  STL [R1+0x5c], R19 ;  /* 0x00005c1301007387 */ /* 0x000fe80000100800 */
[----:B------:R-:W3:Y:S04]  /*45490*/  LDL.LU R57, [R1+0x30] ;  /* 0x0000300001397983 */ /* 0x000ee80000300800 */
[----:B------:R-:W4:Y:S04]  /*454a0*/  LDL.LU R49, [R1+0x44] ;  /* 0x0000440001317983 */ /* 0x000f280000300800 */
[----:B------:R-:W-:Y:S04]  /*454b0*/  STL [R1+0x58], R18 ;  /* 0x0000581201007387 */ /* 0x000fe80000100800 */
[----:B------:R-:W4:Y:S01]  /*454c0*/  LDL.LU R45, [R1+0x40] ;  /* 0x00004000012d7983 */ /* 0x000f220000300800 */
[C---:B------:R-:W-:Y:S01]  /*454d0*/  FFMA.FTZ R15, R7.reuse, R15, 0.20512372255325317383 ;  /* 0x3e520bf4070f7423 */ /* 0x040fe2000001000f */
[----:B------:R-:W0:Y:S03]  /*454e0*/  S2R R29, SR_CTAID.Y ;  /* 0x00000000001d7919 */ /* 0x000e260000002600 */
[----:B------:R-:W-:-:S04]  /*454f0*/  FFMA.FTZ R15, R7, R15, -0.24046532809734344482 ;  /* 0xbe763c8b070f7423 */ /* 0x000fc8000001000f */
[----:B------:R-:W-:-:S04]  /*45500*/  FFMA.FTZ R15, R7, R15, 0.28857114911079406738 ;  /* 0x3e93bf99070f7423 */ /* 0x000fc8000001000f */
[----:B------:R-:W-:-:S04]  /*45510*/  FFMA.FTZ R15, R7, R15, -0.36067417263984680176 ;  /* 0xbeb8aa49070f7423 */ /* 0x000fc8000001000f */
[----:B------:R-:W-:-:S04]  /*45520*/  FFMA.FTZ R15, R7, R15, 0.48089820146560668945 ;  /* 0x3ef6384a070f7423 */ /* 0x000fc8000001000f */
[----:B------:R-:W-:-:S04]  /*45530*/  FFMA.FTZ R15, R7, R15, -0.72134751081466674805 ;  /* 0xbf38aa3b070f7423 */ /* 0x000fc8000001000f */
[----:B------:R-:W-:Y:S01]  /*45540*/  FMUL R15, R7, R15 ;  /* 0x0000000f070f7220 */ /* 0x000fe20000400000 */
[----:B------:R-:W-:-:S03]  /*45550*/  ISETP.GE.U32.AND P6, PT, R232, 0x7f800000, PT ;  /* 0x7f800000e800780c */ /* 0x000fc60003fc6070 */
[----:B------:R-:W-:-:S04]  /*45560*/  FMUL R15, R7, R15 ;  /* 0x0000000f070f7220 */ /* 0x000fc80000400000 */
[----:B------:R-:W-:Y:S01]  /*45570*/  FFMA.FTZ R7, R7, 1.4426950216293334961, R15 ;  /* 0x3fb8aa3b07077823 */ /* 0x000fe2000001000f */
[----:B0-----:R-:W-:-:S03]  /*45580*/  IMAD R4, R29, R4, RZ ;  /* 0x000000041d047224 */ /* 0x001fc600078e02ff */
[----:B------:R-:W-:Y:S02]  /*45590*/  FADD R15, R33, R7 ;  /* 0x00000007210f7221 */ /* 0x000fe40000000000 */
[----:B------:R-:W4:Y:S01]  /*455a0*/  LDL.LU R33, [R1+0x3c] ;  /* 0x00003c0001217983 */ /* 0x000f220000300800 */
[----:B------:R-:W-:-:S03]  /*455b0*/  @P6 MOV R6, 0x7f800000 ;  /* 0x7f80000000066802 */ /* 0x000fc60000000f00 */
[----:B------:R-:W4:Y:S02]  /*455c0*/  LDL.LU R29, [R1+0x38] ;  /* 0x00003800011d7983 */ /* 0x000f240000300800 */
[----:B------:R-:W-:Y:S02]  /*455d0*/  @P6 FFMA.FTZ R15, R232, R6, +INF ;  /* 0x7f800000e80f6423 */ /* 0x000fe40000010006 */
[----:B------:R-:W4:Y:S04]  /*455e0*/  LDL.LU R53, [R1+0x4c] ;  /* 0x00004c0001357983 */ /* 0x000f280000300800 */
[----:B------:R-:W-:Y:S04]  /*455f0*/  STL [R1+0x54], R15 ;  /* 0x0000540f01007387 */ /* 0x000fe80000100800 */
[----:B------:R-:W4:Y:S01]  /*45600*/  LDL.LU R25, [R1+0x48] ;  /* 0x0000480001197983 */ /* 0x000f220000300800 */
[----:B------:R-:W-:-:S02]  /*45610*/  IMAD R5, R22, R5, RZ ;  /* 0x0000000516057224 */ /* 0x000fc400078e02ff */
[----:B------:R-:W-:Y:S01]  /*45620*/  @!P5 FMUL R70, R70, 16777216 ;  /* 0x4b8000004646d820 */ /* 0x000fe20000400000 */
[----:B------:R-:W-:Y:S01]  /*45630*/  @!P5 FMUL R71, R71, 16777216 ;  /* 0x4b8000004747d820 */ /* 0x000fe20000400000 */
[----:B------:R-:W-:Y:S02]  /*45640*/  SHF.L.U32 R7, R4, 0x1, RZ ;  /* 0x0000000104077819 */ /* 0x000fe400000006ff */
[----:B------:R-:W-:Y:S01]  /*45650*/  SHF.L.U32 R11, R5, 0x1, RZ ;  /* 0x00000001050b7819 */ /* 0x000fe200000006ff */
[C---:B------:R-:W-:Y:S01]  /*45660*/  FMUL R250, R247.reuse, R70 ;  /* 0x00000046f7fa7220 */ /* 0x040fe20000400000 */
[----:B------:R-:W-:Y:S01]  /*45670*/  FMUL R249, R247, R71 ;  /* 0x00000047f7f97220 */ /* 0x000fe20000400000 */
[----:B------:R-:W-:Y:S02]  /*45680*/  F2FP.BF16.F32.PACK_AB R6, R68, R65 ;  /* 0x000000414406723e */ /* 0x000fe400000010ff */
[----:B-1----:R-:W-:Y:S02]  /*45690*/  IADD3 R2, P3, P4, R11, R2, R7 ;  /* 0x000000020b027210 */ /* 0x002fe40007c7e007 */
[----:B------:R-:W-:Y:S01]  /*456a0*/  F2FP.BF16.F32.PACK_AB R11, R72, R69 ;  /* 0x00000045480b723e */ /* 0x000fe200000010ff */
[----:B------:R-:W-:Y:S01]  /*456b0*/  BAR.SYNC.DEFER_BLOCKING 0x0 ;  /* 0x0000000000007b1d */ /* 0x000fe20000010000 */
[----:B------:R-:W-:Y:S01]  /*456c0*/  @!P5 FMUL R234, R234, 16777216 ;  /* 0x4b800000eaead820 */ /* 0x000fe20000400000 */
[----:B------:R-:W-:-:S03]  /*456d0*/  @!P5 FMUL R235, R235, 16777216 ;  /* 0x4b800000ebebd820 */ /* 0x000fc60000400000 */
[C---:B------:R-:W-:Y:S01]  /*456e0*/  FMUL R8, R247.reuse, R234 ;  /* 0x000000eaf7087220 */ /* 0x040fe20000400000 */
[----:B------:R-:W-:Y:S01]  /*456f0*/  FMUL R235, R247, R235 ;  /* 0x000000ebf7eb7220 */ /* 0x000fe20000400000 */
[----:B------:R-:W0:Y:S04]  /*45700*/  LDS.128 R68, [R0] ;  /* 0x0000000000447984 */ /* 0x000e280000000c00 */
[----:B------:R-:W-:Y:S02]  /*45710*/  F2FP.BF16.F32.PACK_AB R8, R8, R235 ;  /* 0x000000eb0808723e */ /* 0x000fe400000010ff */
[----:B------:R-:W-:Y:S02]  /*45720*/  F2FP.BF16.F32.PACK_AB R9, R9, R243 ;  /* 0x000000f30909723e */ /* 0x000fe400000010ff */
[----:B------:R-:W-:Y:S01]  /*45730*/  F2FP.BF16.F32.PACK_AB R10, R76, R73 ;  /* 0x000000494c0a723e */ /* 0x000fe200000010ff */
[----:B------:R-:W-:Y:S06]  /*45740*/  BAR.SYNC.DEFER_BLOCKING 0x0 ;  /* 0x0000000000007b1d */ /* 0x000fec0000010000 */
[----:B------:R-:W-:Y:S02]  /*45750*/  STSM.16.M88.4 [R252], R8 ;  /* 0x00000008fc007844 */ /* 0x000fe40000000200 */
[----:B------:R-:W-:Y:S01]  /*45760*/  BAR.SYNC.DEFER_BLOCKING 0x0 ;  /* 0x0000000000007b1d */ /* 0x000fe20000010000 */
[----:B------:R-:W-:Y:S01]  /*45770*/  ISETP.GE.U32.AND P0, PT, R233, 0x7f800000, PT ;  /* 0x7f800000e900780c */ /* 0x000fe20003f06070 */
[----:B------:R-:W-:Y:S01]  /*45780*/  @!P5 FMUL R228, R228, 16777216 ;  /* 0x4b800000e4e4d820 */ /* 0x000fe20000400000 */
[----:B------:R-:W-:Y:S01]  /*45790*/  @!P5 FMUL R229, R229, 16777216 ;  /* 0x4b800000e5e5d820 */ /* 0x000fe20000400000 */
[----:B------:R-:W-:-:S04]  /*457a0*/  IMAD.HI R4, R4, 0x2, RZ ;  /* 0x0000000204047827 */ /* 0x000fc800078e02ff */
[C---:B------:R-:W-:Y:S01]  /*457b0*/  FMUL R228, R247.reuse, R228 ;  /* 0x000000e4f7e47220 */ /* 0x040fe20000400000 */
[----:B------:R-:W-:Y:S01]  /*457c0*/  FMUL R229, R247, R229 ;  /* 0x000000e5f7e57220 */ /* 0x000fe20000400000 */
[----:B------:R-:W-:Y:S01]  /*457d0*/  IMAD.HI R5, R5, 0x2, RZ ;  /* 0x0000000205057827 */ /* 0x000fe200078e02ff */
[----:B------:R-:W1:Y:S03]  /*457e0*/  LDS.128 R8, [R0] ;  /* 0x0000000000087984 */ /* 0x000e660000000c00 */
[----:B------:R-:W-:Y:S02]  /*457f0*/  @P0 MOV R7, 0x7f800000 ;  /* 0x7f80000000070802 */ /* 0x000fe40000000f00 */
[----:B------:R-:W-:Y:S02]  /*45800*/  IADD3.X R3, R5, R3, R4, P3, P4 ;  /* 0x0000000305037210 */ /* 0x000fe40001fe8404 */
[----:B------:R-:W-:Y:S01]  /*45810*/  F2FP.BF16.F32.PACK_AB R4, R228, R229 ;  /* 0x000000e5e404723e */ /* 0x000fe200000010ff */
[----:B------:R-:W-:Y:S01]  /*45820*/  @P0 FFMA.FTZ R14, R233, R7, +INF ;  /* 0x7f800000e90e0423 */ /* 0x000fe20000010007 */
[----:B------:R-:W-:-:S02]  /*45830*/  F2FP.BF16.F32.PACK_AB R5, R230, R231 ;  /* 0x000000e7e605723e */ /* 0x000fc400000010ff */
[----:B--2---:R-:W-:Y:S01]  /*45840*/  F2FP.BF16.F32.PACK_AB R7, R41, R37 ;  /* 0x000000252907723e */ /* 0x004fe200000010ff */
[----:B------:R-:W-:Y:S06]  /*45850*/  BAR.SYNC.DEFER_BLOCKING 0x0 ;  /* 0x0000000000007b1d */ /* 0x000fec0000010000 */
[----:B------:R-:W-:Y:S02]  /*45860*/  STSM.16.M88.4 [R252], R4 ;  /* 0x00000004fc007844 */ /* 0x000fe40000000200 */
[----:B------:R-:W-:Y:S01]  /*45870*/  BAR.SYNC.DEFER_BLOCKING 0x0 ;  /* 0x0000000000007b1d */ /* 0x000fe20000010000 */
[----:B------:R-:W-:Y:S01]  /*45880*/  @!P5 FMUL R224, R224, 16777216 ;  /* 0x4b800000e0e0d820 */ /* 0x000fe20000400000 */
[----:B------:R-:W-:-:S04]  /*45890*/  @!P5 FMUL R225, R225, 16777216 ;  /* 0x4b800000e1e1d820 */ /* 0x000fc80000400000 */
[----:B------:R2:W-:Y:S04]  /*458a0*/  STL [R1+0x50], R14 ;  /* 0x0000500e01007387 */ /* 0x0005e80000100800 */
[----:B0-----:R-:W-:Y:S04]  /*458b0*/  STL.64 [R1+0x10], R68 ;  /* 0x0000104401007387 */ /* 0x001fe80000100a00 */
[----:B------:R-:W-:Y:S04]  /*458c0*/  STL.64 [R1+0x18], R70 ;  /* 0x0000184601007387 */ /* 0x000fe80000100a00 */
[----:B------:R-:W2:Y:S04]  /*458d0*/  LDL.LU R41, [R1+0x84] ;  /* 0x0000840001297983 */ /* 0x000ea80000300800 */
[----:B------:R-:W0:Y:S04]  /*458e0*/  LDS.128 R4, [R0] ;  /* 0x0000000000047984 */ /* 0x000e280000000c00 */
[----:B------:R-:W2:Y:S04]  /*458f0*/  LDL.LU R37, [R1+0x7c] ;  /* 0x00007c0001257983 */ /* 0x000ea80000300800 */
[----:B-1----:R-:W-:Y:S04]  /*45900*/  STL.64 [R1], R8 ;  /* 0x0000000801007387 */ /* 0x002fe80000100a00 */
[----:B------:R-:W-:Y:S01]  /*45910*/  STL.64 [R1+0x8], R10 ;  /* 0x0000080a01007387 */ /* 0x000fe20000100a00 */
[----:B------:R-:W-:Y:S01]  /*45920*/  BAR.SYNC.DEFER_BLOCKING 0x0 ;  /* 0x0000000000007b1d */ /* 0x000fe20000010000 */
[C---:B------:R-:W-:Y:S01]  /*45930*/  FMUL R16, R247.reuse, R224 ;  /* 0x000000e0f7107220 */ /* 0x040fe20000400000 */
[----:B------:R-:W-:-:S04]  /*45940*/  FMUL R225, R247, R225 ;  /* 0x000000e1f7e17220 */ /* 0x000fc80000400000 */
[----:B------:R-:W2:Y:S01]  /*45950*/  LDL.LU R65, [R1+0xf4] ;  /* 0x0000f40001417983 */ /* 0x000ea20000300800 */
[----:B------:R-:W-:Y:S02]  /*45960*/  F2FP.BF16.F32.PACK_AB R16, R16, R225 ;  /* 0x000000e11010723e */ /* 0x000fe400000010ff */
[----:B------:R-:W-:Y:S02]  /*45970*/  F2FP.BF16.F32.PACK_AB R17, R17, R227 ;  /* 0x000000e31111723e */ /* 0x000fe400000010ff */
[----:B---3--:R-:W-:Y:S02]  /*45980*/  F2FP.BF16.F32.PACK_AB R18, R61, R57 ;  /* 0x000000393d12723e */ /* 0x008fe400000010ff */
[----:B------:R-:W3:Y:S01]  /*45990*/  LDL.LU R61, [R1+0xec] ;  /* 0x0000ec00013d7983 */ /* 0x000ee20000300800 */
[----:B----4-:R-:W-:-:S03]  /*459a0*/  F2FP.BF16.F32.PACK_AB R19, R49, R45 ;  /* 0x0000002d3113723e */ /* 0x010fc600000010ff */
[----:B------:R-:W4:Y:S04]  /*459b0*/  LDL.LU R49, [R1+0xb4] ;  /* 0x0000b40001317983 */ /* 0x000f280000300800 */
[----:B------:R-:W-:Y:S01]  /*459c0*/  STSM.16.M88.4 [R252], R16 ;  /* 0x00000010fc007844 */ /* 0x000fe20000000200 */
[----:B------:R-:W-:Y:S06]  /*459d0*/  BAR.SYNC.DEFER_BLOCKING 0x0 ;  /* 0x0000000000007b1d */ /* 0x000fec0000010000 */
[----:B------:R-:W4:Y:S04]  /*459e0*/  LDL.LU R45, [R1+0xac] ;  /* 0x0000ac00012d7983 */ /* 0x000f280000300800 */
[----:B------:R-:W1:Y:S01]  /*459f0*/  LDS.128 R8, [R0] ;  /* 0x0000000000087984 */ /* 0x000e620000000c00 */
[----:B--2---:R-:W-:-:S03]  /*45a00*/  F2FP.BF16.F32.PACK_AB R14, R33, R29 ;  /* 0x0000001d210e723e */ /* 0x004fc600000010ff */
[----:B------:R-:W2:Y:S04]  /*45a10*/  LDL.LU R33, [R1+0x114] ;  /* 0x0001140001217983 */ /* 0x000ea80000300800 */
[----:B------:R-:W2:Y:S04]  /*45a20*/  LDL.LU R29, [R1+0x104] ;  /* 0x00010400011d7983 */ /* 0x000ea80000300800 */
[----:B0-----:R-:W-:Y:S04]  /*45a30*/  STL [R1+0x1abc], R4 ;  /* 0x001abc0401007387 */ /* 0x001fe80000100800 */
[----:B------:R-:W-:Y:S04]  /*45a40*/  STL [R1+0x1ad8], R4 ;  /* 0x001ad80401007387 */ /* 0x000fe80000100800 */
[----:B------:R-:W-:Y:S04]  /*45a50*/  STL [R1+0x1ab8], R5 ;  /* 0x001ab80501007387 */ /* 0x000fe80000100800 */
[----:B------:R-:W-:Y:S01]  /*45a60*/  STL.64 [R1+0x1aa8], R6 ;  /* 0x001aa80601007387 */ /* 0x000fe20000100a00 */
[----:B------:R-:W-:-:S03]  /*45a70*/  F2FP.BF16.F32.PACK_AB R15, R53, R25 ;  /* 0x00000019350f723e */ /* 0x000fc600000010ff */
[----:B-1----:R-:W-:Y:S04]  /*45a80*/  STL.64 [R1+0x1ac0], R8 ;  /* 0x001ac00801007387 */ /* 0x002fe80000100a00 */
[----:B------:R-:W-:Y:S04]  /*45a90*/  STL.64 [R1+0x1ab0], R10 ;  /* 0x001ab00a01007387 */ /* 0x000fe80000100a00 */
[----:B------:R-:W2:Y:S04]  /*45aa0*/  LDL.LU R73, [R1+0xcc] ;  /* 0x0000cc0001497983 */ /* 0x000ea80000300800 */
[----:B------:R-:W2:Y:S04]  /*45ab0*/  LDL.LU R72, [R1+0xc4] ;  /* 0x0000c40001487983 */ /* 0x000ea80000300800 */
[----:B------:R-:W2:Y:S04]  /*45ac0*/  LDL.LU R69, [R1+0x154] ;  /* 0x0001540001457983 */ /* 0x000ea80000300800 */
[----:B------:R-:W2:Y:S04]  /*45ad0*/  LDL.LU R68, [R1+0x144] ;  /* 0x0001440001447983 */ /* 0x000ea80000300800 */
[----:B------:R-:W2:Y:S04]  /*45ae0*/  LDL.LU R57, [R1+0xe4] ;  /* 0x0000e40001397983 */ /* 0x000ea80000300800 */
[----:B------:R-:W2:Y:S01]  /*45af0*/  LDL.LU R53, [R1+0xdc] ;  /* 0x0000dc0001357983 */ /* 0x000ea20000300800 */
[----:B------:R-:W-:Y:S01]  /*45b00*/  @!P5 FMUL R220, R220, 16777216 ;  /* 0x4b800000dcdcd820 */ /* 0x000fe20000400000 */
[----:B------:R-:W-:-:S03]  /*45b10*/  @!P5 FMUL R221, R221, 16777216 ;  /* 0x4b800000ddddd820 */ /* 0x000fc60000400000 */
[C---:B------:R-:W-:Y:S01]  /*45b20*/  FMUL R12, R247.reuse, R220 ;  /* 0x000000dcf70c7220 */ /* 0x040fe20000400000 */
[----:B------:R-:W-:Y:S01]  /*45b30*/  FMUL R221, R247, R221 ;  /* 0x000000ddf7dd7220 */ /* 0x000fe20000400000 */
[----:B------:R-:W-:-:S04]  /*45b40*/  F2FP.BF16.F32.PACK_AB R13, R13, R223 ;  /* 0x000000df0d0d723e */ /* 0x000fc800000010ff */
[----:B------:R-:W-:Y:S01]  /*45b50*/  F2FP.BF16.F32.PACK_AB R12, R12, R221 ;  /* 0x000000dd0c0c723e */ /* 0x000fe200000010ff */
[----:B------:R-:W-:Y:S06]  /*45b60*/  BAR.SYNC.DEFER_BLOCKING 0x0 ;  /* 0x0000000000007b1d */ /* 0x000fec0000010000 */
[----:B------:R-:W-:Y:S02]  /*45b70*/  STSM.16.M88.4 [R252], R12 ;  /* 0x0000000cfc007844 */ /* 0x000fe40000000200 */
        /* <DEDUP_REMOVED lines=8> */
[----:B------:R-:W-:-:S02]  /*45c00*/  F2FP.BF16.F32.PACK_AB R22, R41, R37 ;  /* 0x000000252916723e */ /* 0x000fc400000010ff */
[----:B------:R-:W2:Y:S04]  /*45c10*/  LDL.LU R41, [R1+0x164] ;  /* 0x0001640001297983 */ /* 0x000ea80000300800 */
[----:B------:R-:W2:Y:S04]  /*45c20*/  LDL.LU R37, [R1+0x15c] ;  /* 0x00015c0001257983 */ /* 0x000ea80000300800 */
[----:B------:R-:W2:Y:S04]  /*45c30*/  LDL.LU R81, [R1+0xfc] ;  /* 0x0000fc0001517983 */ /* 0x000ea80000300800 */
[----:B------:R-:W2:Y:S04]  /*45c40*/  LDL.LU R80, [R1+0xf8] ;  /* 0x0000f80001507983 */ /* 0x000ea80000300800 */
[----:B------:R-:W2:Y:S04]  /*45c50*/  LDL.LU R77, [R1+0x1d8] ;  /* 0x0001d800014d7983 */ /* 0x000ea80000300800 */
[----:B------:R-:W2:Y:S01]  /*45c60*/  LDL.LU R76, [R1+0x190] ;  /* 0x00019000014c7983 */ /* 0x000ea20000300800 */
[----:B---3--:R-:W-:Y:S01]  /*45c70*/  F2FP.BF16.F32.PACK_AB R23, R65, R61 ;  /* 0x0000003d4117723e */ /* 0x008fe200000010ff */
[----:B------:R-:W-:Y:S06]  /*45c80*/  BAR.SYNC.DEFER_BLOCKING 0x0 ;  /* 0x0000000000007b1d */ /* 0x000fec0000010000 */
[----:B------:R-:W3:Y:S04]  /*45c90*/  LDL.LU R65, [R1+0x10c] ;  /* 0x00010c0001417983 */ /* 0x000ee80000300800 */
[----:B------:R-:W3:Y:S04]  /*45ca0*/  LDL.LU R61, [R1+0x108] ;  /* 0x00010800013d7983 */ /* 0x000ee80000300800 */
[----:B------:R-:W-:Y:S01]  /*45cb0*/  STSM.16.M88.4 [R252], R20 ;  /* 0x00000014fc007844 */ /* 0x000fe20000000200 */
[----:B------:R-:W-:Y:S06]  /*45cc0*/  BAR.SYNC.DEFER_BLOCKING 0x0 ;  /* 0x0000000000007b1d */ /* 0x000fec0000010000 */
[----:B------:R-:W1:Y:S01]  /*45cd0*/  LDS.128 R16, [R0] ;  /* 0x0000000000107984 */ /* 0x000e620000000c00 */
[----:B----4-:R-:W-:-:S03]  /*45ce0*/  F2FP.BF16.F32.PACK_AB R26, R49, R45 ;  /* 0x0000002d311a723e */ /* 0x010fc600000010ff */
[----:B------:R-:W4:Y:S04]  /*45cf0*/  LDL.LU R49, [R1+0x1e8] ;  /* 0x0001e80001317983 */ /* 0x000f280000300800 */
[----:B------:R-:W4:Y:S04]  /*45d00*/  LDL.LU R45, [R1+0x1dc] ;  /* 0x0001dc00012d7983 */ /* 0x000f280000300800 */
[----:B0-----:R-:W-:Y:S04]  /*45d10*/  STL.64 [R1+0x1ad0], R12 ;  /* 0x001ad00c01007387 */ /* 0x001fe80000100a00 */
[----:B------:R-:W-:Y:S04]  /*45d20*/  STL [R1+0x1ac8], R15 ;  /* 0x001ac80f01007387 */ /* 0x000fe80000100800 */
[----:B------:R-:W-:Y:S04]  /*45d30*/  STL [R1+0x1ae8], R14 ;  /* 0x001ae80e01007387 */ /* 0x000fe80000100800 */
[----:B-1----:R-:W-:Y:S04]  /*45d40*/  STL.64 [R1+0x1ae0], R18 ;  /* 0x001ae01201007387 */ /* 0x002fe80000100a00 */
[----:B------:R-:W4:Y:S04]  /*45d50*/  LDL.LU R88, [R1+0x11c] ;  /* 0x00011c0001587983 */ /* 0x000f280000300800 */
[----:B------:R-:W4:Y:S01]  /*45d60*/  LDL.LU R85, [R1+0x118] ;  /* 0x0001180001557983 */ /* 0x000f220000300800 */
[----:B--2---:R-:W-:-:S02]  /*45d70*/  F2FP.BF16.F32.PACK_AB R30, R73, R72 ;  /* 0x00000048491e723e */ /* 0x004fc400000010ff */
[----:B------:R-:W-:Y:S01]  /*45d80*/  F2FP.BF16.F32.PACK_AB R31, R69, R68 ;  /* 0x00000044451f723e */ /* 0x000fe200000010ff */
[----:B------:R-:W2:Y:S04]  /*45d90*/  LDL.LU R73, [R1+0x1fc] ;  /* 0x0001fc0001497983 */ /* 0x000ea80000300800 */
[----:B------:R-:W2:Y:S04]  /*45da0*/  LDL.LU R72, [R1+0x1f8] ;  /* 0x0001f80001487983 */ /* 0x000ea80000300800 */
[----:B------:R-:W2:Y:S01]  /*45db0*/  LDL.LU R69, [R1+0x12c] ;  /* 0x00012c0001457983 */ /* 0x000ea20000300800 */
[----:B------:R-:W-:-:S03]  /*45dc0*/  F2FP.BF16.F32.PACK_AB R34, R57, R53 ;  /* 0x000000353922723e */ /* 0x000fc600000010ff */
[----:B------:R-:W2:Y:S04]  /*45dd0*/  LDL.LU R68, [R1+0x124] ;  /* 0x0001240001447983 */ /* 0x000ea80000300800 */
[----:B------:R-:W2:Y:S04]  /*45de0*/  LDL.LU R57, [R1+0x204] ;  /* 0x0002040001397983 */ /* 0x000ea80000300800 */
[----:B------:R-:W2:Y:S04]  /*45df0*/  LDL.LU R53, [R1+0x200] ;  /* 0x0002000001357983 */ /* 0x000ea80000300800 */
[----:B------:R-:W2:Y:S04]  /*45e00*/  LDL.LU R104, [R1+0x13c] ;  /* 0x00013c0001687983 */ /* 0x000ea80000300800 */
[----:B------:R-:W2:Y:S01]  /*45e10*/  LDL.LU R96, [R1+0x134] ;  /* 0x0001340001607983 */ /* 0x000ea20000300800 */
[----:B------:R-:W-:-:S03]  /*45e20*/  F2FP.BF16.F32.PACK_AB R38, R81, R80 ;  /* 0x000000505126723e */ /* 0x000fc600000010ff */
[----:B------:R-:W2:Y:S04]  /*45e30*/  LDL.LU R81, [R1+0x22c] ;  /* 0x00022c0001517983 */ /* 0x000ea80000300800 */
[----:B------:R-:W2:Y:S01]  /*45e40*/  LDL.LU R80, [R1+0x228] ;  /* 0x0002280001507983 */ /* 0x000ea20000300800 */
[----:B------:R-:W-:-:S03]  /*45e50*/  F2FP.BF16.F32.PACK_AB R39, R77, R76 ;  /* 0x0000004c4d27723e */ /* 0x000fc600000010ff */
[----:B------:R-:W2:Y:S04]  /*45e60*/  LDL.LU R77, [R1+0x14c] ;  /* 0x00014c00014d7983 */ /* 0x000ea80000300800 */
[----:B------:R-:W2:Y:S01]  /*45e70*/  LDL.LU R76, [R1+0x148] ;  /* 0x00014800014c7983 */ /* 0x000ea20000300800 */
[----:B---3--:R-:W-:-:S03]  /*45e80*/  F2FP.BF16.F32.PACK_AB R42, R65, R61 ;  /* 0x0000003d412a723e */ /* 0x008fc600000010ff */
[----:B------:R-:W3:Y:S04]  /*45e90*/  LDL.LU R65, [R1+0x234] ;  /* 0x0002340001417983 */ /* 0x000ee80000300800 */
[----:B------:R-:W3:Y:S04]  /*45ea0*/  LDL.LU R61, [R1+0x230] ;  /* 0x00023000013d7983 */ /* 0x000ee80000300800 */
[----:B------:R-:W3:Y:S04]  /*45eb0*/  LDL.LU R100, [R1+0x160] ;  /* 0x0001600001647983 */ /* 0x000ee80000300800 */
[----:B------:R-:W3:Y:S01]  /*45ec0*/  LDL.LU R89, [R1+0x158] ;  /* 0x0001580001597983 */ /* 0x000ee20000300800 */
[----:B----4-:R-:W-:-:S03]  /*45ed0*/  F2FP.BF16.F32.PACK_AB R46, R88, R85 ;  /* 0x00000055582e723e */ /* 0x010fc600000010ff */
[----:B------:R-:W4:Y:S04]  /*45ee0*/  LDL.LU R88, [R1+0x264] ;  /* 0x0002640001587983 */ /* 0x000f280000300800 */
[----:B------:R-:W4:Y:S01]  /*45ef0*/  LDL.LU R85, [R1+0x260] ;  /* 0x0002600001557983 */ /* 0x000f220000300800 */
[----:B--2---:R-:W-:-:S03]  /*45f00*/  F2FP.BF16.F32.PACK_AB R47, R73, R72 ;  /* 0x00000048492f723e */ /* 0x004fc600000010ff */
[----:B------:R-:W2:Y:S04]  /*45f10*/  LDL.LU R73, [R1+0x16c] ;  /* 0x00016c0001497983 */ /* 0x000ea80000300800 */
[----:B------:R-:W2:Y:S01]  /*45f20*/  LDL.LU R72, [R1+0x168] ;  /* 0x0001680001487983 */ /* 0x000ea20000300800 */
[----:B------:R-:W-:-:S03]  /*45f30*/  F2FP.BF16.F32.PACK_AB R50, R69, R68 ;  /* 0x000000444532723e */ /* 0x000fc600000010ff */
[----:B------:R-:W2:Y:S04]  /*45f40*/  LDL.LU R69, [R1+0x26c] ;  /* 0x00026c0001457983 */ /* 0x000ea80000300800 */
[----:B------:R-:W2:Y:S04]  /*45f50*/  LDL.LU R68, [R1+0x268] ;  /* 0x0002680001447983 */ /* 0x000ea80000300800 */
[----:B------:R-:W2:Y:S04]  /*45f60*/  LDL.LU R70, [R1+0x178] ;  /* 0x0001780001467983 */ /* 0x000ea80000300800 */
[----:B------:R-:W2:Y:S01]  /*45f70*/  LDL.LU R108, [R1+0x174] ;  /* 0x00017400016c7983 */ /* 0x000ea20000300800 */
[----:B------:R-:W-:-:S03]  /*45f80*/  F2FP.BF16.F32.PACK_AB R54, R104, R96 ;  /* 0x000000606836723e */ /* 0x000fc600000010ff */
[----:B------:R-:W2:Y:S04]  /*45f90*/  LDL.LU R104, [R1+0x2a4] ;  /* 0x0002a40001687983 */ /* 0x000ea80000300800 */
[----:B------:R-:W2:Y:S01]  /*45fa0*/  LDL.LU R96, [R1+0x2a0] ;  /* 0x0002a00001607983 */ /* 0x000ea20000300800 */
[----:B------:R-:W-:Y:S01]  /*45fb0*/  @!P5 FMUL R168, R168, 16777216 ;  /* 0x4b800000a8a8d820 */ /* 0x000fe20000400000 */
[----:B------:R-:W-:Y:S01]  /*45fc0*/  @!P5 FMUL R169, R169, 16777216 ;  /* 0x4b800000a9a9d820 */ /* 0x000fe20000400000 */
[----:B------:R-:W-:Y:S01]  /*45fd0*/  @!P5 FMUL R67, R67, 16777216 ;  /* 0x4b8000004343d820 */ /* 0x000fe20000400000 */
[----:B------:R-:W-:Y:S01]  /*45fe0*/  @!P5 FMUL R79, R79, 16777216 ;  /* 0x4b8000004f4fd820 */ /* 0x000fe20000400000 */
[C---:B------:R-:W-:Y:S01]  /*45ff0*/  FMUL R168, R247.reuse, R168 ;  /* 0x000000a8f7a87220 */ /* 0x040fe20000400000 */
[C---:B------:R-:W-:Y:S01]  /*46000*/  FMUL R169, R247.reuse, R169 ;  /* 0x000000a9f7a97220 */ /* 0x040fe20000400000 */
[----:B------:R-:W-:Y:S01]  /*46010*/  @!P5 FMUL R78, R78, 16777216 ;  /* 0x4b8000004e4ed820 */ /* 0x000fe20000400000 */
[C---:B------:R-:W-:Y:S01]  /*46020*/  FMUL R251, R247.reuse, R67 ;  /* 0x00000043f7fb7220 */ /* 0x040fe20000400000 */
[----:B------:R-:W-:-:S02]  /*46030*/  FMUL R244, R247, R79 ;  /* 0x0000004ff7f47220 */ /* 0x000fc40000400000 */
[----:B------:R-:W-:Y:S01]  /*46040*/  F2FP.BF16.F32.PACK_AB R168, R168, R169 ;  /* 0x000000a9a8a8723e */ /* 0x000fe200000010ff */
[----:B------:R-:W-:Y:S01]  /*46050*/  FMUL R245, R247, R78 ;  /* 0x0000004ef7f57220 */ /* 0x000fe20000400000 */
[----:B------:R-:W-:Y:S01]  /*46060*/  F2FP.BF16.F32.PACK_AB R169, R170, R171 ;  /* 0x000000abaaa9723e */ /* 0x000fe200000010ff */
[----:B------:R-:W-:Y:S01]  /*46070*/  @!P5 FMUL R212, R212, 16777216 ;  /* 0x4b800000d4d4d820 */ /* 0x000fe20000400000 */
[----:B------:R-:W-:-:S03]  /*46080*/  @!P5 FMUL R213, R213, 16777216 ;  /* 0x4b800000d5d5d820 */ /* 0x000fc60000400000 */
[C---:B------:R-:W-:Y:S01]  /*46090*/  FMUL R24, R247.reuse, R212 ;  /* 0x000000d4f7187220 */ /* 0x040fe20000400000 */
[----:B------:R-:W-:Y:S01]  /*460a0*/  FMUL R213, R247, R213 ;  /* 0x000000d5f7d57220 */ /* 0x000fe20000400000 */
[----:B------:R-:W-:Y:S02]  /*460b0*/  F2FP.BF16.F32.PACK_AB R25, R214, R215 ;  /* 0x000000d7d619723e */ /* 0x000fe400000010ff */
[----:B------:R-:W-:Y:S02]  /*460c0*/  F2FP.BF16.F32.PACK_AB R27, R33, R29 ;  /* 0x0000001d211b723e */ /* 0x000fe400000010ff */
[----:B------:R-:W-:Y:S01]  /*460d0*/  F2FP.BF16.F32.PACK_AB R24, R24, R213 ;  /* 0x000000d51818723e */ /* 0x000fe200000010ff */
[----:B------:R-:W-:Y:S01]  /*460e0*/  BAR.SYNC.DEFER_BLOCKING 0x0 ;  /* 0x0000000000007b1d */ /* 0x000fe20000010000 */
[----:B------:R-:W-:-:S05]  /*460f0*/  F2FP.BF16.F32.PACK_AB R55, R81, R80 ;  /* 0x000000505137723e */ /* 0x000fca00000010ff */
        /* <DEDUP_REMOVED lines=8> */
[----:B------:R-:W-:Y:S01]  /*46180*/  STSM.16.M88.4 [R252], R24 ;  /* 0x00000018fc007844 */ /* 0x000fe20000000200 */
[----:B------:R-:W-:Y:S01]  /*46190*/  BAR.SYNC.DEFER_BLOCKING 0x0 ;  /* 0x0000000000007b1d */ /* 0x000fe20000010000 */
[----:B----4-:R-:W-:-:S05]  /*461a0*/  F2FP.BF16.F32.PACK_AB R63, R88, R85 ;  /* 0x00000055583f723e */ /* 0x010fca00000010ff */
[----:B------:R-:W0:Y:S04]  /*461b0*/  LDS.128 R20, [R0] ;  /* 0x0000000000147984 */ /* 0x000e280000000c00 */
[----:B------:R-:W4:Y:S04]  /*461c0*/  LDL.LU R88, [R1+0x2e4] ;  /* 0x0002e40001587983 */ /* 0x000f280000300800 */
[----:B------:R-:W4:Y:S01]  /*461d0*/  LDL.LU R85, [R1+0x2e0] ;  /* 0x0002e00001557983 */ /* 0x000f220000300800 */
[----:B--2---:R-:W-:-:S03]  /*461e0*/  F2FP.BF16.F32.PACK_AB R66, R73, R72 ;  /* 0x000000484942723e */ /* 0x004fc600000010ff */
[----:B------:R-:W2:Y:S01]  /*461f0*/  LDL.LU R73, [R1+0x1b0] ;  /* 0x0001b00001497983 */ /* 0x000ea20000300800 */
[----:B------:R-:W-:-:S03]  /*46200*/  F2FP.BF16.F32.PACK_AB R67, R69, R68 ;  /* 0x000000444543723e */ /* 0x000fc600000010ff */
[----:B------:R-:W2:Y:S04]  /*46210*/  LDL.LU R72, [R1+0x1a8] ;  /* 0x0001a80001487983 */ /* 0x000ea80000300800 */
[----:B------:R-:W2:Y:S04]  /*46220*/  LDL.LU R69, [R1+0x2ec] ;  /* 0x0002ec0001457983 */ /* 0x000ea80000300800 */
[----:B------:R-:W2:Y:S01]  /*46230*/  LDL.LU R68, [R1+0x2e8] ;  /* 0x0002e80001447983 */ /* 0x000ea20000300800 */
[----:B------:R-:W-:-:S03]  /*46240*/  F2FP.BF16.F32.PACK_AB R170, R70, R108 ;  /* 0x0000006c46aa723e */ /* 0x000fc600000010ff */
[----:B------:R-:W2:Y:S01]  /*46250*/  LDL.LU R79, [R1+0x1c0] ;  /* 0x0001c000014f7983 */ /* 0x000ea20000300800 */
[----:B------:R-:W-:-:S03]  /*46260*/  F2FP.BF16.F32.PACK_AB R171, R104, R96 ;  /* 0x0000006068ab723e */ /* 0x000fc600000010ff */
[----:B------:R-:W2:Y:S04]  /*46270*/  LDL.LU R78, [R1+0x1b8] ;  /* 0x0001b800014e7983 */ /* 0x000ea80000300800 */
[----:B------:R-:W2:Y:S04]  /*46280*/  LDL.LU R108, [R1+0x324] ;  /* 0x00032400016c7983 */ /* 0x000ea80000300800 */
[----:B------:R-:W2:Y:S01]  /*46290*/  LDL.LU R96, [R1+0x320] ;  /* 0x0003200001607983 */ /* 0x000ea20000300800 */
[----:B------:R-:W-:Y:S01]  /*462a0*/  BAR.SYNC.DEFER_BLOCKING 0x0 ;  /* 0x0000000000007b1d */ /* 0x000fe20000010000 */
[----:B------:R-:W-:Y:S01]  /*462b0*/  @!P5 FMUL R208, R208, 16777216 ;  /* 0x4b800000d0d0d820 */ /* 0x000fe20000400000 */
[----:B------:R-:W-:-:S03]  /*462c0*/  @!P5 FMUL R209, R209, 16777216 ;  /* 0x4b800000d1d1d820 */ /* 0x000fc60000400000 */
[C---:B------:R-:W-:Y:S01]  /*462d0*/  FMUL R28, R247.reuse, R208 ;  /* 0x000000d0f71c7220 */ /* 0x040fe20000400000 */
[----:B------:R-:W-:Y:S01]  /*462e0*/  FMUL R209, R247, R209 ;  /* 0x000000d1f7d17220 */ /* 0x000fe20000400000 */
[----:B------:R-:W-:-:S04]  /*462f0*/  F2FP.BF16.F32.PACK_AB R29, R210, R211 ;  /* 0x000000d3d21d723e */ /* 0x000fc800000010ff */
[----:B------:R-:W-:-:S05]  /*46300*/  F2FP.BF16.F32.PACK_AB R28, R28, R209 ;  /* 0x000000d11c1c723e */ /* 0x000fca00000010ff */
[----:B------:R-:W-:Y:S01]  /*46310*/  STSM.16.M88.4 [R252], R28 ;  /* 0x0000001cfc007844 */ /* 0x000fe20000000200 */
[----:B------:R-:W-:Y:S01]  /*46320*/  BAR.SYNC.DEFER_BLOCKING 0x0 ;  /* 0x0000000000007b1d */ /* 0x000fe20000010000 */
[----:B------:R-:W-:Y:S01]  /*46330*/  @!P5 FMUL R204, R204, 16777216 ;  /* 0x4b800000ccccd820 */ /* 0x000fe20000400000 */
[----:B------:R-:W-:-:S03]  /*46340*/  @!P5 FMUL R205, R205, 16777216 ;  /* 0x4b800000cdcdd820 */ /* 0x000fc60000400000 */
[C---:B------:R-:W-:Y:S01]  /*46350*/  FMUL R32, R247.reuse, R204 ;  /* 0x000000ccf7207220 */ /* 0x040fe20000400000 */
[----:B------:R-:W-:Y:S01]  /*46360*/  FMUL R205, R247, R205 ;  /* 0x000000cdf7cd7220 */ /* 0x000fe20000400000 */
[----:B------:R-:W1:Y:S04]  /*46370*/  LDS.128 R24, [R0] ;  /* 0x0000000000187984 */ /* 0x000e680000000c00 */
[----:B------:R-:W-:Y:S02]  /*46380*/  F2FP.BF16.F32.PACK_AB R32, R32, R205 ;  /* 0x000000cd2020723e */ /* 0x000fe400000010ff */
[----:B------:R-:W-:Y:S02]  /*46390*/  F2FP.BF16.F32.PACK_AB R33, R206, R207 ;  /* 0x000000cfce21723e */ /* 0x000fe400000010ff */
        /* <DEDUP_REMOVED lines=8> */
[----:B------:R-:W1:Y:S04]  /*46420*/  LDS.128 R28, [R0] ;  /* 0x00000000001c7984 */ /* 0x000e680000000c00 */
        /* <DEDUP_REMOVED lines=13> */
[----:B------:R-:W-:Y:S01]  /*46500*/  BAR.SYNC.DEFER_BLOCKING 0x0 ;  /* 0x0000000000007b1d */ /* 0x000fe20000010000 */
[----:B------:R-:W-:Y:S01]  /*46510*/  @!P5 FMUL R164, R164, 16777216 ;  /* 0x4b800000a4a4d820 */ /* 0x000fe20000400000 */
[----:B------:R-:W-:-:S04]  /*46520*/  @!P5 FMUL R165, R165, 16777216 ;  /* 0x4b800000a5a5d820 */ /* 0x000fc80000400000 */
[----:B------:R-:W-:Y:S02]  /*46530*/  STSM.16.M88.4 [R252], R40 ;  /* 0x00000028fc007844 */ /* 0x000fe40000000200 */
[----:B------:R-:W-:Y:S01]  /*46540*/  BAR.SYNC.DEFER_BLOCKING 0x0 ;  /* 0x0000000000007b1d */ /* 0x000fe20000010000 */
[C---:B------:R-:W-:Y:S01]  /*46550*/  FMUL R164, R247.reuse, R164 ;  /* 0x000000a4f7a47220 */ /* 0x040fe20000400000 */
[----:B------:R-:W-:Y:S01]  /*46560*/  FMUL R165, R247, R165 ;  /* 0x000000a5f7a57220 */ /* 0x000fe20000400000 */
[----:B------:R-:W-:Y:S01]  /*46570*/  @!P5 FMUL R160, R160, 16777216 ;  /* 0x4b800000a0a0d820 */ /* 0x000fe20000400000 */
[----:B------:R-:W-:Y:S01]  /*46580*/  @!P5 FMUL R161, R161, 16777216 ;  /* 0x4b800000a1a1d820 */ /* 0x000fe20000400000 */
[----:B------:R-:W-:Y:S02]  /*46590*/  @!P5 FMUL R90, R90, 16777216 ;  /* 0x4b8000005a5ad820 */ /* 0x000fe40000400000 */
[----:B------:R-:W-:Y:S01]  /*465a0*/  F2FP.BF16.F32.PACK_AB R164, R164, R165 ;  /* 0x000000a5a4a4723e */ /* 0x000fe200000010ff */
[----:B------:R-:W-:Y:S01]  /*465b0*/  @!P5 FMUL R87, R87, 16777216 ;  /* 0x4b8000005757d820 */ /* 0x000fe20000400000 */
[----:B------:R-:W-:Y:S01]  /*465c0*/  F2FP.BF16.F32.PACK_AB R165, R166, R167 ;  /* 0x000000a7a6a5723e */ /* 0x000fe200000010ff */
[----:B------:R-:W-:Y:S01]  /*465d0*/  @!P5 FMUL R86, R86, 16777216 ;  /* 0x4b8000005656d820 */ /* 0x000fe20000400000 */
[----:B------:R-:W-:Y:S01]  /*465e0*/  F2FP.BF16.F32.PACK_AB R166, R81, R80 ;  /* 0x0000005051a6723e */ /* 0x000fe200000010ff */
[C---:B------:R-:W-:Y:S01]  /*465f0*/  FMUL R160, R247.reuse, R160 ;  /* 0x000000a0f7a07220 */ /* 0x040fe20000400000 */
[----:B------:R-:W-:Y:S01]  /*46600*/  FMUL R161, R247, R161 ;  /* 0x000000a1f7a17220 */ /* 0x000fe20000400000 */
[----:B------:R-:W2:Y:S01]  /*46610*/  LDL.LU R81, [R1+0x1cc] ;  /* 0x0001cc0001517983 */ /* 0x000ea20000300800 */
[----:B------:R-:W-:Y:S01]  /*46620*/  F2FP.BF16.F32.PACK_AB R167, R77, R76 ;  /* 0x0000004c4da7723e */ /* 0x000fe200000010ff */
[----:B------:R-:W-:-:S02]  /*46630*/  FMUL R143, R247, R90 ;  /* 0x0000005af78f7220 */ /* 0x000fc40000400000 */
[----:B------:R-:W2:Y:S04]  /*46640*/  LDL.LU R80, [R1+0x1c8] ;  /* 0x0001c80001507983 */ /* 0x000ea80000300800 */
[----:B------:R-:W1:Y:S01]  /*46650*/  LDS.128 R36, [R0] ;  /* 0x0000000000247984 */ /* 0x000e620000000c00 */
[----:B------:R-:W-:-:S03]  /*46660*/  FMUL R222, R247, R87 ;  /* 0x00000057f7de7220 */ /* 0x000fc60000400000 */
[----:B------:R-:W2:Y:S01]  /*46670*/  LDL.LU R77, [R1+0x32c] ;  /* 0x00032c00014d7983 */ /* 0x000ea20000300800 */
[----:B------:R-:W-:Y:S01]  /*46680*/  FMUL R226, R247, R86 ;  /* 0x00000056f7e27220 */ /* 0x000fe20000400000 */
[----:B------:R-:W-:Y:S02]  /*46690*/  F2FP.BF16.F32.PACK_AB R160, R160, R161 ;  /* 0x000000a1a0a0723e */ /* 0x000fe400000010ff */
[----:B------:R-:W2:Y:S01]  /*466a0*/  LDL.LU R76, [R1+0x328] ;  /* 0x00032800014c7983 */ /* 0x000ea20000300800 */
[----:B------:R-:W-:Y:S01]  /*466b0*/  @!P5 FMUL R111, R111, 16777216 ;  /* 0x4b8000006f6fd820 */ /* 0x000fe20000400000 */
[----:B------:R-:W-:Y:S02]  /*466c0*/  F2FP.BF16.F32.PACK_AB R161, R162, R163 ;  /* 0x000000a3a2a1723e */ /* 0x000fe400000010ff */
[----:B------:R-:W2:Y:S01]  /*466d0*/  LDL.LU R90, [R1+0x1e4] ;  /* 0x0001e400015a7983 */ /* 0x000ea20000300800 */
[----:B------:R-:W-:Y:S01]  /*466e0*/  @!P5 FMUL R102, R102, 16777216 ;  /* 0x4b8000006666d820 */ /* 0x000fe20000400000 */
[----:B------:R-:W-:-:S02]  /*466f0*/  @!P5 FMUL R192, R192, 16777216 ;  /* 0x4b800000c0c0d820 */ /* 0x000fc40000400000 */
[----:B------:R-:W2:Y:S01]  /*46700*/  LDL.LU R87, [R1+0x1e0] ;  /* 0x0001e00001577983 */ /* 0x000ea20000300800 */
[----:B------:R-:W-:Y:S01]  /*46710*/  @!P5 FMUL R193, R193, 16777216 ;  /* 0x4b800000c1c1d820 */ /* 0x000fe20000400000 */
[----:B---3--:R-:W-:Y:S02]  /*46720*/  F2FP.BF16.F32.PACK_AB R162, R100, R89 ;  /* 0x0000005964a2723e */ /* 0x008fe400000010ff */
[----:B------:R-:W3:Y:S04]  /*46730*/  LDL.LU R86, [R1+0x35c] ;  /* 0x00035c0001567983 */ /* 0x000ee80000300800 */
[----:B------:R-:W3:Y:S01]  /*46740*/  LDL.LU R104, [R1+0x358] ;  /* 0x0003580001687983 */ /* 0x000ee20000300800 */
[----:B------:R-:W-:-:S03]  /*46750*/  FMUL R119, R247, R111 ;  /* 0x0000006ff7777220 */ /* 0x000fc60000400000 */
[----:B------:R-:W3:Y:S01]  /*46760*/  LDL.LU R100, [R1+0x1f4] ;  /* 0x0001f40001647983 */ /* 0x000ee20000300800 */
[C---:B------:R-:W-:Y:S01]  /*46770*/  FMUL R44, R247.reuse, R192 ;  /* 0x000000c0f72c7220 */ /* 0x040fe20000400000 */
[C---:B------:R-:W-:Y:S02]  /*46780*/  FMUL R193, R247.reuse, R193 ;  /* 0x000000c1f7c17220 */ /* 0x040fe40000400000 */
[----:B------:R-:W3:Y:S01]  /*46790*/  LDL.LU R89, [R1+0x1ec] ;  /* 0x0001ec0001597983 */ /* 0x000ee20000300800 */
[----:B------:R-:W-:Y:S01]  /*467a0*/  FMUL R126, R247, R102 ;  /* 0x00000066f77e7220 */ /* 0x000fe20000400000 */
[----:B------:R-:W-:Y:S01]  /*467b0*/  @!P5 FMUL R152, R152, 16777216 ;  /* 0x4b8000009898d820 */ /* 0x000fe20000400000 */
[----:B------:R-:W-:Y:S01]  /*467c0*/  @!P5 FMUL R153, R153, 16777216 ;  /* 0x4b8000009999d820 */ /* 0x000fe20000400000 */
[----:B----4-:R-:W-:Y:S01]  /*467d0*/  F2FP.BF16.F32.PACK_AB R163, R88, R85 ;  /* 0x0000005558a3723e */ /* 0x010fe200000010ff */
[----:B------:R-:W-:Y:S01]  /*467e0*/  BAR.SYNC.DEFER_BLOCKING 0x0 ;  /* 0x0000000000007b1d */ /* 0x000fe20000010000 */
[----:B------:R-:W-:Y:S01]  /*467f0*/  @!P5 FMUL R107, R107, 16777216 ;  /* 0x4b8000006b6bd820 */ /* 0x000fe20000400000 */
[----:B------:R-:W-:-:S04]  /*46800*/  @!P5 FMUL R103, R103, 16777216 ;  /* 0x4b8000006767d820 */ /* 0x000fc80000400000 */
[----:B------:R-:W4:Y:S04]  /*46810*/  LDL.LU R88, [R1+0x364] ;  /* 0x0003640001587983 */ /* 0x000f280000300800 */
[----:B------:R-:W4:Y:S04]  /*46820*/  LDL.LU R85, [R1+0x360] ;  /* 0x0003600001557983 */ /* 0x000f280000300800 */
[----:B------:R-:W3:Y:S01]  /*46830*/  LDL.LU R111, [R1+0x20c] ;  /* 0x00020c00016f7983 */ /* 0x000ee20000300800 */
[----:B------:R-:W-:-:S03]  /*46840*/  F2FP.BF16.F32.PACK_AB R44, R44, R193 ;  /* 0x000000c12c2c723e */ /* 0x000fc600000010ff */
[----:B------:R-:W3:Y:S01]  /*46850*/  LDL.LU R102, [R1+0x208] ;  /* 0x0002080001667983 */ /* 0x000ee20000300800 */
[----:B------:R-:W-:Y:S01]  /*46860*/  F2FP.BF16.F32.PACK_AB R45, R194, R195 ;  /* 0x000000c3c22d723e */ /* 0x000fe200000010ff */
[----:B------:R-:W-:Y:S01]  /*46870*/  @!P5 FMUL R106, R106, 16777216 ;  /* 0x4b8000006a6ad820 */ /* 0x000fe20000400000 */
[----:B------:R-:W-:Y:S01]  /*46880*/  @!P5 FMUL R95, R95, 16777216 ;  /* 0x4b8000005f5fd820 */ /* 0x000fe20000400000 */
[C---:B------:R-:W-:Y:S01]  /*46890*/  FMUL R152, R247.reuse, R152 ;  /* 0x00000098f7987220 */ /* 0x040fe20000400000 */
[C---:B------:R-:W-:Y:S01]  /*468a0*/  FMUL R153, R247.reuse, R153 ;  /* 0x00000099f7997220 */ /* 0x040fe20000400000 */
[----:B------:R-:W-:Y:S01]  /*468b0*/  @!P5 FMUL R94, R94, 16777216 ;  /* 0x4b8000005e5ed820 */ /* 0x000fe20000400000 */
[C---:B------:R-:W-:Y:S01]  /*468c0*/  FMUL R131, R247.reuse, R107 ;  /* 0x0000006bf7837220 */ /* 0x040fe20000400000 */
[----:B------:R-:W-:Y:S01]  /*468d0*/  @!P5 FMUL R176, R176, 16777216 ;  /* 0x4b800000b0b0d820 */ /* 0x000fe20000400000 */
[C---:B------:R-:W-:Y:S01]  /*468e0*/  FMUL R127, R247.reuse, R103 ;  /* 0x00000067f77f7220 */ /* 0x040fe20000400000 */
[----:B------:R-:W-:Y:S01]  /*468f0*/  STSM.16.M88.4 [R252], R44 ;  /* 0x0000002cfc007844 */ /* 0x000fe20000000200 */
[----:B------:R-:W-:Y:S01]  /*46900*/  @!P5 FMUL R172, R172, 16777216 ;  /* 0x4b800000acacd820 */ /* 0x000fe20000400000 */
[----:B------:R-:W-:-:S02]  /*46910*/  FMUL R130, R247, R106 ;  /* 0x0000006af7827220 */ /* 0x000fc40000400000 */
[----:B------:R-:W4:Y:S01]  /*46920*/  LDL.LU R107, [R1+0x38c] ;  /* 0x00038c00016b7983 */ /* 0x000f220000300800 */
[----:B------:R-:W-:Y:S01]  /*46930*/  @!P5 FMUL R110, R110, 16777216 ;  /* 0x4b8000006e6ed820 */ /* 0x000fe20000400000 */
[C---:B------:R-:W-:Y:S01]  /*46940*/  FMUL R138, R247.reuse, R95 ;  /* 0x0000005ff78a7220 */ /* 0x040fe20000400000 */
[----:B------:R-:W-:Y:S01]  /*46950*/  F2FP.BF16.F32.PACK_AB R152, R152, R153 ;  /* 0x000000999898723e */ /* 0x000fe200000010ff */
[----:B------:R-:W-:Y:S01]  /*46960*/  BAR.SYNC.DEFER_BLOCKING 0x0 ;  /* 0x0000000000007b1d */ /* 0x000fe20000010000 */
[C---:B------:R-:W-:Y:S01]  /*46970*/  FMUL R139, R247.reuse, R94 ;  /* 0x0000005ef78b7220 */ /* 0x040fe20000400000 */
[----:B------:R-:W-:Y:S01]  /*46980*/  F2FP.BF16.F32.PACK_AB R153, R154, R155 ;  /* 0x0000009b9a99723e */ /* 0x000fe200000010ff */
[C---:B------:R-:W-:Y:S01]  /*46990*/  FMUL R60, R247.reuse, R176 ;  /* 0x000000b0f73c7220 */ /* 0x040fe20000400000 */
[----:B--2---:R-:W-:Y:S02]  /*469a0*/  F2FP.BF16.F32.PACK_AB R155, R108, R96 ;  /* 0x000000606c9b723e */ /* 0x004fe400000010ff */
[----:B------:R-:W2:Y:S04]  /*469b0*/  LDL.LU R103, [R1+0x388] ;  /* 0x0003880001677983 */ /* 0x000ea80000300800 */
[----:B------:R-:W2:Y:S01]  /*469c0*/  LDL.LU R106, [R1+0x224] ;  /* 0x00022400016a7983 */ /* 0x000ea20000300800 */
[----:B------:R-:W-:-:S03]  /*469d0*/  FMUL R64, R247, R172 ;  /* 0x000000acf7407220 */ /* 0x000fc60000400000 */
[----:B------:R-:W2:Y:S01]  /*469e0*/  LDL.LU R95, [R1+0x21c] ;  /* 0x00021c00015f7983 */ /* 0x000ea20000300800 */
[----:B------:R-:W-:-:S03]  /*469f0*/  FMUL R118, R247, R110 ;  /* 0x0000006ef7767220 */ /* 0x000fc60000400000 */
[----:B------:R-:W2:Y:S04]  /*46a00*/  LDL.LU R94, [R1+0x394] ;  /* 0x00039400015e7983 */ /* 0x000ea80000300800 */
[----:B------:R-:W2:Y:S04]  /*46a10*/  LDL.LU R108, [R1+0x390] ;  /* 0x00039000016c7983 */ /* 0x000ea80000300800 */
[----:B------:R-:W4:Y:S04]  /*46a20*/  LDL.LU R176, [R1+0x68] ;  /* 0x0000680001b07983 */ /* 0x000f280000300800 */
[----:B------:R-:W2:Y:S04]  /*46a30*/  LDL.LU R172, [R1+0x23c] ;  /* 0x00023c0001ac7983 */ /* 0x000ea80000300800 */
[----:B------:R-:W2:Y:S04]  /*46a40*/  LDL.LU R110, [R1+0x238] ;  /* 0x00023800016e7983 */ /* 0x000ea80000300800 */
[----:B------:R-:W1:Y:S01]  /*46a50*/  LDS.128 R40, [R0] ;  /* 0x0000000000287984 */ /* 0x000e620000000c00 */
[----:B------:R-:W-:Y:S01]  /*46a60*/  @!P5 FMUL R188, R188, 16777216 ;  /* 0x4b800000bcbcd820 */ /* 0x000fe20000400000 */
[----:B------:R-:W-:Y:S01]  /*46a70*/  @!P5 FMUL R189, R189, 16777216 ;  /* 0x4b800000bdbdd820 */ /* 0x000fe20000400000 */
[----:B------:R-:W-:Y:S01]  /*46a80*/  F2FP.BF16.F32.PACK_AB R49, R190, R191 ;  /* 0x000000bfbe31723e */ /* 0x000fe200000010ff */
[----:B------:R-:W-:Y:S01]  /*46a90*/  @!P5 FMUL R184, R184, 16777216 ;  /* 0x4b800000b8b8d820 */ /* 0x000fe20000400000 */
[C---:B------:R-:W-:Y:S01]  /*46aa0*/  FMUL R48, R247.reuse, R188 ;  /* 0x000000bcf7307220 */ /* 0x040fe20000400000 */
[----:B------:R-:W-:Y:S01]  /*46ab0*/  FMUL R189, R247, R189 ;  /* 0x000000bdf7bd7220 */ /* 0x000fe20000400000 */
[----:B------:R-:W-:Y:S01]  /*46ac0*/  F2FP.BF16.F32.PACK_AB R51, R57, R53 ;  /* 0x000000353933723e */ /* 0x000fe200000010ff */
[----:B------:R-:W-:Y:S01]  /*46ad0*/  @!P5 FMUL R185, R185, 16777216 ;  /* 0x4b800000b9b9d820 */ /* 0x000fe20000400000 */
[----:B------:R-:W-:Y:S01]  /*46ae0*/  @!P5 FMUL R180, R180, 16777216 ;  /* 0x4b800000b4b4d820 */ /* 0x000fe20000400000 */
[----:B------:R-:W-:Y:S01]  /*46af0*/  @!P5 FMUL R181, R181, 16777216 ;  /* 0x4b800000b5b5d820 */ /* 0x000fe20000400000 */
[----:B------:R-:W-:Y:S01]  /*46b00*/  F2FP.BF16.F32.PACK_AB R48, R48, R189 ;  /* 0x000000bd3030723e */ /* 0x000fe200000010ff */
[----:B------:R-:W-:Y:S01]  /*46b10*/  BAR.SYNC.DEFER_BLOCKING 0x0 ;  /* 0x0000000000007b1d */ /* 0x000fe20000010000 */
[----:B------:R-:W-:Y:S01]  /*46b20*/  F2FP.BF16.F32.PACK_AB R59, R65, R61 ;  /* 0x0000003d413b723e */ /* 0x000fe200000010ff */
[----:B------:R-:W-:Y:S01]  /*46b30*/  @!P5 FMUL R177, R177, 16777216 ;  /* 0x4b800000b1b1d820 */ /* 0x000fe20000400000 */
[----:B------:R-:W-:Y:S01]  /*46b40*/  @!P5 FMUL R173, R173, 16777216 ;  /* 0x4b800000adadd820 */ /* 0x000fe20000400000 */
[----:B------:R-:W-:Y:S01]  /*46b50*/  @!P5 FMUL R114, R114, 16777216 ;  /* 0x4b8000007272d820 */ /* 0x000fe20000400000 */
[----:B------:R-:W-:Y:S01]  /*46b60*/  @!P5 FMUL R115, R115, 16777216 ;  /* 0x4b8000007373d820 */ /* 0x000fe20000400000 */
[----:B------:R-:W2:Y:S04]  /*46b70*/  LDL.LU R212, [R1+0x3bc] ;  /* 0x0003bc0001d47983 */ /* 0x000ea80000300800 */
[----:B------:R-:W-:Y:S01]  /*46b80*/  STSM.16.M88.4 [R252], R48 ;  /* 0x00000030fc007844 */ /* 0x000fe20000000200 */
[----:B------:R-:W-:Y:S01]  /*46b90*/  BAR.SYNC.DEFER_BLOCKING 0x0 ;  /* 0x0000000000007b1d */ /* 0x000fe20000010000 */
[C---:B------:R-:W-:Y:S01]  /*46ba0*/  FMUL R52, R247.reuse, R184 ;  /* 0x000000b8f7347220 */ /* 0x040fe20000400000 */
[----:B------:R-:W-:Y:S01]  /*46bb0*/  FMUL R185, R247, R185 ;  /* 0x000000b9f7b97220 */ /* 0x000fe20000400000 */
[----:B------:R-:W-:-:S03]  /*46bc0*/  F2FP.BF16.F32.PACK_AB R53, R186, R187 ;  /* 0x000000bbba35723e */ /* 0x000fc600000010ff */
[----:B------:R-:W1:Y:S01]  /*46bd0*/  LDS.128 R44, [R0] ;  /* 0x00000000002c7984 */ /* 0x000e620000000c00 */
[----:B------:R-:W-:Y:S01]  /*46be0*/  F2FP.BF16.F32.PACK_AB R52, R52, R185 ;  /* 0x000000b93434723e */ /* 0x000fe200000010ff */
[----:B------:R-:W-:Y:S06]  /*46bf0*/  BAR.SYNC.DEFER_BLOCKING 0x0 ;  /* 0x0000000000007b1d */ /* 0x000fec0000010000 */
[----:B------:R-:W-:Y:S02]  /*46c00*/  STSM.16.M88.4 [R252], R52 ;  /* 0x00000034fc007844 */ /* 0x000fe40000000200 */
        /* <DEDUP_REMOVED lines=9> */
[----:B------:R-:W-:Y:S01]  /*46ca0*/  FMUL R177, R247, R177 ;  /* 0x000000b1f7b17220 */ /* 0x000fe20000400000 */
[----:B------:R-:W-:-:S04]  /*46cb0*/  F2FP.BF16.F32.PACK_AB R61, R178, R179 ;  /* 0x000000b3b23d723e */ /* 0x000fc800000010ff */
        /* <DEDUP_REMOVED lines=12> */
[----:B---3--:R-:W-:Y:S01]  /*46d80*/  F2FP.BF16.F32.PACK_AB R102, R111, R102 ;  /* 0x000000666f66723e */ /* 0x008fe200000010ff */
[C---:B------:R-:W-:Y:S01]  /*46d90*/  FMUL R122, R247.reuse, R114 ;  /* 0x00000072f77a7220 */ /* 0x040fe20000400000 */
[----:B------:R-:W-:-:S03]  /*46da0*/  FMUL R123, R247, R115 ;  /* 0x00000073f77b7220 */ /* 0x000fc60000400000 */
[----:B------:R-:W3:Y:S04]  /*46db0*/  LDL.LU R111, [R1+0x3b8] ;  /* 0x0003b800016f7983 */ /* 0x000ee80000300800 */
[----:B------:R-:W3:Y:S04]  /*46dc0*/  LDL.LU R208, [R1+0x244] ;  /* 0x0002440001d07983 */ /* 0x000ee80000300800 */
[----:B------:R-:W3:Y:S01]  /*46dd0*/  LDL.LU R114, [R1+0x240] ;  /* 0x0002400001727983 */ /* 0x000ee20000300800 */
[----:B------:R-:W-:-:S03]  /*46de0*/  @!P5 FMUL R74, R74, 16777216 ;  /* 0x4b8000004a4ad820 */ /* 0x000fc60000400000 */
[----:B------:R-:W3:Y:S04]  /*46df0*/  LDL.LU R204, [R1+0x3c4] ;  /* 0x0003c40001cc7983 */ /* 0x000ee80000300800 */
[----:B------:R-:W1:Y:S01]  /*46e00*/  LDS.128 R60, [R0] ;  /* 0x00000000003c7984 */ /* 0x000e620000000c00 */
[----:B------:R-:W-:Y:S01]  /*46e10*/  BAR.SYNC.DEFER_BLOCKING 0x0 ;  /* 0x0000000000007b1d */ /* 0x000fe20000010000 */
[----:B------:R-:W-:Y:S01]  /*46e20*/  @!P5 FMUL R75, R75, 16777216 ;  /* 0x4b8000004b4bd820 */ /* 0x000fe20000400000 */
[----:B------:R-:W-:Y:S01]  /*46e30*/  @!P5 FMUL R82, R82, 16777216 ;  /* 0x4b8000005252d820 */ /* 0x000fe20000400000 */
[----:B------:R-:W-:Y:S01]  /*46e40*/  @!P5 FMUL R83, R83, 16777216 ;  /* 0x4b8000005353d820 */ /* 0x000fe20000400000 */
[----:B------:R-:W-:Y:S01]  /*46e50*/  @!P5 FMUL R91, R91, 16777216 ;  /* 0x4b8000005b5bd820 */ /* 0x000fe20000400000 */
[----:B------:R-:W-:Y:S01]  /*46e60*/  @!P5 FMUL R98, R98, 16777216 ;  /* 0x4b8000006262d820 */ /* 0x000fe20000400000 */
[----:B------:R-:W-:Y:S01]  /*46e70*/  @!P5 FMUL R99, R99, 16777216 ;  /* 0x4b8000006363d820 */ /* 0x000fe20000400000 */
[----:B------:R-:W3:Y:S01]  /*46e80*/  LDL.LU R115, [R1+0x3c0] ;  /* 0x0003c00001737983 */ /* 0x000ee20000300800 */
[----:B------:R-:W-:Y:S01]  /*46e90*/  @!P5 FMUL R116, R116, 16777216 ;  /* 0x4b8000007474d820 */ /* 0x000fe20000400000 */
[----:B------:R-:W-:Y:S01]  /*46ea0*/  @!P5 FMUL R117, R117, 16777216 ;  /* 0x4b8000007575d820 */ /* 0x000fe20000400000 */
[----:B------:R-:W-:Y:S01]  /*46eb0*/  @!P5 FMUL R120, R120, 16777216 ;  /* 0x4b8000007878d820 */ /* 0x000fe20000400000 */
        /* <DEDUP_REMOVED lines=18> */
[----:B------:R-:W3:Y:S01]  /*46fe0*/  LDL.LU R196, [R1+0x74] ;  /* 0x0000740001c47983 */ /* 0x000ee20000300800 */
[----:B------:R-:W-:-:S03]  /*46ff0*/  FMUL R248, R247, R74 ;  /* 0x0000004af7f87220 */ /* 0x000fc60000400000 */
[----:B------:R-:W-:Y:S01]  /*47000*/  STSM.16.M88.4 [R252], R168 ;  /* 0x000000a8fc007844 */ /* 0x000fe20000000200 */
[----:B------:R-:W-:-:S03]  /*47010*/  FMUL R246, R247, R75 ;  /* 0x0000004bf7f67220 */ /* 0x000fc60000400000 */
[----:B------:R-:W3:Y:S01]  /*47020*/  LDL.LU R192, [R1+0x88] ;  /* 0x0000880001c07983 */ /* 0x000ee20000300800 */
[C---:B------:R-:W-:Y:S01]  /*47030*/  FMUL R242, R247.reuse, R82 ;  /* 0x00000052f7f27220 */ /* 0x040fe20000400000 */
[C---:B------:R-:W-:Y:S01]  /*47040*/  FMUL R241, R247.reuse, R83 ;  /* 0x00000053f7f17220 */ /* 0x040fe20000400000 */
[----:B------:R-:W-:Y:S01]  /*47050*/  BAR.SYNC.DEFER_BLOCKING 0x0 ;  /* 0x0000000000007b1d */ /* 0x000fe20000010000 */
[C---:B------:R-:W-:Y:S01]  /*47060*/  FMUL R142, R247.reuse, R91 ;  /* 0x0000005bf78e7220 */ /* 0x040fe20000400000 */
[C---:B------:R-:W-:Y:S01]  /*47070*/  FMUL R134, R247.reuse, R98 ;  /* 0x00000062f7867220 */ /* 0x040fe20000400000 */
[C---:B------:R-:W-:Y:S01]  /*47080*/  FMUL R135, R247.reuse, R99 ;  /* 0x00000063f7877220 */ /* 0x040fe20000400000 */
[C---:B------:R-:W-:Y:S01]  /*47090*/  FMUL R116, R247.reuse, R116 ;  /* 0x00000074f7747220 */ /* 0x040fe20000400000 */
[C---:B------:R-:W-:Y:S01]  /*470a0*/  FMUL R117, R247.reuse, R117 ;  /* 0x00000075f7757220 */ /* 0x040fe20000400000 */
[C---:B------:R-:W-:Y:S01]  /*470b0*/  FMUL R120, R247.reuse, R120 ;  /* 0x00000078f7787220 */ /* 0x040fe20000400000 */
[----:B------:R-:W3:Y:S01]  /*470c0*/  LDL.LU R188, [R1+0x80] ;  /* 0x0000800001bc7983 */ /* 0x000ee20000300800 */
[C---:B------:R-:W-:Y:S01]  /*470d0*/  FMUL R121, R247.reuse, R121 ;  /* 0x00000079f7797220 */ /* 0x040fe20000400000 */
[C---:B------:R-:W-:Y:S01]  /*470e0*/  FMUL R124, R247.reuse, R124 ;  /* 0x0000007cf77c7220 */ /* 0x040fe20000400000 */
[C---:B------:R-:W-:Y:S01]  /*470f0*/  FMUL R125, R247.reuse, R125 ;  /* 0x0000007df77d7220 */ /* 0x040fe20000400000 */
[----:B------:R-:W3:Y:S01]  /*47100*/  LDL.LU R184, [R1+0x274] ;  /* 0x0002740001b87983 */ /* 0x000ee20000300800 */
        /* <DEDUP_REMOVED lines=14> */
[----:B------:R-:W3:Y:S01]  /*471f0*/  LDL.LU R180, [R1+0x270] ;  /* 0x0002700001b47983 */ /* 0x000ee20000300800 */
[----:B----4-:R-:W-:-:S03]  /*47200*/  F2FP.BF16.F32.PACK_AB R113, R176, R113 ;  /* 0x00000071b071723e */ /* 0x010fc600000010ff */
[----:B------:R-:W4:Y:S01]  /*47210*/  LDL.LU R247, [R1+0x3ec] ;  /* 0x0003ec0001f77983 */ /* 0x000f220000300800 */
[----:B--2---:R-:W-:-:S03]  /*47220*/  F2FP.BF16.F32.PACK_AB R110, R172, R110 ;  /* 0x0000006eac6e723e */ /* 0x004fc600000010ff */
[----:B------:R-:W4:Y:S04]  /*47230*/  LDL.LU R234, [R1+0x3e8] ;  /* 0x0003e80001ea7983 */ /* 0x000f280000300800 */
[----:B------:R-:W2:Y:S04]  /*47240*/  LDL.LU R224, [R1+0x284] ;  /* 0x0002840001e07983 */ /* 0x000ea80000300800 */
[----:B------:R-:W2:Y:S04]  /*47250*/  LDL.LU R220, [R1+0x278] ;  /* 0x0002780001dc7983 */ /* 0x000ea80000300800 */
[----:B------:R-:W4:Y:S04]  /*47260*/  LDL.LU R176, [R1+0x3f4] ;  /* 0x0003f40001b07983 */ /* 0x000f280000300800 */
[----:B------:R-:W4:Y:S04]  /*47270*/  LDL.LU R172, [R1+0x3f0] ;  /* 0x0003f00001ac7983 */ /* 0x000f280000300800 */
[----:B------:R-:W1:Y:S01]  /*47280*/  LDS.128 R64, [R0] ;  /* 0x0000000000407984 */ /* 0x000e620000000c00 */
[----:B------:R-:W-:Y:S01]  /*47290*/  BAR.SYNC.DEFER_BLOCKING 0x0 ;  /* 0x0000000000007b1d */ /* 0x000fe20000010000 */
[----:B------:R-:W-:-:S02]  /*472a0*/  F2FP.BF16.F32.PACK_AB R156, R156, R157 ;  /* 0x0000009d9c9c723e */ /* 0x000fc400000010ff */
[----:B------:R-:W-:Y:S02]  /*472b0*/  F2FP.BF16.F32.PACK_AB R148, R148, R149 ;  /* 0x000000959494723e */ /* 0x000fe400000010ff */
[----:B------:R-:W-:Y:S02]  /*472c0*/  F2FP.BF16.F32.PACK_AB R154, R79, R78 ;  /* 0x0000004e4f9a723e */ /* 0x000fe400000010ff */
[----:B------:R-:W-:Y:S01]  /*472d0*/  F2FP.BF16.F32.PACK_AB R144, R144, R145 ;  /* 0x000000919090723e */ /* 0x000fe200000010ff */
[----:B------:R-:W2:Y:S04]  /*472e0*/  LDL.LU R216, [R1+0xa4] ;  /* 0x0000a40001d87983 */ /* 0x000ea80000300800 */
[----:B------:R-:W-:Y:S01]  /*472f0*/  STSM.16.M88.4 [R252], R164 ;  /* 0x000000a4fc007844 */ /* 0x000fe20000000200 */
[----:B------:R-:W-:-:S02]  /*47300*/  F2FP.BF16.F32.PACK_AB R157, R158, R159 ;  /* 0x0000009f9e9d723e */ /* 0x000fc400000010ff */
[----:B------:R-:W-:Y:S01]  /*47310*/  F2FP.BF16.F32.PACK_AB R159, R69, R68 ;  /* 0x00000044459f723e */ /* 0x000fe200000010ff */
[----:B------:R-:W-:Y:S06]  /*47320*/  BAR.SYNC.DEFER_BLOCKING 0x0 ;  /* 0x0000000000007b1d */ /* 0x000fec0000010000 */
[----:B------:R-:W1:Y:S02]  /*47330*/  LDS.128 R68, [R0] ;  /* 0x0000000000447984 */ /* 0x000e640000000c00 */
[----:B------:R-:W-:Y:S06]  /*47340*/  BAR.SYNC.DEFER_BLOCKING 0x0 ;  /* 0x0000000000007b1d */ /* 0x000fec0000010000 */
[----:B------:R-:W-:Y:S01]  /*47350*/  STSM.16.M88.4 [R252], R160 ;  /* 0x000000a0fc007844 */ /* 0x000fe20000000200 */
[----:B------:R-:W-:Y:S01]  /*47360*/  F2FP.BF16.F32.PACK_AB R158, R73, R72 ;  /* 0x00000048499e723e */ /* 0x000fe200000010ff */
[----:B------:R-:W-:Y:S06]  /*47370*/  BAR.SYNC.DEFER_BLOCKING 0x0 ;  /* 0x0000000000007b1d */ /* 0x000fec0000010000 */
[----:B------:R-:W1:Y:S02]  /*47380*/  LDS.128 R72, [R0] ;  /* 0x0000000000487984 */ /* 0x000e640000000c00 */
[----:B------:R-:W-:Y:S01]  /*47390*/  BAR.SYNC.DEFER_BLOCKING 0x0 ;  /* 0x0000000000007b1d */ /* 0x000fe20000010000 */
[----:B------:R-:W-:-:S05]  /*473a0*/  F2FP.BF16.F32.PACK_AB R149, R150, R151 ;  /* 0x000000979695723e */ /* 0x000fca00000010ff */
[----:B------:R-:W-:Y:S01]  /*473b0*/  STSM.16.M88.4 [R252], R156 ;  /* 0x0000009cfc007844 */ /* 0x000fe20000000200 */
        /* <DEDUP_REMOVED lines=10> */
[----:B------:R0:W-:Y:S01]  /*47460*/  STSM.16.M88.4 [R252], R148 ;  /* 0x00000094fc007844 */ /* 0x0001e20000000200 */
[----:B------:R-:W-:Y:S02]  /*47470*/  F2FP.BF16.F32.PACK_AB R97, R84, R97 ;  /* 0x000000615461723e */ /* 0x000fe400000010ff */
[----:B------:R-:W-:Y:S02]  /*47480*/  F2FP.BF16.F32.PACK_AB R146, R90, R87 ;  /* 0x000000575a92723e */ /* 0x000fe400000010ff */
[----:B------:R-:W-:Y:S01]  /*47490*/  F2FP.BF16.F32.PACK_AB R147, R86, R104 ;  /* 0x000000685693723e */ /* 0x000fe200000010ff */
[----:B------:R-:W-:Y:S01]  /*474a0*/  BAR.SYNC.DEFER_BLOCKING 0x0 ;  /* 0x0000000000007b1d */ /* 0x000fe20000010000 */
[----:B------:R-:W-:-:S05]  /*474b0*/  F2FP.BF16.F32.PACK_AB R99, R88, R85 ;  /* 0x000000555863723e */ /* 0x000fca00000010ff */
[----:B------:R-:W1:Y:S02]  /*474c0*/  LDS.128 R84, [R0] ;  /* 0x0000000000547984 */ /* 0x000e640000000c00 */
[----:B------:R-:W-:Y:S01]  /*474d0*/  BAR.SYNC.DEFER_BLOCKING 0x0 ;  /* 0x0000000000007b1d */ /* 0x000fe20000010000 */
[----:B---3--:R-:W-:Y:S02]  /*474e0*/  F2FP.BF16.F32.PACK_AB R111, R212, R111 ;  /* 0x0000006fd46f723e */ /* 0x008fe400000010ff */
[----:B------:R-:W-:Y:S02]  /*474f0*/  F2FP.BF16.F32.PACK_AB R114, R208, R114 ;  /* 0x00000072d072723e */ /* 0x000fe400000010ff */
[----:B------:R-:W-:Y:S01]  /*47500*/  F2FP.BF16.F32.PACK_AB R115, R204, R115 ;  /* 0x00000073cc73723e */ /* 0x000fe200000010ff */
[----:B------:R-:W3:Y:S04]  /*47510*/  LDL.LU R212, [R1+0x9c] ;  /* 0x00009c0001d47983 */ /* 0x000ee80000300800 */
[----:B------:R-:W3:Y:S04]  /*47520*/  LDL.LU R208, [R1+0xb0] ;  /* 0x0000b00001d07983 */ /* 0x000ee80000300800 */
[----:B------:R-:W3:Y:S01]  /*47530*/  LDL.LU R204, [R1+0xa8] ;  /* 0x0000a80001cc7983 */ /* 0x000ee20000300800 */
[----:B0-----:R-:W-:-:S03]  /*47540*/  F2FP.BF16.F32.PACK_AB R149, R192, R188 ;  /* 0x000000bcc095723e */ /* 0x001fc600000010ff */
[----:B------:R0:W-:Y:S01]  /*47550*/  STSM.16.M88.4 [R252], R144 ;  /* 0x00000090fc007844 */ /* 0x0001e20000000200 */
[----:B----4-:R-:W-:Y:S02]  /*47560*/  F2FP.BF16.F32.PACK_AB R151, R176, R172 ;  /* 0x000000acb097723e */ /* 0x010fe400000010ff */
[----:B0-----:R-:W-:Y:S02]  /*47570*/  F2FP.BF16.F32.PACK_AB R145, R200, R196 ;  /* 0x000000c4c891723e */ /* 0x001fe400000010ff */
[----:B------:R-:W4:Y:S04]  /*47580*/  LDL.LU R200, [R1+0x2b4] ;  /* 0x0002b40001c87983 */ /* 0x000f280000300800 */
[----:B------:R-:W4:Y:S01]  /*47590*/  LDL.LU R196, [R1+0x2b0] ;  /* 0x0002b00001c47983 */ /* 0x000f220000300800 */
[----:B------:R-:W-:-:S03]  /*475a0*/  F2FP.BF16.F32.PACK_AB R146, R184, R180 ;  /* 0x000000b4b892723e */ /* 0x000fc600000010ff */
        /* <DEDUP_REMOVED lines=8> */
[----:B------:R-:W-:Y:S01]  /*47630*/  F2FP.BF16.F32.PACK_AB R98, R100, R89 ;  /* 0x000000596462723e */ /* 0x000fe200000010ff */
[----:B------:R-:W-:Y:S01]  /*47640*/  BAR.SYNC.DEFER_BLOCKING 0x0 ;  /* 0x0000000000007b1d */ /* 0x000fe20000010000 */
[----:B------:R-:W-:-:S05]  /*47650*/  F2FP.BF16.F32.PACK_AB R96, R140, R141 ;  /* 0x0000008d8c60723e */ /* 0x000fca00000010ff */
[----:B------:R-:W0:Y:S02]  /*47660*/  LDS.128 R88, [R0] ;  /* 0x0000000000587984 */ /* 0x000e240000000c00 */
[----:B------:R-:W-:Y:S01]  /*47670*/  BAR.SYNC.DEFER_BLOCKING 0x0 ;  /* 0x0000000000007b1d */ /* 0x000fe20000010000 */
[----:B------:R-:W-:-:S05]  /*47680*/  F2FP.BF16.F32.PACK_AB R103, R107, R103 ;  /* 0x000000676b67723e */ /* 0x000fca00000010ff */
[----:B------:R-:W-:Y:S02]  /*47690*/  STSM.16.M88.4 [R252], R96 ;  /* 0x00000060fc007844 */ /* 0x000fe40000000200 */
[----:B------:R-:W-:Y:S01]  /*476a0*/  BAR.SYNC.DEFER_BLOCKING 0x0 ;  /* 0x0000000000007b1d */ /* 0x000fe20000010000 */
[----:B------:R-:W-:Y:S02]  /*476b0*/  F2FP.BF16.F32.PACK_AB R101, R92, R101 ;  /* 0x000000655c65723e */ /* 0x000fe400000010ff */
[----:B------:R-:W-:Y:S02]  /*476c0*/  F2FP.BF16.F32.PACK_AB R105, R93, R105 ;  /* 0x000000695d69723e */ /* 0x000fe400000010ff */
[----:B------:R-:W-:Y:S02]  /*476d0*/  F2FP.BF16.F32.PACK_AB R106, R106, R95 ;  /* 0x0000005f6a6a723e */ /* 0x000fe400000010ff */
[----:B------:R-:W-:Y:S02]  /*476e0*/  F2FP.BF16.F32.PACK_AB R107, R94, R108 ;  /* 0x0000006c5e6b723e */ /* 0x000fe400000010ff */
[----:B------:R-:W0:Y:S01]  /*476f0*/  LDS.128 R92, [R0] ;  /* 0x00000000005c7984 */ /* 0x000e220000000c00 */
[----:B------:R-:W-:Y:S01]  /*47700*/  F2FP.BF16.F32.PACK_AB R100, R136, R137 ;  /* 0x000000898864723e */ /* 0x000fe200000010ff */
[----:B------:R-:W-:Y:S06]  /*47710*/  BAR.SYNC.DEFER_BLOCKING 0x0 ;  /* 0x0000000000007b1d */ /* 0x000fec0000010000 */
[----:B------:R-:W-:Y:S02]  /*47720*/  STSM.16.M88.4 [R252], R100 ;  /* 0x00000064fc007844 */ /* 0x000fe40000000200 */
[----:B------:R-:W-:Y:S01]  /*47730*/  BAR.SYNC.DEFER_BLOCKING 0x0 ;  /* 0x0000000000007b1d */ /* 0x000fe20000010000 */
[----:B------:R-:W-:-:S05]  /*47740*/  F2FP.BF16.F32.PACK_AB R104, R132, R133 ;  /* 0x000000858468723e */ /* 0x000fca00000010ff */
[----:B------:R-:W0:Y:S02]  /*47750*/  LDS.128 R96, [R0] ;  /* 0x0000000000607984 */ /* 0x000e240000000c00 */
[----:B------:R-:W-:Y:S06]  /*47760*/  BAR.SYNC.DEFER_BLOCKING 0x0 ;  /* 0x0000000000007b1d */ /* 0x000fec0000010000 */
[----:B------:R-:W-:Y:S02]  /*47770*/  STSM.16.M88.4 [R252], R104 ;  /* 0x00000068fc007844 */ /* 0x000fe40000000200 */
[----:B------:R-:W-:Y:S01]  /*47780*/  BAR.SYNC.DEFER_BLOCKING 0x0 ;  /* 0x0000000000007b1d */ /* 0x000fe20000010000 */
[----:B------:R-:W-:-:S02]  /*47790*/  F2FP.BF16.F32.PACK_AB R108, R128, R129 ;  /* 0x00000081806c723e */ /* 0x000fc400000010ff */
[----:B------:R-:W-:-:S03]  /*477a0*/  F2FP.BF16.F32.PACK_AB R109, R112, R109 ;  /* 0x0000006d706d723e */ /* 0x000fc600000010ff */
[----:B------:R-:W0:Y:S02]  /*477b0*/  LDS.128 R100, [R0] ;  /* 0x0000000000647984 */ /* 0x000e240000000c00 */
        /* <DEDUP_REMOVED lines=9> */
[----:B--2---:R-:W-:Y:S02]  /*47850*/  F2FP.BF16.F32.PACK_AB R150, R224, R220 ;  /* 0x000000dce096723e */ /* 0x004fe400000010ff */
[----:B---3--:R-:W-:Y:S01]  /*47860*/  F2FP.BF16.F32.PACK_AB R153, R216, R212 ;  /* 0x000000d4d899723e */ /* 0x008fe200000010ff */
[----:B------:R-:W2:Y:S04]  /*47870*/  LDL.LU R247, [R1+0xe0] ;  /* 0x0000e00001f77983 */ /* 0x000ea80000300800 */
[----:B------:R-:W2:Y:S01]  /*47880*/  LDL.LU R234, [R1+0xd8] ;  /* 0x0000d80001ea7983 */ /* 0x000ea20000300800 */
[----:B------:R-:W-:-:S03]  /*47890*/  F2FP.BF16.F32.PACK_AB R157, R208, R204 ;  /* 0x000000ccd09d723e */ /* 0x000fc600000010ff */
[----:B------:R-:W3:Y:S04]  /*478a0*/  LDL.LU R224, [R1+0x2f4] ;  /* 0x0002f40001e07983 */ /* 0x000ee80000300800 */
[----:B------:R-:W3:Y:S04]  /*478b0*/  LDL.LU R220, [R1+0x2f0] ;  /* 0x0002f00001dc7983 */ /* 0x000ee80000300800 */
[----:B------:R-:W0:Y:S01]  /*478c0*/  LDS.128 R108, [R0] ;  /* 0x00000000006c7984 */ /* 0x000e220000000c00 */
[----:B------:R-:W-:Y:S01]  /*478d0*/  F2FP.BF16.F32.PACK_AB R144, R120, R121 ;  /* 0x000000797890723e */ /* 0x000fe200000010ff */
[----:B------:R-:W-:Y:S01]  /*478e0*/  BAR.SYNC.DEFER_BLOCKING 0x0 ;  /* 0x0000000000007b1d */ /* 0x000fe20000010000 */
[----:B----4-:R-:W-:-:S02]  /*478f0*/  F2FP.BF16.F32.PACK_AB R154, R200, R196 ;  /* 0x000000c4c89a723e */ /* 0x010fc400000010ff */
[----:B------:R-:W-:-:S03]  /*47900*/  F2FP.BF16.F32.PACK_AB R158, R192, R188 ;  /* 0x000000bcc09e723e */ /* 0x000fc600000010ff */
[----:B------:R-:W4:Y:S04]  /*47910*/  LDL.LU R216, [R1+0x44c] ;  /* 0x00044c0001d87983 */ /* 0x000f280000300800 */
[----:B------:R-:W4:Y:S04]  /*47920*/  LDL.LU R212, [R1+0x448] ;  /* 0x0004480001d47983 */ /* 0x000f280000300800 */
[----:B------:R-:W4:Y:S04]  /*47930*/  LDL.LU R208, [R1+0x304] ;  /* 0x0003040001d07983 */ /* 0x000f280000300800 */
[----:B------:R-:W4:Y:S01]  /*47940*/  LDL.LU R204, [R1+0x2f8] ;  /* 0x0002f80001cc7983 */ /* 0x000f220000300800 */
[----:B------:R-:W-:-:S03]  /*47950*/  F2FP.BF16.F32.PACK_AB R159, R184, R180 ;  /* 0x000000b4b89f723e */ /* 0x000fc600000010ff */
[----:B------:R-:W4:Y:S04]  /*47960*/  LDL.LU R200, [R1+0x454] ;  /* 0x0004540001c87983 */ /* 0x000f280000300800 */
[----:B------:R-:W4:Y:S04]  /*47970*/  LDL.LU R196, [R1+0x450] ;  /* 0x0004500001c47983 */ /* 0x000f280000300800 */
[----:B------:R-:W4:Y:S04]  /*47980*/  LDL.LU R192, [R1+0xf0] ;  /* 0x0000f00001c07983 */ /* 0x000f280000300800 */
[----:B------:R-:W4:Y:S04]  /*47990*/  LDL.LU R188, [R1+0xe8] ;  /* 0x0000e80001bc7983 */ /* 0x000f280000300800 */
[----:B------:R1:W-:Y:S04]  /*479a0*/  STSM.16.M88.4 [R252], R144 ;  /* 0x00000090fc007844 */ /* 0x0003e80000000200 */
[----:B------:R-:W4:Y:S04]  /*479b0*/  LDL.LU R184, [R1+0x120] ;  /* 0x0001200001b87983 */ /* 0x000f280000300800 */
[----:B------:R-:W4:Y:S01]  /*479c0*/  LDL.LU R180, [R1+0x100] ;  /* 0x0001000001b47983 */ /* 0x000f220000300800 */
[----:B------:R-:W-:Y:S01]  /*479d0*/  BAR.SYNC.DEFER_BLOCKING 0x0 ;  /* 0x0000000000007b1d */ /* 0x000fe20000010000 */
[----:B-1----:R-:W-:-:S05]  /*479e0*/  F2FP.BF16.F32.PACK_AB R145, R176, R172 ;  /* 0x000000acb091723e */ /* 0x002fca00000010ff */
[----:B------:R-:W4:Y:S04]  /*479f0*/  LDL.LU R176, [R1+0x334] ;  /* 0x0003340001b07983 */ /* 0x000f280000300800 */
[----:B------:R-:W4:Y:S04]  /*47a00*/  LDL.LU R172, [R1+0x330] ;  /* 0x0003300001ac7983 */ /* 0x000f280000300800 */
[----:B------:R-:W1:Y:S01]  /*47a10*/  LDS.128 R112, [R0] ;  /* 0x0000000000707984 */ /* 0x000e620000000c00 */
[----:B------:R-:W-:Y:S01]  /*47a20*/  F2FP.BF16.F32.PACK_AB R148, R116, R117 ;  /* 0x000000757494723e */ /* 0x000fe200000010ff */
[----:B------:R-:W-:Y:S06]  /*47a30*/  BAR.SYNC.DEFER_BLOCKING 0x0 ;  /* 0x0000000000007b1d */ /* 0x000fec0000010000 */
[----:B------:R2:W-:Y:S01]  /*47a40*/  STSM.16.M88.4 [R252], R148 ;  /* 0x00000094fc007844 */ /* 0x0005e20000000200 */
[----:B------:R-:W-:Y:S01]  /*47a50*/  F2FP.BF16.F32.PACK_AB R156, R118, R119 ;  /* 0x00000077769c723e */ /* 0x000fe200000010ff */
[----:B------:R-:W-:Y:S01]  /*47a60*/  BAR.SYNC.DEFER_BLOCKING 0x0 ;  /* 0x0000000000007b1d */ /* 0x000fe20000010000 */
[----:B------:R-:W-:-:S02]  /*47a70*/  F2FP.BF16.F32.PACK_AB R152, R122, R123 ;  /* 0x0000007b7a98723e */ /* 0x000fc400000010ff */
[----:B------:R-:W-:-:S03]  /*47a80*/  F2FP.BF16.F32.PACK_AB R155, R239, R238 ;  /* 0x000000eeef9b723e */ /* 0x000fc600000010ff */
[----:B------:R-:W4:Y:S04]  /*47a90*/  LDL.LU R239, [R1+0x47c] ;  /* 0x00047c0001ef7983 */ /* 0x000f280000300800 */
[----:B------:R-:W4:Y:S04]  /*47aa0*/  LDL.LU R238, [R1+0x478] ;  /* 0x0004780001ee7983 */ /* 0x000f280000300800 */
[----:B------:R-:W1:Y:S01]  /*47ab0*/  LDS.128 R116, [R0] ;  /* 0x0000000000747984 */ /* 0x000e620000000c00 */
[----:B------:R-:W-:Y:S06]  /*47ac0*/  BAR.SYNC.DEFER_BLOCKING 0x0 ;  /* 0x0000000000007b1d */ /* 0x000fec0000010000 */
[----:B------:R0:W-:Y:S02]  /*47ad0*/  STSM.16.M88.4 [R252], R152 ;  /* 0x00000098fc007844 */ /* 0x0001e40000000200 */
[----:B------:R-:W-:Y:S06]  /*47ae0*/  BAR.SYNC.DEFER_BLOCKING 0x0 ;  /* 0x0000000000007b1d */ /* 0x000fec0000010000 */
[----:B------:R-:W-:Y:S02]  /*47af0*/  LDS.128 R120, [R0] ;  /* 0x0000000000787984 */ /* 0x000fe40000000c00 */
[----:B------:R-:W-:Y:S06]  /*47b00*/  BAR.SYNC.DEFER_BLOCKING 0x0 ;  /* 0x0000000000007b1d */ /* 0x000fec0000010000 */
[----:B------:R0:W-:Y:S01]  /*47b10*/  STSM.16.M88.4 [R252], R156 ;  /* 0x0000009cfc007844 */ /* 0x0001e20000000200 */
[----:B--2---:R-:W-:-:S03]  /*47b20*/  F2FP.BF16.F32.PACK_AB R149, R247, R234 ;  /* 0x000000eaf795723e */ /* 0x004fc600000010ff */
[----:B------:R-:W2:Y:S04]  /*47b30*/  LDL.LU R247, [R1+0x344] ;  /* 0x0003440001f77983 */ /* 0x000ea80000300800 */
[----:B------:R-:W2:Y:S01]  /*47b40*/  LDL.LU R234, [R1+0x338] ;  /* 0x0003380001ea7983 */ /* 0x000ea20000300800 */
[----:B---3--:R-:W-:-:S03]  /*47b50*/  F2FP.BF16.F32.PACK_AB R146, R224, R220 ;  /* 0x000000dce092723e */ /* 0x008fc600000010ff */
[----:B------:R-:W3:Y:S04]  /*47b60*/  LDL.LU R224, [R1+0x484] ;  /* 0x0004840001e07983 */ /* 0x000ee80000300800 */
[----:B------:R-:W3:Y:S01]  /*47b70*/  LDL.LU R220, [R1+0x480] ;  /* 0x0004800001dc7983 */ /* 0x000ee20000300800 */
[----:B----4-:R-:W-:-:S03]  /*47b80*/  F2FP.BF16.F32.PACK_AB R147, R216, R212 ;  /* 0x000000d4d893723e */ /* 0x010fc600000010ff */
[----:B------:R-:W4:Y:S04]  /*47b90*/  LDL.LU R216, [R1+0x140] ;  /* 0x0001400001d87983 */ /* 0x000f280000300800 */
[----:B------:R-:W4:Y:S01]  /*47ba0*/  LDL.LU R212, [R1+0x130] ;  /* 0x0001300001d47983 */ /* 0x000f220000300800 */
[----:B------:R-:W-:-:S03]  /*47bb0*/  F2FP.BF16.F32.PACK_AB R150, R208, R204 ;  /* 0x000000ccd096723e */ /* 0x000fc600000010ff */
[----:B------:R-:W4:Y:S04]  /*47bc0*/  LDL.LU R208, [R1+0x184] ;  /* 0x0001840001d07983 */ /* 0x000f280000300800 */
[----:B------:R-:W4:Y:S01]  /*47bd0*/  LDL.LU R204, [R1+0x170] ;  /* 0x0001700001cc7983 */ /* 0x000f220000300800 */
[----:B------:R-:W-:-:S03]  /*47be0*/  F2FP.BF16.F32.PACK_AB R151, R200, R196 ;  /* 0x000000c4c897723e */ /* 0x000fc600000010ff */
[----:B------:R-:W4:Y:S04]  /*47bf0*/  LDL.LU R200, [R1+0x36c] ;  /* 0x00036c0001c87983 */ /* 0x000f280000300800 */
[----:B------:R-:W4:Y:S01]  /*47c00*/  LDL.LU R196, [R1+0x368] ;  /* 0x0003680001c47983 */ /* 0x000f220000300800 */
[----:B0-----:R-:W-:-:S03]  /*47c10*/  F2FP.BF16.F32.PACK_AB R153, R192, R188 ;  /* 0x000000bcc099723e */ /* 0x001fc600000010ff */
        /* <DEDUP_REMOVED lines=8> */
[----:B------:R-:W-:Y:S01]  /*47ca0*/  F2FP.BF16.F32.PACK_AB R148, R126, R127 ;  /* 0x0000007f7e94723e */ /* 0x000fe200000010ff */
[----:B------:R-:W-:Y:S01]  /*47cb0*/  BAR.SYNC.DEFER_BLOCKING 0x0 ;  /* 0x0000000000007b1d */ /* 0x000fe20000010000 */
[----:B------:R-:W-:Y:S02]  /*47cc0*/  F2FP.BF16.F32.PACK_AB R144, R130, R131 ;  /* 0x000000838290723e */ /* 0x000fe400000010ff */
[----:B------:R-:W-:Y:S02]  /*47cd0*/  FSETP.NEU.AND P6, PT, R233, RZ, PT ;  /* 0x000000ffe900720b */ /* 0x000fe40003fcd000 */
[----:B------:R-:W-:Y:S01]  /*47ce0*/  FSETP.NEU.AND P5, PT, R232, RZ, PT ;  /* 0x000000ffe800720b */ /* 0x000fe20003fad000 */
[----:B------:R-:W4:Y:S01]  /*47cf0*/  LDL.LU R235, [R1+0x1a4] ;  /* 0x0001a40001eb7983 */ /* 0x000f220000300800 */
[----:B------:R-:W-:-:S03]  /*47d00*/  FSETP.NEU.AND P2, PT, R237, RZ, PT ;  /* 0x000000ffed00720b */ /* 0x000fc60003f4d000 */
[----:B------:R-:W4:Y:S01]  /*47d10*/  LDL.LU R233, [R1+0x194] ;  /* 0x0001940001e97983 */ /* 0x000f220000300800 */
[----:B------:R-:W-:-:S03]  /*47d20*/  FSETP.NEU.AND P1, PT, R236, RZ, PT ;  /* 0x000000ffec00720b */ /* 0x000fc60003f2d000 */
[----:B------:R-:W4:Y:S04]  /*47d30*/  LDL.LU R232, [R1+0x1c4] ;  /* 0x0001c40001e87983 */ /* 0x000f280000300800 */
[----:B------:R-:W4:Y:S04]  /*47d40*/  LDL.LU R237, [R1+0x1b4] ;  /* 0x0001b40001ed7983 */ /* 0x000f280000300800 */
[----:B------:R-:W-:Y:S01]  /*47d50*/  LDS.128 R124, [R0] ;  /* 0x00000000007c7984 */ /* 0x000fe20000000c00 */
[----:B------:R-:W-:Y:S06]  /*47d60*/  BAR.SYNC.DEFER_BLOCKING 0x0 ;  /* 0x0000000000007b1d */ /* 0x000fec0000010000 */
[----:B------:R-:W4:Y:S04]  /*47d70*/  LDL.LU R236, [R1+0x39c] ;  /* 0x00039c0001ec7983 */ /* 0x000f280000300800 */
[----:B------:R-:W4:Y:S04]  /*47d80*/  LDL.LU R240, [R1+0x398] ;  /* 0x0003980001f07983 */ /* 0x000f280000300800 */
[----:B------:R-:W-:Y:S01]  /*47d90*/  STSM.16.M88.4 [R252], R144 ;  /* 0x00000090fc007844 */ /* 0x000fe20000000200 */
[----:B------:R-:W-:Y:S01]  /*47da0*/  BAR.SYNC.DEFER_BLOCKING 0x0 ;  /* 0x0000000000007b1d */ /* 0x000fe20000010000 */
[----:B------:R-:W-:-:S05]  /*47db0*/  F2FP.BF16.F32.PACK_AB R155, R239, R238 ;  /* 0x000000eeef9b723e */ /* 0x000fca00000010ff */
[----:B------:R-:W4:Y:S04]  /*47dc0*/  LDL.LU R239, [R1+0x4c4] ;  /* 0x0004c40001ef7983 */ /* 0x000f280000300800 */
[----:B------:R-:W4:Y:S04]  /*47dd0*/  LDL.LU R238, [R1+0x4c0] ;  /* 0x0004c00001ee7983 */ /* 0x000f280000300800 */
[----:B------:R-:W-:Y:S01]  /*47de0*/  LDS.128 R128, [R0] ;  /* 0x0000000000807984 */ /* 0x000fe20000000c00 */
        /* <DEDUP_REMOVED lines=9> */
[----:B------:R-:W4:Y:S01]  /*47e80*/  LDL.LU R216, [R1+0x248] ;  /* 0x0002480001d87983 */ /* 0x000f220000300800 */
[----:B------:R-:W-:Y:S02]  /*47e90*/  F2FP.BF16.F32.PACK_AB R161, R208, R204 ;  /* 0x000000ccd0a1723e */ /* 0x000fe400000010ff */
[----:B------:R-:W-:Y:S02]  /*47ea0*/  F2FP.BF16.F32.PACK_AB R150, R200, R196 ;  /* 0x000000c4c896723e */ /* 0x000fe400000010ff */
[----:B------:R-:W-:Y:S02]  /*47eb0*/  F2FP.BF16.F32.PACK_AB R151, R192, R188 ;  /* 0x000000bcc097723e */ /* 0x000fe400000010ff */
[----:B------:R-:W-:Y:S02]  /*47ec0*/  F2FP.BF16.F32.PACK_AB R162, R184, R180 ;  /* 0x000000b4b8a2723e */ /* 0x000fe400000010ff */
[----:B------:R-:W-:Y:S02]  /*47ed0*/  F2FP.BF16.F32.PACK_AB R163, R176, R172 ;  /* 0x000000acb0a3723e */ /* 0x000fe400000010ff */
        /* <DEDUP_REMOVED lines=12> */
[----:B------:R-:W-:Y:S06]  /*47fa0*/  BAR.SYNC.DEFER_BLOCKING 0x0 ;  /* 0x0000000000007b1d */ /* 0x000fec0000010000 */
[----:B------:R-:W-:Y:S02]  /*47fb0*/  LDS.128 R132, [R0] ;  /* 0x0000000000847984 */ /* 0x000fe40000000c00 */
[----:B------:R-:W-:Y:S06]  /*47fc0*/  BAR.SYNC.DEFER_BLOCKING 0x0 ;  /* 0x0000000000007b1d */ /* 0x000fec0000010000 */
[----:B------:R-:W-:Y:S02]  /*47fd0*/  STSM.16.M88.4 [R252], R152 ;  /* 0x00000098fc007844 */ /* 0x000fe40000000200 */
[----:B------:R-:W-:Y:S01]  /*47fe0*/  BAR.SYNC.DEFER_BLOCKING 0x0 ;  /* 0x0000000000007b1d */ /* 0x000fe20000010000 */
[----:B------:R-:W-:-:S05]  /*47ff0*/  F2FP.BF16.F32.PACK_AB R156, R139, R138 ;  /* 0x0000008a8b9c723e */ /* 0x000fca00000010ff */
[----:B------:R-:W-:Y:S02]  /*48000*/  LDS.128 R136, [R0] ;  /* 0x0000000000887984 */ /* 0x000fe40000000c00 */
[----:B------:R-:W-:Y:S01]  /*48010*/  BAR.SYNC.DEFER_BLOCKING 0x0 ;  /* 0x0000000000007b1d */ /* 0x000fe20000010000 */
[----:B------:R-:W-:-:S05]  /*48020*/  F2FP.BF16.F32.PACK_AB R165, R232, R237 ;  /* 0x000000ede8a5723e */ /* 0x000fca00000010ff */
[----:B------:R0:W-:Y:S02]  /*48030*/  STSM.16.M88.4 [R252], R156 ;  /* 0x0000009cfc007844 */ /* 0x0001e40000000200 */
[----:B0-----:R-:W-:Y:S02]  /*48040*/  F2FP.BF16.F32.PACK_AB R157, R235, R233 ;  /* 0x000000e9eb9d723e */ /* 0x001fe400000010ff */
[----:B------:R-:W-:Y:S02]  /*48050*/  F2FP.BF16.F32.PACK_AB R158, R236, R240 ;  /* 0x000000f0ec9e723e */ /* 0x000fe400000010ff */
[----:B------:R-:W-:Y:S02]  /*48060*/  F2FP.BF16.F32.PACK_AB R159, R239, R238 ;  /* 0x000000eeef9f723e */ /* 0x000fe400000010ff */
[----:B--2---:R-:W-:Y:S02]  /*48070*/  F2FP.BF16.F32.PACK_AB R166, R247, R234 ;  /* 0x000000eaf7a6723e */ /* 0x004fe400000010ff */
[----:B---3--:R-:W-:-:S02]  /*48080*/  F2FP.BF16.F32.PACK_AB R167, R224, R220 ;  /* 0x000000dce0a7723e */ /* 0x008fc400000010ff */
[----:B----4-:R-:W-:Y:S02]  /*48090*/  F2FP.BF16.F32.PACK_AB R169, R216, R172 ;  /* 0x000000acd8a9723e */ /* 0x010fe400000010ff */
[----:B------:R-:W-:Y:S02]  /*480a0*/  F2FP.BF16.F32.PACK_AB R173, R212, R208 ;  /* 0x000000d0d4ad723e */ /* 0x000fe400000010ff */
[----:B------:R-:W-:Y:S02]  /*480b0*/  F2FP.BF16.F32.PACK_AB R175, R180, R176 ;  /* 0x000000b0b4af723e */ /* 0x000fe400000010ff */
[----:B------:R-:W2:Y:S04]  /*480c0*/  LDL.LU R176, [R1+0x60] ;  /* 0x0000600001b07983 */ /* 0x000ea80000300800 */
[----:B------:R-:W3:Y:S04]  /*480d0*/  LDL.LU R221, [R1+0x288] ;  /* 0x0002880001dd7983 */ /* 0x000ee80000300800 */
[----:B------:R-:W3:Y:S04]  /*480e0*/  LDL.LU R227, [R1+0x27c] ;  /* 0x00027c0001e37983 */ /* 0x000ee80000300800 */
[----:B------:R-:W4:Y:S04]  /*480f0*/  LDL.LU R225, [R1+0x6c] ;  /* 0x00006c0001e17983 */ /* 0x000f280000300800 */
[----:B------:R-:W4:Y:S04]  /*48100*/  LDL.LU R180, [R1+0x64] ;  /* 0x0000640001b47983 */ /* 0x000f280000300800 */
[----:B------:R-:W2:Y:S04]  /*48110*/  LDL.LU R231, [R1+0x298] ;  /* 0x0002980001e77983 */ /* 0x000ea80000300800 */
[----:B------:R-:W2:Y:S04]  /*48120*/  LDL.LU R230, [R1+0x290] ;  /* 0x0002900001e67983 */ /* 0x000ea80000300800 */
[----:B------:R-:W2:Y:S04]  /*48130*/  LDL.LU R229, [R1+0x3fc] ;  /* 0x0003fc0001e57983 */ /* 0x000ea80000300800 */
[----:B------:R-:W2:Y:S04]  /*48140*/  LDL.LU R228, [R1+0x3f8] ;  /* 0x0003f80001e47983 */ /* 0x000ea80000300800 */
        /* <DEDUP_REMOVED lines=25> */
[----:B------:R-:W2:Y:S01]  /*482e0*/  LDL.LU R9, [R1+0xa0] ;  /* 0x0000a00001097983 */ /* 0x000ea20000300800 */
        /* <DEDUP_REMOVED lines=9> */
[----:B---3--:R-:W-:Y:S02]  /*48380*/  F2FP.BF16.F32.PACK_AB R177, R221, R227 ;  /* 0x000000e3ddb1723e */ /* 0x008fe400000010ff */
[----:B----4-:R-:W-:Y:S02]  /*48390*/  F2FP.BF16.F32.PACK_AB R180, R225, R180 ;  /* 0x000000b4e1b4723e */ /* 0x010fe400000010ff */
[----:B--2---:R-:W-:Y:S02]  /*483a0*/  F2FP.BF16.F32.PACK_AB R181, R231, R230 ;  /* 0x000000e6e7b5723e */ /* 0x004fe400000010ff */
[----:B------:R-:W-:Y:S02]  /*483b0*/  F2FP.BF16.F32.PACK_AB R178, R229, R228 ;  /* 0x000000e4e5b2723e */ /* 0x000fe400000010ff */
[----:B------:R-:W-:-:S02]  /*483c0*/  F2FP.BF16.F32.PACK_AB R179, R243, R235 ;  /* 0x000000ebf3b3723e */ /* 0x000fc400000010ff */
[----:B------:R-:W-:Y:S02]  /*483d0*/  F2FP.BF16.F32.PACK_AB R182, R233, R232 ;  /* 0x000000e8e9b6723e */ /* 0x000fe400000010ff */
[----:B------:R-:W-:Y:S02]  /*483e0*/  F2FP.BF16.F32.PACK_AB R183, R237, R236 ;  /* 0x000000ecedb7723e */ /* 0x000fe400000010ff */
[----:B------:R-:W-:Y:S02]  /*483f0*/  F2FP.BF16.F32.PACK_AB R184, R240, R184 ;  /* 0x000000b8f0b8723e */ /* 0x000fe400000010ff */
[----:B------:R-:W-:Y:S02]  /*48400*/  F2FP.BF16.F32.PACK_AB R185, R239, R238 ;  /* 0x000000eeefb9723e */ /* 0x000fe400000010ff */
[----:B------:R-:W-:Y:S02]  /*48410*/  F2FP.BF16.F32.PACK_AB R188, R247, R188 ;  /* 0x000000bcf7bc723e */ /* 0x000fe400000010ff */
[----:B------:R-:W-:-:S02]  /*48420*/  F2FP.BF16.F32.PACK_AB R189, R234, R224 ;  /* 0x000000e0eabd723e */ /* 0x000fc400000010ff */
[----:B------:R-:W-:Y:S02]  /*48430*/  F2FP.BF16.F32.PACK_AB R187, R212, R208 ;  /* 0x000000d0d4bb723e */ /* 0x000fe400000010ff */
[----:B------:R-:W-:Y:S02]  /*48440*/  F2FP.BF16.F32.PACK_AB R191, R196, R192 ;  /* 0x000000c0c4bf723e */ /* 0x000fe400000010ff */
[----:B------:R-:W2:Y:S04]  /*48450*/  LDL.LU R192, [R1+0x98] ;  /* 0x0000980001c07983 */ /* 0x000ea80000300800 */
[----:B------:R-:W3:Y:S04]  /*48460*/  LDL.LU R7, [R1+0x308] ;  /* 0x0003080001077983 */ /* 0x000ee80000300800 */
        /* <DEDUP_REMOVED lines=31> */
[----:B------:R-:W-:Y:S01]  /*48660*/  STSM.16.M88.4 [R252], R160 ;  /* 0x000000a0fc007844 */ /* 0x000fe20000000200 */
[----:B------:R-:W-:Y:S01]  /*48670*/  BAR.SYNC.DEFER_BLOCKING 0x0 ;  /* 0x0000000000007b1d */ /* 0x000fe20000010000 */
[----:B------:R-:W-:-:S02]  /*48680*/  F2FP.BF16.F32.PACK_AB R156, R242, R241 ;  /* 0x000000f1f29c723e */ /* 0x000fc400000010ff */
[----:B------:R-:W-:Y:S02]  /*48690*/  F2FP.BF16.F32.PACK_AB R164, R245, R244 ;  /* 0x000000f4f5a4723e */ /* 0x000fe400000010ff */
[----:B------:R-:W-:Y:S02]  /*486a0*/  F2FP.BF16.F32.PACK_AB R168, R248, R246 ;  /* 0x000000f6f8a8723e */ /* 0x000fe400000010ff */
[----:B------:R-:W-:Y:S01]  /*486b0*/  F2FP.BF16.F32.PACK_AB R172, R250, R249 ;  /* 0x000000f9faac723e */ /* 0x000fe200000010ff */
[----:B------:R-:W4:Y:S04]  /*486c0*/  LDL.LU R217, [R1+0x150] ;  /* 0x0001500001d97983 */ /* 0x000f280000300800 */
[----:B------:R-:W-:Y:S01]  /*486d0*/  LDS.128 R148, [R0] ;  /* 0x0000000000947984 */ /* 0x000fe20000000c00 */
[----:B------:R-:W-:Y:S06]  /*486e0*/  BAR.SYNC.DEFER_BLOCKING 0x0 ;  /* 0x0000000000007b1d */ /* 0x000fec0000010000 */
[----:B------:R-:W-:Y:S02]  /*486f0*/  STSM.16.M88.4 [R252], R156 ;  /* 0x0000009cfc007844 */ /* 0x000fe40000000200 */
[----:B------:R-:W-:Y:S06]  /*48700*/  BAR.SYNC.DEFER_BLOCKING 0x0 ;  /* 0x0000000000007b1d */ /* 0x000fec0000010000 */
[----:B------:R-:W0:Y:S02]  /*48710*/  LDS.128 R152, [R0] ;  /* 0x0000000000987984 */ /* 0x000e240000000c00 */
        /* <DEDUP_REMOVED lines=8> */
[----:B------:R-:W-:Y:S01]  /*487a0*/  BAR.SYNC.DEFER_BLOCKING 0x0 ;  /* 0x0000000000007b1d */ /* 0x000fe20000010000 */
[----:B--2---:R-:W-:-:S02]  /*487b0*/  F2FP.BF16.F32.PACK_AB R192, R9, R192 ;  /* 0x000000c009c0723e */ /* 0x004fc400000010ff */
[----:B---3--:R-:W-:Y:S02]  /*487c0*/  F2FP.BF16.F32.PACK_AB R193, R7, R5 ;  /* 0x0000000507c1723e */ /* 0x008fe400000010ff */
[----:B----4-:R-:W-:Y:S02]  /*487d0*/  F2FP.BF16.F32.PACK_AB R196, R4, R196 ;  /* 0x000000c404c4723e */ /* 0x010fe400000010ff */
[----:B------:R-:W-:Y:S01]  /*487e0*/  F2FP.BF16.F32.PACK_AB R197, R223, R221 ;  /* 0x000000dddfc5723e */ /* 0x000fe200000010ff */
[----:B------:R-:W-:Y:S01]  /*487f0*/  STSM.16.M88.4 [R252], R172 ;  /* 0x000000acfc007844 */ /* 0x000fe20000000200 */
[----:B------:R-:W-:Y:S01]  /*48800*/  BAR.SYNC.DEFER_BLOCKING 0x0 ;  /* 0x0000000000007b1d */ /* 0x000fe20000010000 */
[----:B------:R-:W-:Y:S02]  /*48810*/  F2FP.BF16.F32.PACK_AB R194, R227, R225 ;  /* 0x000000e1e3c2723e */ /* 0x000fe400000010ff */
[----:B------:R-:W-:Y:S02]  /*48820*/  F2FP.BF16.F32.PACK_AB R195, R231, R230 ;  /* 0x000000e6e7c3723e */ /* 0x000fe400000010ff */
[----:B------:R-:W-:-:S02]  /*48830*/  F2FP.BF16.F32.PACK_AB R198, R229, R228 ;  /* 0x000000e4e5c6723e */ /* 0x000fc400000010ff */
[----:B------:R-:W-:Y:S02]  /*48840*/  F2FP.BF16.F32.PACK_AB R199, R243, R235 ;  /* 0x000000ebf3c7723e */ /* 0x000fe400000010ff */
[----:B------:R-:W-:Y:S02]  /*48850*/  F2FP.BF16.F32.PACK_AB R212, R233, R212 ;  /* 0x000000d4e9d4723e */ /* 0x000fe400000010ff */
[----:B------:R-:W-:Y:S01]  /*48860*/  F2FP.BF16.F32.PACK_AB R213, R232, R237 ;  /* 0x000000ede8d5723e */ /* 0x000fe200000010ff */
[----:B------:R-:W2:Y:S01]  /*48870*/  LDS.128 R164, [R0] ;  /* 0x0000000000a47984 */ /* 0x000ea20000000c00 */
[----:B------:R-:W-:Y:S02]  /*48880*/  F2FP.BF16.F32.PACK_AB R200, R236, R200 ;  /* 0x000000c8ecc8723e */ /* 0x000fe400000010ff */
[----:B------:R-:W-:Y:S02]  /*48890*/  F2FP.BF16.F32.PACK_AB R201, R240, R239 ;  /* 0x000000eff0c9723e */ /* 0x000fe400000010ff */
[----:B------:R-:W-:-:S02]  /*488a0*/  F2FP.BF16.F32.PACK_AB R203, R208, R204 ;  /* 0x000000ccd0cb723e */ /* 0x000fc400000010ff */
[----:B------:R-:W3:Y:S04]  /*488b0*/  LDL.LU R204, [R1+0x138] ;  /* 0x0001380001cc7983 */ /* 0x000ee80000300800 */
[----:B------:R-:W4:Y:S04]  /*488c0*/  LDL.LU R10, [R1+0x37c] ;  /* 0x00037c00010a7983 */ /* 0x000f280000300800 */
[----:B------:R-:W4:Y:S04]  /*488d0*/  LDL.LU R11, [R1+0x374] ;  /* 0x00037400010b7983 */ /* 0x000f280000300800 */
[----:B------:R-:W2:Y:S04]  /*488e0*/  LDL.LU R8, [R1+0x18c] ;  /* 0x00018c0001087983 */ /* 0x000ea80000300800 */
[----:B------:R-:W2:Y:S04]  /*488f0*/  LDL.LU R208, [R1+0x17c] ;  /* 0x00017c0001d07983 */ /* 0x000ea80000300800 */
[----:B------:R-:W2:Y:S04]  /*48900*/  LDL.LU R9, [R1+0x384] ;  /* 0x0003840001097983 */ /* 0x000ea80000300800 */
[----:B------:R-:W2:Y:S04]  /*48910*/  LDL.LU R7, [R1+0x380] ;  /* 0x0003800001077983 */ /* 0x000ea80000300800 */
[----:B------:R-:W3:Y:S04]  /*48920*/  LDL.LU R5, [R1+0x4b4] ;  /* 0x0004b40001057983 */ /* 0x000ee80000300800 */
[----:B------:R-:W3:Y:S04]  /*48930*/  LDL.LU R4, [R1+0x4b0] ;  /* 0x0004b00001047983 */ /* 0x000ee80000300800 */
[----:B------:R-:W4:Y:S04]  /*48940*/  LDL.LU R223, [R1+0x57c] ;  /* 0x00057c0001df7983 */ /* 0x000f280000300800 */
[----:B------:R-:W4:Y:S04]  /*48950*/  LDL.LU R221, [R1+0x578] ;  /* 0x0005780001dd7983 */ /* 0x000f280000300800 */
[----:B------:R-:W2:Y:S04]  /*48960*/  LDL.LU R227, [R1+0x4bc] ;  /* 0x0004bc0001e37983 */ /* 0x000ea80000300800 */
[----:B------:R-:W2:Y:S04]  /*48970*/  LDL.LU R225, [R1+0x4b8] ;  /* 0x0004b80001e17983 */ /* 0x000ea80000300800 */
[----:B------:R-:W3:Y:S04]  /*48980*/  LDL.LU R231, [R1+0x584] ;  /* 0x0005840001e77983 */ /* 0x000ee80000300800 */
[----:B------:R-:W3:Y:S04]  /*48990*/  LDL.LU R230, [R1+0x580] ;  /* 0x0005800001e67983 */ /* 0x000ee80000300800 */
[----:B------:R-:W3:Y:S01]  /*489a0*/  LDL.LU R229, [R1+0x1ac] ;  /* 0x0001ac0001e57983 */ /* 0x000ee20000300800 */
[----:B------:R-:W-:-:S03]  /*489b0*/  F2FP.BF16.F32.PACK_AB R202, R220, R216 ;  /* 0x000000d8dcca723e */ /* 0x000fc600000010ff */
[----:B------:R-:W3:Y:S04]  /*489c0*/  LDL.LU R228, [R1+0x19c] ;  /* 0x00019c0001e47983 */ /* 0x000ee80000300800 */
[----:B------:R-:W3:Y:S04]  /*489d0*/  LDL.LU R243, [R1+0x3ac] ;  /* 0x0003ac0001f37983 */ /* 0x000ee80000300800 */
[----:B------:R-:W3:Y:S01]  /*489e0*/  LDL.LU R235, [R1+0x3a4] ;  /* 0x0003a40001eb7983 */ /* 0x000ee20000300800 */
[----:B------:R-:W-:Y:S01]  /*489f0*/  BAR.SYNC.DEFER_BLOCKING 0x0 ;  /* 0x0000000000007b1d */ /* 0x000fe20000010000 */
[----:B------:R-:W-:-:S05]  /*48a00*/  F2FP.BF16.F32.PACK_AB R214, R238, R247 ;  /* 0x000000f7eed6723e */ /* 0x000fca00000010ff */
[----:B------:R-:W3:Y:S04]  /*48a10*/  LDL.LU R233, [R1+0x1d0] ;  /* 0x0001d00001e97983 */ /* 0x000ee80000300800 */
[----:B------:R-:W3:Y:S04]  /*48a20*/  LDL.LU R216, [R1+0x1bc] ;  /* 0x0001bc0001d87983 */ /* 0x000ee80000300800 */
[----:B------:R-:W3:Y:S04]  /*48a30*/  LDL.LU R232, [R1+0x3b4] ;  /* 0x0003b40001e87983 */ /* 0x000ee80000300800 */
[----:B------:R-:W3:Y:S04]  /*48a40*/  LDL.LU R237, [R1+0x3b0] ;  /* 0x0003b00001ed7983 */ /* 0x000ee80000300800 */
[----:B------:R-:W3:Y:S01]  /*48a50*/  LDL.LU R236, [R1+0x4d4] ;  /* 0x0004d40001ec7983 */ /* 0x000ee20000300800 */
[----:B------:R-:W-:-:S03]  /*48a60*/  F2FP.BF16.F32.PACK_AB R215, R234, R224 ;  /* 0x000000e0ead7723e */ /* 0x000fc600000010ff */
[----:B------:R-:W3:Y:S04]  /*48a70*/  LDL.LU R240, [R1+0x4d0] ;  /* 0x0004d00001f07983 */ /* 0x000ee80000300800 */
[----:B------:R-:W3:Y:S04]  /*48a80*/  LDL.LU R239, [R1+0x58c] ;  /* 0x00058c0001ef7983 */ /* 0x000ee80000300800 */
[----:B------:R-:W3:Y:S04]  /*48a90*/  LDL.LU R238, [R1+0x588] ;  /* 0x0005880001ee7983 */ /* 0x000ee80000300800 */
[----:B------:R-:W3:Y:S04]  /*48aa0*/  LDL.LU R247, [R1+0x4dc] ;  /* 0x0004dc0001f77983 */ /* 0x000ee80000300800 */
[----:B------:R-:W3:Y:S04]  /*48ab0*/  LDL.LU R234, [R1+0x4d8] ;  /* 0x0004d80001ea7983 */ /* 0x000ee80000300800 */
[----:B------:R-:W2:Y:S04]  /*48ac0*/  LDL.LU R224, [R1+0x594] ;  /* 0x0005940001e07983 */ /* 0x000ea80000300800 */
[----:B------:R-:W2:Y:S01]  /*48ad0*/  LDL.LU R220, [R1+0x590] ;  /* 0x0005900001dc7983 */ /* 0x000ea20000300800 */
[----:B------:R-:W-:-:S03]  /*48ae0*/  F2FP.BF16.F32.PACK_AB R176, R176, R251 ;  /* 0x000000fbb0b0723e */ /* 0x000fc600000010ff */
[----:B------:R-:W3:Y:S04]  /*48af0*/  LDL.LU R14, [R1+0x24c] ;  /* 0x00024c00010e7983 */ /* 0x000ee80000300800 */
[----:B------:R-:W-:Y:S01]  /*48b00*/  STSM.16.M88.4 [R252], R176 ;  /* 0x000000b0fc007844 */ /* 0x000fe20000000200 */
        /* <DEDUP_REMOVED lines=20> */
[----:B------:R-:W-:Y:S01]  /*48c50*/  BAR.SYNC.DEFER_BLOCKING 0x0 ;  /* 0x0000000000007b1d */ /* 0x000fe20000010000 */
[----:B----4-:R-:W-:-:S02]  /*48c60*/  F2FP.BF16.F32.PACK_AB R207, R223, R221 ;  /* 0x000000dddfcf723e */ /* 0x010fc400000010ff */
[----:B--2---:R-:W-:-:S03]  /*48c70*/  F2FP.BF16.F32.PACK_AB R219, R224, R220 ;  /* 0x000000dce0db723e */ /* 0x004fc600000010ff */
[----:B------:R-:W2:Y:S04]  /*48c80*/  LDL.LU R220, [R1+0x1f0] ;  /* 0x0001f00001dc7983 */ /* 0x000ea80000300800 */
[----:B------:R-:W4:Y:S01]  /*48c90*/  LDL.LU R15, [R1+0x3dc] ;  /* 0x0003dc00010f7983 */ /* 0x000f220000300800 */
[----:B------:R-:W-:-:S03]  /*48ca0*/  F2FP.BF16.F32.PACK_AB R210, R227, R225 ;  /* 0x000000e1e3d2723e */ /* 0x000fc600000010ff */
[----:B------:R-:W4:Y:S01]  /*48cb0*/  LDL.LU R221, [R1+0x3d4] ;  /* 0x0003d40001dd7983 */ /* 0x000f220000300800 */
[----:B------:R-:W-:-:S03]  /*48cc0*/  F2FP.BF16.F32.PACK_AB R205, R10, R11 ;  /* 0x0000000b0acd723e */ /* 0x000fc600000010ff */
[----:B------:R-:W4:Y:S04]  /*48cd0*/  LDL.LU R12, [R1+0x25c] ;  /* 0x00025c00010c7983 */ /* 0x000f280000300800 */
[----:B------:R-:W0:Y:S01]  /*48ce0*/  LDS.128 R188, [R0] ;  /* 0x0000000000bc7984 */ /* 0x000e220000000c00 */
[----:B------:R-:W-:Y:S01]  /*48cf0*/  BAR.SYNC.DEFER_BLOCKING 0x0 ;  /* 0x0000000000007b1d */ /* 0x000fe20000010000 */
[----:B---3--:R-:W-:-:S05]  /*48d00*/  F2FP.BF16.F32.PACK_AB R206, R5, R4 ;  /* 0x0000000405ce723e */ /* 0x008fca00000010ff */
[----:B------:R-:W3:Y:S04]  /*48d10*/  LDL.LU R224, [R1+0x254] ;  /* 0x0002540001e07983 */ /* 0x000ee80000300800 */
[----:B------:R-:W3:Y:S04]  /*48d20*/  LDL.LU R13, [R1+0x3e4] ;  /* 0x0003e400010d7983 */ /* 0x000ee80000300800 */
[----:B------:R-:W3:Y:S04]  /*48d30*/  LDL.LU R225, [R1+0x3e0] ;  /* 0x0003e00001e17983 */ /* 0x000ee80000300800 */
[----:B------:R-:W2:Y:S01]  /*48d40*/  LDL.LU R10, [R1+0x4f4] ;  /* 0x0004f400010a7983 */ /* 0x000ea20000300800 */
[----:B------:R-:W-:-:S03]  /*48d50*/  F2FP.BF16.F32.PACK_AB R204, R217, R204 ;  /* 0x000000ccd9cc723e */ /* 0x000fc600000010ff */
[----:B------:R-:W2:Y:S01]  /*48d60*/  LDL.LU R11, [R1+0x4f0] ;  /* 0x0004f000010b7983 */ /* 0x000ea20000300800 */
[----:B------:R-:W-:-:S03]  /*48d70*/  F2FP.BF16.F32.PACK_AB R216, R233, R216 ;  /* 0x000000d8e9d8723e */ /* 0x000fc600000010ff */
[----:B------:R-:W4:Y:S01]  /*48d80*/  LDL.LU R5, [R1+0x59c] ;  /* 0x00059c0001057983 */ /* 0x000f220000300800 */
[----:B------:R-:W-:-:S03]  /*48d90*/  F2FP.BF16.F32.PACK_AB R217, R232, R237 ;  /* 0x000000ede8d9723e */ /* 0x000fc600000010ff */
[----:B------:R-:W4:Y:S04]  /*48da0*/  LDL.LU R223, [R1+0x598] ;  /* 0x0005980001df7983 */ /* 0x000f280000300800 */
[----:B------:R-:W3:Y:S04]  /*48db0*/  LDL.LU R227, [R1+0x4fc] ;  /* 0x0004fc0001e37983 */ /* 0x000ee80000300800 */
[----:B------:R1:W-:Y:S04]  /*48dc0*/  STSM.16.M88.4 [R252], R212 ;  /* 0x000000d4fc007844 */ /* 0x0003e80000000200 */
[----:B------:R-:W3:Y:S04]  /*48dd0*/  LDL.LU R233, [R1+0x4f8] ;  /* 0x0004f80001e97983 */ /* 0x000ee80000300800 */
[----:B------:R-:W3:Y:S01]  /*48de0*/  LDL.LU R232, [R1+0x5a4] ;  /* 0x0005a40001e87983 */ /* 0x000ee20000300800 */
[----:B------:R-:W-:Y:S01]  /*48df0*/  BAR.SYNC.DEFER_BLOCKING 0x0 ;  /* 0x0000000000007b1d */ /* 0x000fe20000010000 */
[----:B-1----:R-:W-:-:S05]  /*48e00*/  F2FP.BF16.F32.PACK_AB R214, R236, R240 ;  /* 0x000000f0ecd6723e */ /* 0x002fca00000010ff */
[----:B------:R-:W3:Y:S04]  /*48e10*/  LDL.LU R236, [R1+0x5a0] ;  /* 0x0005a00001ec7983 */ /* 0x000ee80000300800 */
[----:B------:R-:W1:Y:S01]  /*48e20*/  LDS.128 R192, [R0] ;  /* 0x0000000000c07984 */ /* 0x000e620000000c00 */
[----:B------:R-:W-:Y:S06]  /*48e30*/  BAR.SYNC.DEFER_BLOCKING 0x0 ;  /* 0x0000000000007b1d */ /* 0x000fec0000010000 */
[----:B------:R-:W-:Y:S02]  /*48e40*/  STSM.16.M88.4 [R252], R200 ;  /* 0x000000c8fc007844 */ /* 0x000fe40000000200 */
[----:B------:R-:W-:Y:S01]  /*48e50*/  BAR.SYNC.DEFER_BLOCKING 0x0 ;  /* 0x0000000000007b1d */ /* 0x000fe20000010000 */
[----:B------:R-:W-:-:S02]  /*48e60*/  F2FP.BF16.F32.PACK_AB R208, R8, R208 ;  /* 0x000000d008d0723e */ /* 0x000fc400000010ff */
[----:B------:R-:W-:Y:S02]  /*48e70*/  F2FP.BF16.F32.PACK_AB R212, R229, R228 ;  /* 0x000000e4e5d4723e */ /* 0x000fe400000010ff */
[----:B------:R-:W-:Y:S01]  /*48e80*/  F2FP.BF16.F32.PACK_AB R209, R9, R7 ;  /* 0x0000000709d1723e */ /* 0x000fe200000010ff */
[----:B------:R-:W3:Y:S04]  /*48e90*/  LDL.LU R8, [R1+0x28c] ;  /* 0x00028c0001087983 */ /* 0x000ee80000300800 */
[----:B------:R-:W3:Y:S04]  /*48ea0*/  LDL.LU R228, [R1+0x280] ;  /* 0x0002800001e47983 */ /* 0x000ee80000300800 */
[----:B------:R-:W3:Y:S01]  /*48eb0*/  LDL.LU R9, [R1+0x408] ;  /* 0x0004080001097983 */ /* 0x000ee20000300800 */
[----:B------:R-:W-:-:S03]  /*48ec0*/  F2FP.BF16.F32.PACK_AB R211, R231, R230 ;  /* 0x000000e6e7d3723e */ /* 0x000fc600000010ff */
[----:B------:R-:W3:Y:S04]  /*48ed0*/  LDL.LU R229, [R1+0x400] ;  /* 0x0004000001e57983 */ /* 0x000ee80000300800 */
[----:B------:R-:W1:Y:S01]  /*48ee0*/  LDS.128 R196, [R0] ;  /* 0x0000000000c47984 */ /* 0x000e620000000c00 */
[----:B------:R-:W-:Y:S01]  /*48ef0*/  BAR.SYNC.DEFER_BLOCKING 0x0 ;  /* 0x0000000000007b1d */ /* 0x000fe20000010000 */
[----:B------:R-:W-:-:S05]  /*48f00*/  F2FP.BF16.F32.PACK_AB R213, R243, R235 ;  /* 0x000000ebf3d5723e */ /* 0x000fca00000010ff */
        /* <DEDUP_REMOVED lines=8> */
[----:B------:R-:W-:Y:S01]  /*48f90*/  STSM.16.M88.4 [R252], R204 ;  /* 0x000000ccfc007844 */ /* 0x000fe20000000200 */
[----:B------:R-:W-:Y:S01]  /*48fa0*/  BAR.SYNC.DEFER_BLOCKING 0x0 ;  /* 0x0000000000007b1d */ /* 0x000fe20000010000 */
[----:B------:R-:W-:-:S02]  /*48fb0*/  F2FP.BF16.F32.PACK_AB R215, R239, R238 ;  /* 0x000000eeefd7723e */ /* 0x000fc400000010ff */
[----:B------:R-:W-:-:S03]  /*48fc0*/  F2FP.BF16.F32.PACK_AB R218, R247, R234 ;  /* 0x000000eaf7da723e */ /* 0x000fc600000010ff */
[----:B------:R-:W3:Y:S04]  /*48fd0*/  LDL.LU R239, [R1+0x51c] ;  /* 0x00051c0001ef7983 */ /* 0x000ee80000300800 */
[----:B------:R-:W3:Y:S04]  /*48fe0*/  LDL.LU R238, [R1+0x518] ;  /* 0x0005180001ee7983 */ /* 0x000ee80000300800 */
[----:B------:R-:W3:Y:S04]  /*48ff0*/  LDL.LU R247, [R1+0x5b4] ;  /* 0x0005b40001f77983 */ /* 0x000ee80000300800 */
[----:B------:R-:W3:Y:S04]  /*49000*/  LDL.LU R234, [R1+0x5b0] ;  /* 0x0005b00001ea7983 */ /* 0x000ee80000300800 */
[----:B------:R-:W1:Y:S01]  /*49010*/  LDS.128 R200, [R0] ;  /* 0x0000000000c87984 */ /* 0x000e620000000c00 */
[----:B------:R-:W-:Y:S06]  /*49020*/  BAR.SYNC.DEFER_BLOCKING 0x0 ;  /* 0x0000000000007b1d */ /* 0x000fec0000010000 */
[----:B------:R-:W-:Y:S02]  /*49030*/  STSM.16.M88.4 [R252], R208 ;  /* 0x000000d0fc007844 */ /* 0x000fe40000000200 */
[----:B------:R-:W-:Y:S06]  /*49040*/  BAR.SYNC.DEFER_BLOCKING 0x0 ;  /* 0x0000000000007b1d */ /* 0x000fec0000010000 */
[----:B------:R-:W1:Y:S02]  /*49050*/  LDS.128 R204, [R0] ;  /* 0x0000000000cc7984 */ /* 0x000e640000000c00 */
[----:B------:R-:W-:Y:S01]  /*49060*/  BAR.SYNC.DEFER_BLOCKING 0x0 ;  /* 0x0000000000007b1d */ /* 0x000fe20000010000 */
[----:B--2---:R-:W-:-:S05]  /*49070*/  F2FP.BF16.F32.PACK_AB R222, R10, R11 ;  /* 0x0000000b0ade723e */ /* 0x004fca00000010ff */
[----:B------:R-:W2:Y:S01]  /*49080*/  LDL.LU R10, [R1+0x2cc] ;  /* 0x0002cc00010a7983 */ /* 0x000ea20000300800 */
[----:B----4-:R-:W-:Y:S02]  /*49090*/  F2FP.BF16.F32.PACK_AB R223, R5, R223 ;  /* 0x000000df05df723e */ /* 0x010fe400000010ff */
[----:B---3--:R-:W-:Y:S02]  /*490a0*/  F2FP.BF16.F32.PACK_AB R226, R227, R233 ;  /* 0x000000e9e3e2723e */ /* 0x008fe400000010ff */
[----:B------:R-:W-:Y:S02]  /*490b0*/  F2FP.BF16.F32.PACK_AB R227, R232, R236 ;  /* 0x000000ece8e3723e */ /* 0x000fe400000010ff */
[----:B------:R-:W2:Y:S04]  /*490c0*/  LDL.LU R232, [R1+0x2c0] ;  /* 0x0002c00001e87983 */ /* 0x000ea80000300800 */
[----:B------:R-:W3:Y:S04]  /*490d0*/  LDL.LU R11, [R1+0x43c] ;  /* 0x00043c00010b7983 */ /* 0x000ee80000300800 */
[----:B------:R-:W3:Y:S04]  /*490e0*/  LDL.LU R233, [R1+0x434] ;  /* 0x0004340001e97983 */ /* 0x000ee80000300800 */
[----:B------:R-:W4:Y:S04]  /*490f0*/  LDL.LU R5, [R1+0x2dc] ;  /* 0x0002dc0001057983 */ /* 0x000f280000300800 */
[----:B------:R-:W4:Y:S04]  /*49100*/  LDL.LU R236, [R1+0x2d4] ;  /* 0x0002d40001ec7983 */ /* 0x000f280000300800 */
[----:B------:R-:W-:Y:S01]  /*49110*/  STSM.16.M88.4 [R252], R212 ;  /* 0x000000d4fc007844 */ /* 0x000fe20000000200 */
[----:B------:R-:W-:Y:S06]  /*49120*/  BAR.SYNC.DEFER_BLOCKING 0x0 ;  /* 0x0000000000007b1d */ /* 0x000fec0000010000 */
[----:B------:R-:W1:Y:S02]  /*49130*/  LDS.128 R208, [R0] ;  /* 0x0000000000d07984 */ /* 0x000e640000000c00 */
[----:B------:R-:W-:Y:S06]  /*49140*/  BAR.SYNC.DEFER_BLOCKING 0x0 ;  /* 0x0000000000007b1d */ /* 0x000fec0000010000 */
[----:B------:R-:W-:Y:S02]  /*49150*/  STSM.16.M88.4 [R252], R216 ;  /* 0x000000d8fc007844 */ /* 0x000fe40000000200 */
[----:B------:R-:W-:Y:S01]  /*49160*/  BAR.SYNC.DEFER_BLOCKING 0x0 ;  /* 0x0000000000007b1d */ /* 0x000fe20000010000 */
[----:B------:R-:W-:-:S02]  /*49170*/  F2FP.BF16.F32.PACK_AB R220, R14, R220 ;  /* 0x000000dc0edc723e */ /* 0x000fc400000010ff */
[----:B------:R-:W-:-:S03]  /*49180*/  F2FP.BF16.F32.PACK_AB R221, R15, R221 ;  /* 0x000000dd0fdd723e */ /* 0x000fc600000010ff */
        /* <DEDUP_REMOVED lines=12> */
[----:B------:R-:W1:Y:S01]  /*49250*/  LDS.128 R220, [R0] ;  /* 0x0000000000dc7984 */ /* 0x000e620000000c00 */
[----:B------:R-:W-:Y:S02]  /*49260*/  F2FP.BF16.F32.PACK_AB R229, R9, R229 ;  /* 0x000000e509e5723e */ /* 0x000fe400000010ff */
[----:B------:R-:W-:Y:S01]  /*49270*/  F2FP.BF16.F32.PACK_AB R230, R230, R243 ;  /* 0x000000f3e6e6723e */ /* 0x000fe200000010ff */
[----:B------:R-:W4:Y:S01]  /*49280*/  LDL.LU R8, [R1+0x444] ;  /* 0x0004440001087983 */ /* 0x000f220000300800 */
[----:B------:R-:W-:Y:S01]  /*49290*/  F2FP.BF16.F32.PACK_AB R231, R235, R237 ;  /* 0x000000edebe7723e */ /* 0x000fe200000010ff */
[----:B------:R-:W-:Y:S01]  /*492a0*/  BAR.SYNC.DEFER_BLOCKING 0x0 ;  /* 0x0000000000007b1d */ /* 0x000fe20000010000 */
[----:B------:R-:W-:Y:S02]  /*492b0*/  F2FP.BF16.F32.PACK_AB R243, R247, R234 ;  /* 0x000000eaf7f3723e */ /* 0x000fe400000010ff */
[----:B------:R-:W-:-:S03]  /*492c0*/  F2FP.BF16.F32.PACK_AB R240, R7, R240 ;  /* 0x000000f007f0723e */ /* 0x000fc600000010ff */
[----:B------:R-:W4:Y:S04]  /*492d0*/  LDL.LU R237, [R1+0x440] ;  /* 0x0004400001ed7983 */ /* 0x000f280000300800 */
[----:B------:R-:W4:Y:S01]  /*492e0*/  LDL.LU R9, [R1+0x534] ;  /* 0x0005340001097983 */ /* 0x000f220000300800 */
[----:B------:R-:W-:-:S03]  /*492f0*/  F2FP.BF16.F32.PACK_AB R242, R239, R238 ;  /* 0x000000eeeff2723e */ /* 0x000fc600000010ff */
[----:B------:R-:W4:Y:S04]  /*49300*/  LDL.LU R234, [R1+0x530] ;  /* 0x0005300001ea7983 */ /* 0x000f280000300800 */
[----:B------:R-:W4:Y:S04]  /*49310*/  LDL.LU R7, [R1+0x5bc] ;  /* 0x0005bc0001077983 */ /* 0x000f280000300800 */
[----:B------:R-:W-:Y:S01]  /*49320*/  STSM.16.M88.4 [R252], R228 ;  /* 0x000000e4fc007844 */ /* 0x000fe20000000200 */
[----:B------:R-:W-:Y:S06]  /*49330*/  BAR.SYNC.DEFER_BLOCKING 0x0 ;  /* 0x0000000000007b1d */ /* 0x000fec0000010000 */
[----:B------:R-:W4:Y:S04]  /*49340*/  LDL.LU R235, [R1+0x5b8] ;  /* 0x0005b80001eb7983 */ /* 0x000f280000300800 */
[----:B------:R-:W4:Y:S04]  /*49350*/  LDL.LU R4, [R1+0x53c] ;  /* 0x00053c0001047983 */ /* 0x000f280000300800 */
[----:B------:R-:W4:Y:S04]  /*49360*/  LDL.LU R238, [R1+0x538] ;  /* 0x0005380001ee7983 */ /* 0x000f280000300800 */
[----:B------:R-:W4:Y:S04]  /*49370*/  LDL.LU R239, [R1+0x5c4] ;  /* 0x0005c40001ef7983 */ /* 0x000f280000300800 */
[----:B------:R-:W1:Y:S01]  /*49380*/  LDS.128 R224, [R0] ;  /* 0x0000000000e07984 */ /* 0x000e620000000c00 */
[----:B------:R-:W-:Y:S06]  /*49390*/  BAR.SYNC.DEFER_BLOCKING 0x0 ;  /* 0x0000000000007b1d */ /* 0x000fec0000010000 */
[----:B------:R-:W4:Y:S04]  /*493a0*/  LDL.LU R247, [R1+0x5c0] ;  /* 0x0005c00001f77983 */ /* 0x000f280000300800 */
[----:B------:R0:W-:Y:S01]  /*493b0*/  STSM.16.M88.4 [R252], R240 ;  /* 0x000000f0fc007844 */ /* 0x0001e20000000200 */
[----:B--2---:R-:W-:-:S02]  /*493c0*/  F2FP.BF16.F32.PACK_AB R232, R10, R232 ;  /* 0x000000e80ae8723e */ /* 0x004fc400000010ff */
[----:B---3--:R-:W-:Y:S01]  /*493d0*/  F2FP.BF16.F32.PACK_AB R233, R11, R233 ;  /* 0x000000e90be9723e */ /* 0x008fe200000010ff */
[----:B------:R-:W-:Y:S06]  /*493e0*/  BAR.SYNC.DEFER_BLOCKING 0x0 ;  /* 0x0000000000007b1d */ /* 0x000fec0000010000 */
[----:B0-----:R-:W2:Y:S04]  /*493f0*/  LDL.LU R240, [R1+0x30c] ;  /* 0x00030c0001f07983 */ /* 0x001ea80000300800 */
[----:B------:R-:W2:Y:S04]  /*49400*/  LDL.LU R241, [R1+0x300] ;  /* 0x0003000001f17983 */ /* 0x000ea80000300800 */
[----:B------:R-:W3:Y:S04]  /*49410*/  LDL.LU R242, [R1+0x46c] ;  /* 0x00046c0001f27983 */ /* 0x000ee80000300800 */
[----:B------:R-:W3:Y:S04]  /*49420*/  LDL.LU R243, [R1+0x464] ;  /* 0x0004640001f37983 */ /* 0x000ee80000300800 */
[----:B------:R-:W3:Y:S01]  /*49430*/  LDL.LU R251, [R1+0x31c] ;  /* 0x00031c0001fb7983 */ /* 0x000ee20000300800 */
[----:B----4-:R-:W-:-:S03]  /*49440*/  F2FP.BF16.F32.PACK_AB R236, R5, R236 ;  /* 0x000000ec05ec723e */ /* 0x010fc600000010ff */
        /* <DEDUP_REMOVED lines=15> */
[----:B------:R-:W0:Y:S01]  /*49540*/  LDS.128 R228, [R0] ;  /* 0x0000000000e47984 */ /* 0x000e220000000c00 */
[----:B------:R-:W-:-:S02]  /*49550*/  F2FP.BF16.F32.PACK_AB R237, R8, R237 ;  /* 0x000000ed08ed723e */ /* 0x000fc400000010ff */
[----:B------:R-:W-:Y:S02]  /*49560*/  F2FP.BF16.F32.PACK_AB R234, R9, R234 ;  /* 0x000000ea09ea723e */ /* 0x000fe400000010ff */
[----:B------:R-:W-:Y:S01]  /*49570*/  F2FP.BF16.F32.PACK_AB R235, R7, R235 ;  /* 0x000000eb07eb723e */ /* 0x000fe200000010ff */
[----:B------:R-:W-:Y:S01]  /*49580*/  BAR.SYNC.DEFER_BLOCKING 0x0 ;  /* 0x0000000000007b1d */ /* 0x000fe20000010000 */
[----:B------:R-:W-:-:S05]  /*49590*/  F2FP.BF16.F32.PACK_AB R238, R4, R238 ;  /* 0x000000ee04ee723e */ /* 0x000fca00000010ff */
[----:B------:R-:W4:Y:S04]  /*495a0*/  LDL.LU R7, [R1+0x574] ;  /* 0x0005740001077983 */ /* 0x000f280000300800 */
[----:B------:R-:W4:Y:S04]  /*495b0*/  LDL.LU R4, [R1+0x570] ;  /* 0x0005700001047983 */ /* 0x000f280000300800 */
[----:B------:R-:W4:Y:S04]  /*495c0*/  LDL.LU R8, [R1+0x5dc] ;  /* 0x0005dc0001087983 */ /* 0x000f280000300800 */
[----:B------:R-:W4:Y:S01]  /*495d0*/  LDL.LU R9, [R1+0x5d8] ;  /* 0x0005d80001097983 */ /* 0x000f220000300800 */
[----:B--2---:R-:W-:-:S02]  /*495e0*/  F2FP.BF16.F32.PACK_AB R240, R240, R241 ;  /* 0x000000f1f0f0723e */ /* 0x004fc400000010ff */
[----:B---3--:R-:W-:Y:S02]  /*495f0*/  F2FP.BF16.F32.PACK_AB R241, R242, R243 ;  /* 0x000000f3f2f1723e */ /* 0x008fe400000010ff */
[----:B----4-:R-:W-:Y:S02]  /*49600*/  F2FP.BF16.F32.PACK_AB R242, R246, R5 ;  /* 0x00000005f6f2723e */ /* 0x010fe400000010ff */
[----:B------:R-:W2:Y:S04]  /*49610*/  LDL.LU R5, [R1+0x10] ;  /* 0x0000100001057983 */ /* 0x000ea80000300800 */
[----:B------:R-:W-:Y:S01]  /*49620*/  STSM.16.M88.4 [R252], R232 ;  /* 0x000000e8fc007844 */ /* 0x000fe20000000200 */
[----:B------:R-:W-:Y:S01]  /*49630*/  BAR.SYNC.DEFER_BLOCKING 0x0 ;  /* 0x0000000000007b1d */ /* 0x000fe20000010000 */
[----:B------:R-:W-:-:S02]  /*49640*/  F2FP.BF16.F32.PACK_AB R239, R239, R247 ;  /* 0x000000f7efef723e */ /* 0x000fc400000010ff */
[----:B------:R-:W-:Y:S02]  /*49650*/  F2FP.BF16.F32.PACK_AB R243, R244, R245 ;  /* 0x000000f5f4f3723e */ /* 0x000fe400000010ff */
[----:B------:R-:W-:-:S03]  /*49660*/  F2FP.BF16.F32.PACK_AB R248, R251, R248 ;  /* 0x000000f8fbf8723e */ /* 0x000fc600000010ff */
[----:B------:R-:W3:Y:S01]  /*49670*/  LDC R247, c[0x0][0x278] ;  /* 0x00009e00fff77b82 */ /* 0x000ee20000000800 */
[----:B------:R-:W4:Y:S07]  /*49680*/  LDS.128 R232, [R0] ;  /* 0x0000000000e87984 */ /* 0x000f2e0000000c00 */
[----:B------:R-:W-:Y:S06]  /*49690*/  BAR.SYNC.DEFER_BLOCKING 0x0 ;  /* 0x0000000000007b1d */ /* 0x000fec0000010000 */
[----:B------:R-:W-:Y:S02]  /*496a0*/  STSM.16.M88.4 [R252], R236 ;  /* 0x000000ecfc007844 */ /* 0x000fe40000000200 */
[----:B------:R-:W-:Y:S06]  /*496b0*/  BAR.SYNC.DEFER_BLOCKING 0x0 ;  /* 0x0000000000007b1d */ /* 0x000fec0000010000 */
[----:B------:R-:W4:Y:S02]  /*496c0*/  LDS.128 R236, [R0] ;  /* 0x0000000000ec7984 */ /* 0x000f240000000c00 */
[----:B------:R-:W-:Y:S06]  /*496d0*/  BAR.SYNC.DEFER_BLOCKING 0x0 ;  /* 0x0000000000007b1d */ /* 0x000fec0000010000 */
[----:B------:R-:W-:Y:S02]  /*496e0*/  STSM.16.M88.4 [R252], R240 ;  /* 0x000000f0fc007844 */ /* 0x000fe40000000200 */
[----:B------:R-:W-:Y:S01]  /*496f0*/  BAR.SYNC.DEFER_BLOCKING 0x0 ;  /* 0x0000000000007b1d */ /* 0x000fe20000010000 */
[----:B------:R-:W-:-:S02]  /*49700*/  F2FP.BF16.F32.PACK_AB R249, R249, R250 ;  /* 0x000000faf9f9723e */ /* 0x000fc400000010ff */
[----:B------:R-:W-:Y:S02]  /*49710*/  F2FP.BF16.F32.PACK_AB R250, R18, R19 ;  /* 0x0000001312fa723e */ /* 0x000fe400000010ff */
[----:B------:R-:W-:-:S03]  /*49720*/  F2FP.BF16.F32.PACK_AB R251, R14, R10 ;  /* 0x0000000a0efb723e */ /* 0x000fc600000010ff */
[----:B------:R-:W1:Y:S01]  /*49730*/  LDC R19, c[0x0][0x278] ;  /* 0x00009e00ff137b82 */ /* 0x000e620000000800 */
[----:B------:R-:W-:Y:S02]  /*49740*/  F2FP.BF16.F32.PACK_AB R245, R13, R11 ;  /* 0x0000000b0df5723e */ /* 0x000fe400000010ff */
[----:B------:R-:W4:Y:S01]  /*49750*/  LDL.LU R11, [R1+0x14] ;  /* 0x00001400010b7983 */ /* 0x000f220000300800 */
[----:B------:R-:W-:-:S04]  /*49760*/  F2FP.BF16.F32.PACK_AB R244, R15, R12 ;  /* 0x0000000c0ff4723e */ /* 0x000fc800000010ff */
[----:B------:R-:W0:Y:S08]  /*49770*/  LDC R10, c[0x0][0x278] ;  /* 0x00009e00ff0a7b82 */ /* 0x000e300000000800 */
[----:B------:R-:W1:Y:S01]  /*49780*/  LDC R14, c[0x0][0x278] ;  /* 0x00009e00ff0e7b82 */ /* 0x000e620000000800 */
[----:B------:R-:W4:Y:S07]  /*49790*/  LDS.128 R240, [R0] ;  /* 0x0000000000f07984 */ /* 0x000f2e0000000c00 */
[----:B------:R-:W-:Y:S08]  /*497a0*/  BAR.SYNC.DEFER_BLOCKING 0x0 ;  /* 0x0000000000007b1d */ /* 0x000ff00000010000 */
[----:B------:R-:W1:Y:S01]  /*497b0*/  LDC R15, c[0x0][0x278] ;  /* 0x00009e00ff0f7b82 */ /* 0x000e620000000800 */
[----:B------:R-:W-:Y:S07]  /*497c0*/  STSM.16.M88.4 [R252], R248 ;  /* 0x000000f8fc007844 */ /* 0x000fee0000000200 */
[----:B------:R-:W-:Y:S06]  /*497d0*/  BAR.SYNC.DEFER_BLOCKING 0x0 ;  /* 0x0000000000007b1d */ /* 0x000fec0000010000 */
[----:B------:R-:W4:Y:S01]  /*497e0*/  LDS.128 R248, [R0] ;  /* 0x0000000000f87984 */ /* 0x000f220000000c00 */
[----:B------:R-:W-:-:S02]  /*497f0*/  F2FP.BF16.F32.PACK_AB R246, R7, R4 ;  /* 0x0000000407f6723e */ /* 0x000fc400000010ff */
[----:B---3--:R-:W-:Y:S01]  /*49800*/  SHF.L.U32 R4, R247, 0x1, RZ ;  /* 0x00000001f7047819 */ /* 0x008fe200000006ff */
[----:B------:R-:W3:Y:S01]  /*49810*/  LDC R7, c[0x0][0x278] ;  /* 0x00009e00ff077b82 */ /* 0x000ee20000000800 */
[----:B------:R-:W-:-:S07]  /*49820*/  F2FP.BF16.F32.PACK_AB R247, R8, R9 ;  /* 0x0000000908f7723e */ /* 0x000fce00000010ff */
[----:B------:R-:W-:Y:S08]  /*49830*/  BAR.SYNC.DEFER_BLOCKING 0x0 ;  /* 0x0000000000007b1d */ /* 0x000ff00000010000 */
[----:B------:R-:W3:Y:S01]  /*49840*/  LDC R8, c[0x0][0x278] ;  /* 0x00009e00ff087b82 */ /* 0x000ee20000000800 */
[----:B------:R-:W4:Y:S04]  /*49850*/  LDL.LU R9, [R1+0x18] ;  /* 0x0000180001097983 */ /* 0x000f280000300800 */
[----:B------:R1:W-:Y:S03]  /*49860*/  STSM.16.M88.4 [R252], R244 ;  /* 0x000000f4fc007844 */ /* 0x0003e60000000200 */
[----:B------:R-:W-:Y:S01]  /*49870*/  BAR.SYNC.DEFER_BLOCKING 0x0 ;  /* 0x0000000000007b1d */ /* 0x000fe20000010000 */
[----:B------:R-:W-:-:S04]  /*49880*/  IADD3 R12, P0, R4, R2, RZ ;  /* 0x00000002040c7210 */ /* 0x000fc80007f1e0ff */
[-C--:B0-----:R-:W-:Y:S02]  /*49890*/  LEA.HI.X.SX32 R13, R10, R3.reuse, 0x1, P0 ;  /* 0x000000030a0d7211 */ /* 0x081fe400000f0eff */
[----:B-1----:R-:W-:Y:S01]  /*498a0*/  LEA R14, P0, R14, R2, 0x2 ;  /* 0x000000020e0e7211 */ /* 0x002fe200078010ff */
[----:B------:R-:W0:Y:S01]  /*498b0*/  LDC R10, c[0x0][0x278] ;  /* 0x00009e00ff0a7b82 */ /* 0x000e220000000800 */
[----:B------:R-:W-:Y:S02]  /*498c0*/  SHF.L.U32 R18, R15, 0x2, RZ ;  /* 0x000000020f127819 */ /* 0x000fe400000006ff */
[----:B------:R-:W-:-:S05]  /*498d0*/  LEA.HI.X.SX32 R15, R4, R3, 0x1, P0 ;  /* 0x00000003040f7211 */ /* 0x000fca00000f0eff */
[----:B------:R-:W1:Y:S01]  /*498e0*/  LDC R247, c[0x0][0x278] ;  /* 0x00009e00fff77b82 */ /* 0x000e620000000800 */
[----:B--2---:R-:W-:Y:S01]  /*498f0*/  PRMT R244, R5, 0x7632, R244 ;  /* 0x0000763205f47816 */ /* 0x004fe200000000f4 */
[----:B------:R2:W-:Y:S04]  /*49900*/  STG.E.U16 desc[UR4][R2.64], R5 ;  /* 0x0000000502007986 */ /* 0x0005e8000c101504 */
[----:B------:R3:W-:Y:S02]  /*49910*/  STG.E.U16 desc[UR4][R12.64], R244 ;  /* 0x000000f40c007986 */ /* 0x0007e4000c101504 */
[----:B--2---:R-:W2:Y:S01]  /*49920*/  LDC R5, c[0x0][0x278] ;  /* 0x00009e00ff057b82 */ /* 0x004ea20000000800 */
[----:B---3--:R-:W-:-:S07]  /*49930*/  IMAD R244, R7, 0x6, RZ ;  /* 0x0000000607f47824 */ /* 0x008fce00078e02ff */
[----:B------:R-:W3:Y:S01]  /*49940*/  LDC R13, c[0x0][0x278] ;  /* 0x00009e00ff0d7b82 */ /* 0x000ee20000000800 */
[-C--:B------:R-:W-:Y:S02]  /*49950*/  IADD3 R246, P3, R244, R2.reuse, RZ ;  /* 0x00000002f4f67210 */ /* 0x080fe40007f7e0ff */
[----:B------:R-:W-:Y:S02]  /*49960*/  LEA R244, P4, R8, R2, 0x3 ;  /* 0x0000000208f47211 */ /* 0x000fe400078818ff */
[----:B------:R-:W3:Y:S01]  /*49970*/  LDL.LU R8, [R1+0x1c] ;  /* 0x00001c0001087983 */ /* 0x000ee20000300800 */
[----:B-1----:R-:W-:Y:S02]  /*49980*/  IMAD R245, R247, 0x3, RZ ;  /* 0x00000003f7f57824 */ /* 0x002fe400078e02ff */
[----:B------:R-:W1:Y:S01]  /*49990*/  LDC R12, c[0x0][0x278] ;  /* 0x00009e00ff0c7b82 */ /* 0x000e620000000800 */
[----:B------:R-:W3:Y:S02]  /*499a0*/  LDL.LU R4, [R1] ;  /* 0x0000000001047983 */ /* 0x000ee40000300800 */
[----:B------:R-:W-:-:S02]  /*499b0*/  LEA.HI.X.SX32 R247, R245, R3, 0x1, P3 ;  /* 0x00000003f5f77211 */ /* 0x000fc400018f0eff */
[----:B------:R-:W-:Y:S01]  /*499c0*/  LEA.HI.X.SX32 R245, R18, R3, 0x1, P4 ;  /* 0x0000000312f57211 */ /* 0x000fe200020f0eff */
[----:B--2---:R-:W-:Y:S02]  /*499d0*/  IMAD R18, R5, 0xa, RZ ;  /* 0x0000000a05127824 */ /* 0x004fe400078e02ff */
[----:B------:R-:W2:Y:S03]  /*499e0*/  LDC R5, c[0x0][0x278] ;  /* 0x00009e00ff057b82 */ /* 0x000ea60000000800 */
[----:B------:R-:W-:Y:S02]  /*499f0*/  IADD3 R18, P3, R18, R2, RZ ;  /* 0x0000000212127210 */ /* 0x000fe40007f7e0ff */
[----:B0-----:R-:W-:Y:S01]  /*49a00*/  SHF.L.U32 R10, R10, 0x3, RZ ;  /* 0x000000030a0a7819 */ /* 0x001fe200000006ff */
[----:B-1----:R-:W-:-:S05]  /*49a10*/  IMAD R12, R12, 0xc, RZ ;  /* 0x0000000c0c0c7824 */ /* 0x002fca00078e02ff */
[----:B------:R-:W-:Y:S01]  /*49a20*/  IADD3 R12, P0, R12, R2, RZ ;  /* 0x000000020c0c7210 */ /* 0x000fe20007f1e0ff */
[----:B--2---:R-:W-:Y:S01]  /*49a30*/  IMAD R5, R5, 0x16, RZ ;  /* 0x0000001605057824 */ /* 0x004fe200078e02ff */
[----:B----4-:R-:W-:Y:S01]  /*49a40*/  PRMT R252, R11, 0x7632, R252 ;  /* 0x000076320bfc7816 */ /* 0x010fe200000000fc */
[----:B------:R0:W-:Y:S04]  /*49a50*/  STG.E.U16 desc[UR4][R14.64], R11 ;  /* 0x0000000b0e007986 */ /* 0x0001e8000c101504 */
[----:B------:R3:W-:Y:S04]  /*49a60*/  STG.E.U16 desc[UR4][R246.64], R252 ;  /* 0x000000fcf6007986 */ /* 0x0007e8000c101504 */
[----:B0-----:R-:W2:Y:S01]  /*49a70*/  LDL.LU R14, [R1+0x1ae8] ;  /* 0x001ae800010e7983 */ /* 0x001ea20000300800 */
[----:B------:R-:W0:Y:S01]  /*49a80*/  LDC R15, c[0x0][0x278] ;  /* 0x00009e00ff0f7b82 */ /* 0x000e220000000800 */
[----:B---3--:R-:W-:-:S02]  /*49a90*/  IMAD R246, R13, 0xe, RZ ;  /* 0x0000000e0df67824 */ /* 0x008fc400078e02ff */
[----:B------:R-:W-:Y:S02]  /*49aa0*/  IMAD R13, R7, 0x6, RZ ;  /* 0x00000006070d7824 */ /* 0x000fe400078e02ff */
[----:B------:R-:W3:Y:S03]  /*49ab0*/  LDL.LU R7, [R1+0x4] ;  /* 0x0000040001077983 */ /* 0x000ee60000300800 */
[----:B------:R-:W1:Y:S01]  /*49ac0*/  LDC R247, c[0x0][0x278] ;  /* 0x00009e00fff77b82 */ /* 0x000e620000000800 */
[----:B------:R-:W-:-:S07]  /*49ad0*/  LEA.HI.X.SX32 R13, R13, R3, 0x1, P0 ;  /* 0x000000030d0d7211 */ /* 0x000fce00000f0eff */
[----:B------:R-:W4:Y:S01]  /*49ae0*/  LDC R11, c[0x0][0x278] ;  /* 0x00009e00ff0b7b82 */ /* 0x000f220000000800 */
[----:B0-----:R-:W-:Y:S02]  /*49af0*/  IMAD R15, R15, 0x14, RZ ;  /* 0x000000140f0f7824 */ /* 0x001fe400078e02ff */
[----:B-1----:R-:W-:Y:S01]  /*49b00*/  IMAD R247, R247, 0x7, RZ ;  /* 0x00000007f7f77824 */ /* 0x002fe200078e02ff */
[----:B------:R0:W-:Y:S02]  /*49b10*/  STG.E.U16 desc[UR4][R244.64], R9 ;  /* 0x00000009f4007986 */ /* 0x0001e4000c101504 */
[----:B0-----:R-:W-:-:S05]  /*49b20*/  IMAD R244, R19, 0x5, RZ ;  /* 0x0000000513f47824 */ /* 0x001fca00078e02ff */
[----:B------:R-:W-:Y:S02]  /*49b30*/  LEA.HI.X.SX32 R19, R244, R3, 0x1, P3 ;  /* 0x00000003f4137211 */ /* 0x000fe400018f0eff */
[----:B------:R-:W0:Y:S01]  /*49b40*/  LDC R244, c[0x0][0x278] ;  /* 0x00009e00fff47b82 */ /* 0x000e220000000800 */
[----:B------:R-:W-:Y:S02]  /*49b50*/  PRMT R245, R9, 0x7632, R245 ;  /* 0x0000763209f57816 */ /* 0x000fe400000000f5 */
[----:B------:R-:W-:-:S03]  /*49b60*/  IADD3 R246, P3, R246, R2, RZ ;  /* 0x00000002f6f67210 */ /* 0x000fc60007f7e0ff */
[----:B------:R1:W-:Y:S01]  /*49b70*/  STG.E.U16 desc[UR4][R18.64], R245 ;  /* 0x000000f512007986 */ /* 0x0003e2000c101504 */
[----:B------:R-:W-:Y:S01]  /*49b80*/  LEA.HI.X.SX32 R247, R247, R3, 0x1, P3 ;  /* 0x00000003f7f77211 */ /* 0x000fe200018f0eff */
[----:B------:R-:W4:Y:S02]  /*49b90*/  LDC R9, c[0x0][0x278] ;  /* 0x00009e00ff097b82 */ /* 0x000f240000000800 */
[----:B-1----:R-:W2:Y:S01]  /*49ba0*/  LDL.LU.64 R18, [R1+0x1ae0] ;  /* 0x001ae00001127983 */ /* 0x002ea20000300a00 */
[----:B0-----:R-:W-:-:S04]  /*49bb0*/  LEA R244, P4, R244, R2, 0x4 ;  /* 0x00000002f4f47211 */ /* 0x001fc800078820ff */
[----:B------:R-:W-:Y:S02]  /*49bc0*/  LEA.HI.X.SX32 R245, R10, R3, 0x1, P4 ;  /* 0x000000030af57211 */ /* 0x000fe400020f0eff */
[----:B------:R-:W-:Y:S01]  /*49bd0*/  PRMT R252, R8, 0x7632, R252 ;  /* 0x0000763208fc7816 */ /* 0x000fe200000000fc */
[----:B------:R-:W-:Y:S04]  /*49be0*/  STG.E.U16 desc[UR4][R12.64], R8 ;  /* 0x000000080c007986 */ /* 0x000fe8000c101504 */
[----:B------:R0:W-:Y:S01]  /*49bf0*/  STG.E.U16 desc[UR4][R246.64], R252 ;  /* 0x000000fcf6007986 */ /* 0x0001e2000c101504 */
[----:B------:R-:W-:-:S03]  /*49c00*/  PRMT R6, R4, 0x7632, R6 ;  /* 0x0000763204067816 */ /* 0x000fc60000000006 */
[----:B------:R1:W-:Y:S01]  /*49c10*/  STG.E.U16 desc[UR4][R244.64], R4 ;  /* 0x00000004f4007986 */ /* 0x0003e2000c101504 */
[----:B----4-:R-:W-:Y:S02]  /*49c20*/  IMAD R10, R9, 0x12, RZ ;  /* 0x00000012090a7824 */ /* 0x010fe400078e02ff */
[----:B------:R-:W4:Y:S01]  /*49c30*/  LDC R9, c[0x0][0x278] ;  /* 0x00009e00ff097b82 */ /* 0x000f220000000800 */
[-C--:B0-----:R-:W-:Y:S02]  /*49c40*/  IADD3 R246, P3, R15, R2.reuse, RZ ;  /* 0x000000020ff67210 */ /* 0x081fe40007f7e0ff */
[----:B------:R-:W2:Y:S05]  /*49c50*/  LDL.LU R15, [R1+0x8] ;  /* 0x00000800010f7983 */ /* 0x000eaa0000300800 */
[----:B------:R-:W0:Y:S01]  /*49c60*/  LDC R247, c[0x0][0x278] ;  /* 0x00009e00fff77b82 */ /* 0x000e220000000800 */
[----:B-1----:R-:W-:-:S02]  /*49c70*/  IADD3 R244, P4, R5, R2, RZ ;  /* 0x0000000205f47210 */ /* 0x002fc40007f9e0ff */
[----:B------:R-:W2:Y:S04]  /*49c80*/  LDL.LU R5, [R1+0xc] ;  /* 0x00000c0001057983 */ /* 0x000ea80000300800 */
[----:B------:R-:W2:Y:S01]  /*49c90*/  LDL.LU R4, [R1+0x1ad8] ;  /* 0x001ad80001047983 */ /* 0x000ea20000300800 */
[----:B------:R-:W-:Y:S01]  /*49ca0*/  IMAD R245, R11, 0x9, RZ ;  /* 0x000000090bf57824 */ /* 0x000fe200078e02ff */
[----:B------:R-:W1:Y:S08]  /*49cb0*/  LDC R12, c[0x0][0x278] ;  /* 0x00009e00ff0c7b82 */ /* 0x000e700000000800 */
[----:B------:R-:W4:Y:S01]  /*49cc0*/  LDC R11, c[0x0][0x278] ;  /* 0x00009e00ff0b7b82 */ /* 0x000f220000000800 */
[----:B------:R-:W-:Y:S01]  /*49cd0*/  IADD3 R10, P0, R10, R2, RZ ;  /* 0x000000020a0a7210 */ /* 0x000fe20007f1e0ff */
[----:B0-----:R-:W-:-:S06]  /*49ce0*/  IMAD R252, R247, 0xb, RZ ;  /* 0x0000000bf7fc7824 */ /* 0x001fcc00078e02ff */
[----:B------:R-:W0:Y:S08]  /*49cf0*/  LDC R8, c[0x0][0x278] ;  /* 0x00009e00ff087b82 */ /* 0x000e300000000800 */
[----:B------:R-:W3:Y:S01]  /*49d00*/  LDC R13, c[0x0][0x278] ;  /* 0x00009e00ff0d7b82 */ /* 0x000ee20000000800 */
[----:B----4-:R-:W-:Y:S01]  /*49d10*/  IMAD R247, R11, 0xa, RZ ;  /* 0x0000000a0bf77824 */ /* 0x010fe200078e02ff */
[----:B------:R-:W-:-:S02]  /*49d20*/  LEA.HI.X.SX32 R11, R245, R3, 0x1, P0 ;  /* 0x00000003f50b7211 */ /* 0x000fc400000f0eff */
[-C--:B------:R-:W-:Y:S02]  /*49d30*/  LEA.HI.X.SX32 R245, R252, R3.reuse, 0x1, P4 ;  /* 0x00000003fcf57211 */ /* 0x080fe400020f0eff */
[----:B------:R-:W-:Y:S01]  /*49d40*/  LEA.HI.X.SX32 R247, R247, R3, 0x1, P3 ;  /* 0x00000003f7f77211 */ /* 0x000fe200018f0eff */
[----:B------:R4:W-:Y:S01]  /*49d50*/  STG.E.U16 desc[UR4][R10.64], R6 ;  /* 0x000000060a007986 */ /* 0x0009e2000c101504 */
[----:B-1----:R-:W-:Y:S02]  /*49d60*/  IMAD R12, R12, 0x18, RZ ;  /* 0x000000180c0c7824 */ /* 0x002fe400078e02ff */
[----:B0-----:R-:W-:-:S03]  /*49d70*/  IMAD R8, R8, 0x1a, RZ ;  /* 0x0000001a08087824 */ /* 0x001fc600078e02ff */
[-C--:B------:R-:W-:Y:S02]  /*49d80*/  IADD3 R12, P3, R12, R2.reuse, RZ ;  /* 0x000000020c0c7210 */ /* 0x080fe40007f7e0ff */
[----:B------:R-:W-:Y:S01]  /*49d90*/  IADD3 R8, P0, R8, R2, RZ ;  /* 0x0000000208087210 */ /* 0x000fe20007f1e0ff */
[----:B----4-:R-:W0:Y:S08]  /*49da0*/  LDC R11, c[0x0][0x278] ;  /* 0x00009e00ff0b7b82 */ /* 0x010e300000000800 */
[----:B------:R-:W1:Y:S08]  /*49db0*/  LDC R6, c[0x0][0x278] ;  /* 0x00009e00ff067b82 */ /* 0x000e700000000800 */
[----:B------:R-:W4:Y:S01]  /*49dc0*/  LDC R10, c[0x0][0x278] ;  /* 0x00009e00ff0a7b82 */ /* 0x000f220000000800 */
[----:B---3--:R-:W-:Y:S01]  /*49dd0*/  PRMT R252, R7, 0x7632, R252 ;  /* 0x0000763207fc7816 */ /* 0x008fe200000000fc */
[----:B------:R3:W-:Y:S04]  /*49de0*/  STG.E.U16 desc[UR4][R246.64], R7 ;  /* 0x00000007f6007986 */ /* 0x0007e8000c101504 */
[----:B------:R3:W-:Y:S02]  /*49df0*/  STG.E.U16 desc[UR4][R244.64], R252 ;  /* 0x000000fcf4007986 */ /* 0x0007e4000c101504 */
[----:B---3--:R-:W-:Y:S01]  /*49e00*/  IMAD R247, R13, 0xd, RZ ;  /* 0x0000000d0df77824 */ /* 0x008fe200078e02ff */
[----:B------:R-:W3:Y:S08]  /*49e10*/  LDC R246, c[0x0][0x278] ;  /* 0x00009e00fff67b82 */ /* 0x000ef00000000800 */
[----:B------:R-:W0:Y:S01]  /*49e20*/  LDC R245, c[0x0][0x278] ;  /* 0x00009e00fff57b82 */ /* 0x000e220000000800 */
[----:B------:R-:W-:Y:S01]  /*49e30*/  IMAD R244, R9, 0x1e, RZ ;  /* 0x0000001e09f47824 */ /* 0x000fe200078e02ff */
[----:B------:R-:W-:-:S06]  /*49e40*/  LEA.HI.X.SX32 R9, R247, R3, 0x1, P0 ;  /* 0x00000003f7097211 */ /* 0x000fcc00000f0eff */
[----:B------:R-:W1:Y:S08]  /*49e50*/  LDC R247, c[0x0][0x278] ;  /* 0x00009e00fff77b82 */ /* 0x000e700000000800 */
[----:B------:R-:W4:Y:S01]  /*49e60*/  LDC R7, c[0x0][0x278] ;  /* 0x00009e00ff077b82 */ /* 0x000f220000000800 */
[----:B0-----:R-:W-:Y:S01]  /*49e70*/  IMAD R13, R245, 0xc, RZ ;  /* 0x0000000cf50d7824 */ /* 0x001fe200078e02ff */
[----:B--2---:R-:W-:Y:S01]  /*49e80*/  PRMT R4, R15, 0x7632, R4 ;  /* 0x000076320f047816 */ /* 0x004fe20000000004 */
[----:B---3--:R-:W-:-:S03]  /*49e90*/  IMAD R246, R246, 0x1c, RZ ;  /* 0x0000001cf6f67824 */ /* 0x008fc600078e02ff */
[----:B------:R-:W-:Y:S02]  /*49ea0*/  LEA.HI.X.SX32 R13, R13, R3, 0x1, P3 ;  /* 0x000000030d0d7211 */ /* 0x000fe400018f0eff */
[----:B------:R-:W0:Y:S03]  /*49eb0*/  LDC R245, c[0x0][0x278] ;  /* 0x00009e00fff57b82 */ /* 0x000e260000000800 */
[----:B------:R2:W-:Y:S04]  /*49ec0*/  STG.E.U16 desc[UR4][R12.64], R15 ;  /* 0x0000000f0c007986 */ /* 0x0005e8000c101504 */
[----:B------:R3:W-:Y:S04]  /*49ed0*/  STG.E.U16 desc[UR4][R8.64], R4 ;  /* 0x0000000408007986 */ /* 0x0007e8000c101504 */
[----:B--2---:R-:W2:Y:S04]  /*49ee0*/  LDL.LU.64 R12, [R1+0x1ad0] ;  /* 0x001ad000010c7983 */ /* 0x004ea80000300a00 */
[----:B------:R-:W2:Y:S04]  /*49ef0*/  LDL.LU R15, [R1+0x1ac8] ;  /* 0x001ac800010f7983 */ /* 0x000ea80000300800 */
[----:B---3--:R-:W3:Y:S04]  /*49f00*/  LDL.LU.64 R8, [R1+0x1ac0] ;  /* 0x001ac00001087983 */ /* 0x008ee80000300a00 */
[----:B------:R-:W2:Y:S01]  /*49f10*/  LDL.LU R4, [R1+0x1abc] ;  /* 0x001abc0001047983 */ /* 0x000ea20000300800 */
[----:B-1----:R-:W-:Y:S01]  /*49f20*/  IMAD R247, R247, 0xe, RZ ;  /* 0x0000000ef7f77824 */ /* 0x002fe200078e02ff */
[----:B------:R-:W-:-:S04]  /*49f30*/  IADD3 R246, P3, R246, R2, RZ ;  /* 0x00000002f6f67210 */ /* 0x000fc80007f7e0ff */
[----:B------:R-:W-:Y:S02]  /*49f40*/  LEA.HI.X.SX32 R247, R247, R3, 0x1, P3 ;  /* 0x00000003f7f77211 */ /* 0x000fe400018f0eff */
[----:B------:R-:W-:-:S03]  /*49f50*/  PRMT R252, R5, 0x7632, R252 ;  /* 0x0000763205fc7816 */ /* 0x000fc600000000fc */
[----:B------:R1:W-:Y:S02]  /*49f60*/  STG.E.U16 desc[UR4][R246.64], R5 ;  /* 0x00000005f6007986 */ /* 0x0003e4000c101504 */
[----:B-1----:R-:W1:Y:S02]  /*49f70*/  LDC R247, c[0x0][0x278] ;  /* 0x00009e00fff77b82 */ /* 0x002e640000000800 */
[----:B------:R-:W3:Y:S01]  /*49f80*/  LDL.LU R5, [R1+0x1ab8] ;  /* 0x001ab80001057983 */ /* 0x000ee20000300800 */
[----:B0-----:R-:W-:Y:S01]  /*49f90*/  IMAD R245, R245, 0xf, RZ ;  /* 0x0000000ff5f57824 */ /* 0x001fe200078e02ff */
[----:B------:R-:W-:-:S04]  /*49fa0*/  IADD3 R244, P4, R244, R2, RZ ;  /* 0x00000002f4f47210 */ /* 0x000fc80007f9e0ff */
[----:B------:R-:W-:-:S05]  /*49fb0*/  LEA.HI.X.SX32 R245, R245, R3, 0x1, P4 ;  /* 0x00000003f5f57211 */ /* 0x000fca00020f0eff */
[----:B------:R1:W-:Y:S02]  /*49fc0*/  STG.E.U16 desc[UR4][R244.64], R252 ;  /* 0x000000fcf4007986 */ /* 0x0003e4000c101504 */
[----:B-1----:R-:W-:Y:S01]  /*49fd0*/  SHF.L.U32 R244, R247, 0x4, RZ ;  /* 0x00000004f7f47819 */ /* 0x002fe200000006ff */
[----:B------:R-:W-:Y:S02]  /*49fe0*/  IMAD R247, R11, 0x11, RZ ;  /* 0x000000110bf77824 */ /* 0x000fe400078e02ff */
[----:B------:R-:W-:Y:S01]  /*49ff0*/  IMAD R6, R6, 0x22, RZ ;  /* 0x0000002206067824 */ /* 0x000fe200078e02ff */
[----:B------:R-:W0:Y:S01]  /*4a000*/  LDC R11, c[0x0][0x278] ;  /* 0x00009e00ff0b7b82 */ /* 0x000e220000000800 */
[----:B----4-:R-:W-:Y:S01]  /*4a010*/  IMAD R246, R7, 0x24, RZ ;  /* 0x0000002407f67824 */ /* 0x010fe200078e02ff */
[-C--:B------:R-:W-:Y:S02]  /*4a020*/  LEA R10, P3, R10, R2.reuse, 0x5 ;  /* 0x000000020a0a7211 */ /* 0x080fe400078628ff */
[----:B------:R-:W-:-:S04]  /*4a030*/  IADD3 R6, P0, R6, R2, RZ ;  /* 0x0000000206067210 */ /* 0x000fc80007f1e0ff */
[----:B------:R-:W1:Y:S01]  /*4a040*/  LDC R245, c[0x0][0x278] ;  /* 0x00009e00fff57b82 */ /* 0x000e620000000800 */
[----:B0-----:R-:W-:Y:S01]  /*4a050*/  IMAD R7, R11, 0x26, RZ ;  /* 0x000000260b077824 */ /* 0x001fe200078e02ff */
[----:B------:R-:W-:-:S04]  /*4a060*/  LEA.HI.X.SX32 R11, R244, R3, 0x1, P3 ;  /* 0x00000003f40b7211 */ /* 0x000fc800018f0eff */
[-C--:B------:R-:W-:Y:S02]  /*4a070*/  IADD3 R244, P4, R7, R2.reuse, RZ ;  /* 0x0000000207f47210 */ /* 0x080fe40007f9e0ff */
[----:B------:R-:W-:Y:S02]  /*4a080*/  LEA.HI.X.SX32 R7, R247, R3, 0x1, P0 ;  /* 0x00000003f7077211 */ /* 0x000fe400000f0eff */
[----:B------:R-:W0:Y:S01]  /*4a090*/  LDC R247, c[0x0][0x278] ;  /* 0x00009e00fff77b82 */ /* 0x000e220000000800 */
[----:B--2---:R-:W-:Y:S01]  /*4a0a0*/  PRMT R252, R4, 0x7632, R252 ;  /* 0x0000763204fc7816 */ /* 0x004fe200000000fc */
[----:B------:R2:W-:Y:S04]  /*4a0b0*/  STG.E.U16 desc[UR4][R10.64], R4 ;  /* 0x000000040a007986 */ /* 0x0005e8000c101504 */
[----:B------:R4:W-:Y:S04]  /*4a0c0*/  STG.E.U16 desc[UR4][R6.64], R252 ;  /* 0x000000fc06007986 */ /* 0x0009e8000c101504 */
[----:B--2---:R-:W2:Y:S04]  /*4a0d0*/  LDL.LU.64 R10, [R1+0x1ab0] ;  /* 0x001ab000010a7983 */ /* 0x004ea80000300a00 */
[----:B----4-:R-:W4:Y:S01]  /*4a0e0*/  LDL.LU.64 R6, [R1+0x1aa8] ;  /* 0x001aa80001067983 */ /* 0x010f220000300a00 */
[----:B0-----:R-:W-:Y:S01]  /*4a0f0*/  IMAD R247, R247, 0x12, RZ ;  /* 0x00000012f7f77824 */ /* 0x001fe200078e02ff */
[----:B------:R-:W-:Y:S01]  /*4a100*/  IADD3 R246, P3, R246, R2, RZ ;  /* 0x00000002f6f67210 */ /* 0x000fe20007f7e0ff */
[----:B-1----:R-:W-:-:S03]  /*4a110*/  IMAD R245, R245, 0x13, RZ ;  /* 0x00000013f5f57824 */ /* 0x002fc600078e02ff */
[-C--:B------:R-:W-:Y:S02]  /*4a120*/  LEA.HI.X.SX32 R247, R247, R3.reuse, 0x1, P3 ;  /* 0x00000003f7f77211 */ /* 0x080fe400018f0eff */
[----:B------:R-:W-:Y:S02]  /*4a130*/  LEA.HI.X.SX32 R245, R245, R3, 0x1, P4 ;  /* 0x00000003f5f57211 */ /* 0x000fe400020f0eff */
[----:B---3--:R-:W-:Y:S01]  /*4a140*/  PRMT R4, R5, 0x7632, R4 ;  /* 0x0000763205047816 */ /* 0x008fe20000000004 */
[----:B------:R0:W-:Y:S04]  /*4a150*/  STG.E.U16 desc[UR4][R246.64], R5 ;  /* 0x00000005f6007986 */ /* 0x0001e8000c101504 */
[----:B------:R1:W-:Y:S01]  /*4a160*/  STG.E.U16 desc[UR4][R244.64], R4 ;  /* 0x00000004f4007986 */ /* 0x0003e2000c101504 */
[----:B0-----:R-:W0:Y:S08]  /*4a170*/  LDC R5, c[0x0][0x278] ;  /* 0x00009e00ff057b82 */ /* 0x001e300000000800 */
[----:B------:R-:W3:Y:S08]  /*4a180*/  LDC R247, c[0x0][0x278] ;  /* 0x00009e00fff77b82 */ /* 0x000ef00000000800 */
[----:B-1----:R-:W1:Y:S08]  /*4a190*/  LDC R245, c[0x0][0x278] ;  /* 0x00009e00fff57b82 */ /* 0x002e700000000800 */
[----:B------:R-:W1:Y:S01]  /*4a1a0*/  LDC R246, c[0x0][0x278] ;  /* 0x00009e00fff67b82 */ /* 0x000e620000000800 */
[----:B0-----:R-:W-:-:S02]  /*4a1b0*/  IMAD R4, R5, 0x2a, RZ ;  /* 0x0000002a05047824 */ /* 0x001fc400078e02ff */
[----:B---3--:R-:W-:-:S05]  /*4a1c0*/  IMAD R244, R247, 0x2c, RZ ;  /* 0x0000002cf7f47824 */ /* 0x008fca00078e02ff */
[----:B------:R-:W0:Y:S01]  /*4a1d0*/  LDC R5, c[0x0][0x278] ;  /* 0x00009e00ff057b82 */ /* 0x000e220000000800 */
[----:B-1----:R-:W-:-:S07]  /*4a1e0*/  IMAD R247, R245, 0x14, RZ ;  /* 0x00000014f5f77824 */ /* 0x002fce00078e02ff */
[----:B------:R-:W1:Y:S01]  /*4a1f0*/  LDC R245, c[0x0][0x278] ;  /* 0x00009e00fff57b82 */ /* 0x000e620000000800 */
[----:B------:R-:W-:-:S05]  /*4a200*/  IMAD R246, R246, 0x28, RZ ;  /* 0x00000028f6f67824 */ /* 0x000fca00078e02ff */
[-C--:B------:R-:W-:Y:S02]  /*4a210*/  IADD3 R246, P0, R246, R2.reuse, RZ ;  /* 0x00000002f6f67210 */ /* 0x080fe40007f1e0ff */
[-C--:B------:R-:W-:Y:S01]  /*4a220*/  IADD3 R4, P3, R4, R2.reuse, RZ ;  /* 0x0000000204047210 */ /* 0x080fe20007f7e0ff */
[----:B0-----:R-:W-:Y:S01]  /*4a230*/  IMAD R5, R5, 0x15, RZ ;  /* 0x0000001505057824 */ /* 0x001fe200078e02ff */
[-C--:B------:R-:W-:Y:S02]  /*4a240*/  LEA.HI.X.SX32 R247, R247, R3.reuse, 0x1, P0 ;  /* 0x00000003f7f77211 */ /* 0x080fe400000f0eff */
[----:B------:R-:W-:Y:S02]  /*4a250*/  IADD3 R244, P4, R244, R2, RZ ;  /* 0x00000002f4f47210 */ /* 0x000fe40007f9e0ff */
[----:B------:R-:W-:Y:S01]  /*4a260*/  LEA.HI.X.SX32 R5, R5, R3, 0x1, P3 ;  /* 0x0000000305057211 */ /* 0x000fe200018f0eff */
[----:B-1----:R-:W-:-:S05]  /*4a270*/  IMAD R245, R245, 0x16, RZ ;  /* 0x00000016f5f57824 */ /* 0x002fca00078e02ff */
[----:B------:R-:W-:Y:S02]  /*4a280*/  LEA.HI.X.SX32 R245, R245, R3, 0x1, P4 ;  /* 0x00000003f5f57211 */ /* 0x000fe400020f0eff */
[----:B----4-:R-:W-:Y:S01]  /*4a290*/  PRMT R252, R6, 0x7632, R252 ;  /* 0x0000763206fc7816 */ /* 0x010fe200000000fc */
[----:B------:R0:W-:Y:S04]  /*4a2a0*/  STG.E.U16 desc[UR4][R246.64], R6 ;  /* 0x00000006f6007986 */ /* 0x0001e8000c101504 */
[----:B------:R-:W-:Y:S01]  /*4a2b0*/  STG.E.U16 desc[UR4][R4.64], R252 ;  /* 0x000000fc04007986 */ /* 0x000fe2000c101504 */
[----:B0-----:R-:W0:Y:S03]  /*4a2c0*/  LDC R247, c[0x0][0x278] ;  /* 0x00009e00fff77b82 */ /* 0x001e260000000800 */
[----:B------:R1:W-:Y:S05]  /*4a2d0*/  STG.E.U16 desc[UR4][R244.64], R7 ;  /* 0x00000007f4007986 */ /* 0x0003ea000c101504 */
[----:B------:R-:W3:Y:S08]  /*4a2e0*/  LDC R246, c[0x0][0x278] ;  /* 0x00009e00fff67b82 */ /* 0x000ef00000000800 */
[----:B-1----:R-:W1:Y:S01]  /*4a2f0*/  LDC R245, c[0x0][0x278] ;  /* 0x00009e00fff57b82 */ /* 0x002e620000000800 */
[----:B------:R-:W-:Y:S01]  /*4a300*/  PRMT R252, R7, 0x7632, R252 ;  /* 0x0000763207fc7816 */ /* 0x000fe200000000fc */
[----:B0-----:R-:W-:-:S06]  /*4a310*/  IMAD R7, R247, 0x2e, RZ ;  /* 0x0000002ef7077824 */ /* 0x001fcc00078e02ff */
[----:B------:R-:W0:Y:S08]  /*4a320*/  LDC R6, c[0x0][0x278] ;  /* 0x00009e00ff067b82 */ /* 0x000e300000000800 */
[----:B------:R-:W4:Y:S01]  /*4a330*/  LDC R247, c[0x0][0x278] ;  /* 0x00009e00fff77b82 */ /* 0x000f220000000800 */
[----:B---3--:R-:W-:Y:S01]  /*4a340*/  IMAD R4, R246, 0x30, RZ ;  /* 0x00000030f6047824 */ /* 0x008fe200078e02ff */
[----:B------:R-:W-:Y:S01]  /*4a350*/  IADD3 R246, P3, R7, R2, RZ ;  /* 0x0000000207f67210 */ /* 0x000fe20007f7e0ff */
[----:B-1----:R-:W-:-:S05]  /*4a360*/  IMAD R244, R245, 0x34, RZ ;  /* 0x00000034f5f47824 */ /* 0x002fca00078e02ff */
[----:B------:R-:W1:Y:S08]  /*4a370*/  LDC R7, c[0x0][0x278] ;  /* 0x00009e00ff077b82 */ /* 0x000e700000000800 */
[----:B------:R-:W3:Y:S01]  /*4a380*/  LDC R245, c[0x0][0x278] ;  /* 0x00009e00fff57b82 */ /* 0x000ee20000000800 */
[----:B0-----:R-:W-:Y:S02]  /*4a390*/  IMAD R6, R6, 0x32, RZ ;  /* 0x0000003206067824 */ /* 0x001fe400078e02ff */
[----:B----4-:R-:W-:Y:S01]  /*4a3a0*/  IMAD R5, R247, 0x17, RZ ;  /* 0x00000017f7057824 */ /* 0x010fe200078e02ff */
[----:B------:R-:W-:-:S04]  /*4a3b0*/  IADD3 R4, P0, R4, R2, RZ ;  /* 0x0000000204047210 */ /* 0x000fc80007f1e0ff */
[-C--:B------:R-:W-:Y:S02]  /*4a3c0*/  LEA.HI.X.SX32 R247, R5, R3.reuse, 0x1, P3 ;  /* 0x0000000305f77211 */ /* 0x080fe400018f0eff */
[----:B------:R-:W-:Y:S01]  /*4a3d0*/  IADD3 R6, P3, R6, R2, RZ ;  /* 0x0000000206067210 */ /* 0x000fe20007f7e0ff */
[----:B-1----:R-:W-:Y:S02]  /*4a3e0*/  IMAD R7, R7, 0x19, RZ ;  /* 0x0000001907077824 */ /* 0x002fe400078e02ff */
[----:B------:R0:W-:Y:S01]  /*4a3f0*/  STG.E.U16 desc[UR4][R246.64], R252 ;  /* 0x000000fcf6007986 */ /* 0x0001e2000c101504 */
[----:B---3--:R-:W-:Y:S02]  /*4a400*/  IMAD R5, R245, 0x18, RZ ;  /* 0x00000018f5057824 */ /* 0x008fe400078e02ff */
[----:B------:R-:W1:Y:S01]  /*4a410*/  LDC R245, c[0x0][0x278] ;  /* 0x00009e00fff57b82 */ /* 0x000e620000000800 */
[-C--:B------:R-:W-:Y:S02]  /*4a420*/  LEA.HI.X.SX32 R7, R7, R3.reuse, 0x1, P3 ;  /* 0x0000000307077211 */ /* 0x080fe400018f0eff */
[----:B------:R-:W-:-:S02]  /*4a430*/  LEA.HI.X.SX32 R5, R5, R3, 0x1, P0 ;  /* 0x0000000305057211 */ /* 0x000fc400000f0eff */
[----:B0-----:R-:W-:-:S03]  /*4a440*/  PRMT R246, R8, 0x7632, R246 ;  /* 0x0000763208f67816 */ /* 0x001fc600000000f6 */
[----:B------:R-:W0:Y:S01]  /*4a450*/  LDC R247, c[0x0][0x278] ;  /* 0x00009e00fff77b82 */ /* 0x000e220000000800 */
[----:B------:R-:W-:Y:S04]  /*4a460*/  STG.E.U16 desc[UR4][R4.64], R8 ;  /* 0x0000000804007986 */ /* 0x000fe8000c101504 */
[----:B------:R3:W-:Y:S01]  /*4a470*/  STG.E.U16 desc[UR4][R6.64], R246 ;  /* 0x000000f606007986 */ /* 0x0007e2000c101504 */
[----:B------:R-:W-:Y:S02]  /*4a480*/  IADD3 R244, P4, R244, R2, RZ ;  /* 0x00000002f4f47210 */ /* 0x000fe40007f9e0ff */
[----:B------:R-:W4:Y:S01]  /*4a490*/  LDC R252, c[0x0][0x278] ;  /* 0x00009e00fffc7b82 */ /* 0x000f220000000800 */
[----:B-1----:R-:W-:-:S07]  /*4a4a0*/  IMAD R245, R245, 0x1a, RZ ;  /* 0x0000001af5f57824 */ /* 0x002fce00078e02ff */
[----:B---3--:R-:W1:Y:S01]  /*4a4b0*/  LDC R7, c[0x0][0x278] ;  /* 0x00009e00ff077b82 */ /* 0x008e620000000800 */
[----:B------:R-:W-:Y:S01]  /*4a4c0*/  LEA.HI.X.SX32 R245, R245, R3, 0x1, P4 ;  /* 0x00000003f5f57211 */ /* 0x000fe200020f0eff */
[----:B0-----:R-:W-:-:S06]  /*4a4d0*/  IMAD R246, R247, 0x36, RZ ;  /* 0x00000036f7f67824 */ /* 0x001fcc00078e02ff */
[----:B------:R-:W0:Y:S01]  /*4a4e0*/  LDC R4, c[0x0][0x278] ;  /* 0x00009e00ff047b82 */ /* 0x000e220000000800 */
[----:B------:R3:W-:Y:S07]  /*4a4f0*/  STG.E.U16 desc[UR4][R244.64], R9 ;  /* 0x00000009f4007986 */ /* 0x0007ee000c101504 */
[----:B------:R-:W2:Y:S01]  /*4a500*/  LDC R247, c[0x0][0x278] ;  /* 0x00009e00fff77b82 */ /* 0x000ea20000000800 */
[----:B---3--:R-:W-:-:S07]  /*4a510*/  PRMT R245, R9, 0x7632, R245 ;  /* 0x0000763209f57816 */ /* 0x008fce00000000f5 */
[----:B------:R-:W3:Y:S01]  /*4a520*/  LDC R5, c[0x0][0x278] ;  /* 0x00009e00ff057b82 */ /* 0x000ee20000000800 */
[----:B-1----:R-:W-:-:S07]  /*4a530*/  IMAD R9, R7, 0x1d, RZ ;  /* 0x0000001d07097824 */ /* 0x002fce00078e02ff */
[----:B------:R-:W1:Y:S01]  /*4a540*/  LDC R7, c[0x0][0x278] ;  /* 0x00009e00ff077b82 */ /* 0x000e620000000800 */
[----:B0-----:R-:W-:Y:S01]  /*4a550*/  IMAD R8, R4, 0x3a, RZ ;  /* 0x0000003a04087824 */ /* 0x001fe200078e02ff */
[----:B------:R-:W-:Y:S01]  /*4a560*/  IADD3 R4, P0, R246, R2, RZ ;  /* 0x00000002f6047210 */ /* 0x000fe20007f1e0ff */
[----:B--2---:R-:W-:-:S05]  /*4a570*/  IMAD R247, R247, 0x38, RZ ;  /* 0x00000038f7f77824 */ /* 0x004fca00078e02ff */
[----:B------:R-:W-:Y:S01]  /*4a580*/  IADD3 R6, P3, R247, R2, RZ ;  /* 0x00000002f7067210 */ /* 0x000fe20007f7e0ff */
[----:B---3--:R-:W-:Y:S02]  /*4a590*/  IMAD R5, R5, 0x1b, RZ ;  /* 0x0000001b05057824 */ /* 0x008fe400078e02ff */
[----:B-1----:R-:W-:-:S03]  /*4a5a0*/  IMAD R7, R7, 0x1c, RZ ;  /* 0x0000001c07077824 */ /* 0x002fc600078e02ff */
[-C--:B------:R-:W-:Y:S02]  /*4a5b0*/  LEA.HI.X.SX32 R5, R5, R3.reuse, 0x1, P0 ;  /* 0x0000000305057211 */ /* 0x080fe400000f0eff */
[----:B------:R-:W-:-:S03]  /*4a5c0*/  LEA.HI.X.SX32 R7, R7, R3, 0x1, P3 ;  /* 0x0000000307077211 */ /* 0x000fc600018f0eff */
[----:B------:R0:W-:Y:S04]  /*4a5d0*/  STG.E.U16 desc[UR4][R4.64], R245 ;  /* 0x000000f504007986 */ /* 0x0001e8000c101504 */
[----:B------:R1:W-:Y:S01]  /*4a5e0*/  STG.E.U16 desc[UR4][R6.64], R10 ;  /* 0x0000000a06007986 */ /* 0x0003e2000c101504 */
[----:B0-----:R-:W0:Y:S08]  /*4a5f0*/  LDC R5, c[0x0][0x278] ;  /* 0x00009e00ff057b82 */ /* 0x001e300000000800 */
[----:B------:R-:W2:Y:S08]  /*4a600*/  LDC R4, c[0x0][0x278] ;  /* 0x00009e00ff047b82 */ /* 0x000eb00000000800 */
[----:B-1----:R-:W1:Y:S01]  /*4a610*/  LDC R6, c[0x0][0x278] ;  /* 0x00009e00ff067b82 */ /* 0x002e620000000800 */
[----:B------:R-:W-:-:S02]  /*4a620*/  IADD3 R8, P4, R8, R2, RZ ;  /* 0x0000000208087210 */ /* 0x000fc40007f9e0ff */
[----:B------:R-:W-:Y:S02]  /*4a630*/  PRMT R244, R10, 0x7632, R244 ;  /* 0x000076320af47816 */ /* 0x000fe400000000f4 */
[----:B------:R-:W-:Y:S01]  /*4a640*/  LEA.HI.X.SX32 R9, R9, R3, 0x1, P4 ;  /* 0x0000000309097211 */ /* 0x000fe200020f0eff */
[----:B----4-:R-:W-:Y:S02]  /*4a650*/  IMAD R252, R252, 0x3c, RZ ;  /* 0x0000003cfcfc7824 */ /* 0x010fe400078e02ff */
[----:B------:R-:W3:Y:S02]  /*4a660*/  LDC R10, c[0x0][0x278] ;  /* 0x00009e00ff0a7b82 */ /* 0x000ee40000000800 */
[----:B------:R0:W-:Y:S01]  /*4a670*/  STG.E.U16 desc[UR4][R8.64], R244 ;  /* 0x000000f408007986 */ /* 0x0001e2000c101504 */
[----:B--2---:R-:W-:Y:S01]  /*4a680*/  IMAD R245, R4, 0x3e, RZ ;  /* 0x0000003e04f57824 */ /* 0x004fe200078e02ff */
[----:B------:R-:W-:-:S04]  /*4a690*/  IADD3 R4, P3, R252, R2, RZ ;  /* 0x00000002fc047210 */ /* 0x000fc80007f7e0ff */
[----:B------:R-:W2:Y:S01]  /*4a6a0*/  LDC R7, c[0x0][0x278] ;  /* 0x00009e00ff077b82 */ /* 0x000ea20000000800 */
[----:B0-----:R-:W-:Y:S01]  /*4a6b0*/  SHF.L.U32 R9, R5, 0x5, RZ ;  /* 0x0000000505097819 */ /* 0x001fe200000006ff */
[----:B-1----:R-:W-:-:S06]  /*4a6c0*/  IMAD R5, R6, 0x1e, RZ ;  /* 0x0000001e06057824 */ /* 0x002fcc00078e02ff */
[----:B------:R-:W0:Y:S01]  /*4a6d0*/  LDC R8, c[0x0][0x278] ;  /* 0x00009e00ff087b82 */ /* 0x000e220000000800 */
[----:B------:R-:W-:-:S05]  /*4a6e0*/  LEA.HI.X.SX32 R5, R5, R3, 0x1, P3 ;  /* 0x0000000305057211 */ /* 0x000fca00018f0eff */
[----:B------:R1:W-:Y:S02]  /*4a6f0*/  STG.E.U16 desc[UR4][R4.64], R11 ;  /* 0x0000000b04007986 */ /* 0x0003e4000c101504 */
[----:B-1----:R-:W1:Y:S01]  /*4a700*/  LDC R5, c[0x0][0x278] ;  /* 0x00009e00ff057b82 */ /* 0x002e620000000800 */
[----:B---3--:R-:W-:Y:S01]  /*4a710*/  IMAD R10, R10, 0x42, RZ ;  /* 0x000000420a0a7824 */ /* 0x008fe200078e02ff */
[-C--:B------:R-:W-:Y:S01]  /*4a720*/  IADD3 R6, P0, R245, R2.reuse, RZ ;  /* 0x00000002f5067210 */ /* 0x080fe20007f1e0ff */
[----:B--2---:R-:W-:Y:S01]  /*4a730*/  IMAD R7, R7, 0x1f, RZ ;  /* 0x0000001f07077824 */ /* 0x004fe200078e02ff */
[-C--:B0-----:R-:W-:Y:S02]  /*4a740*/  LEA R8, P3, R8, R2.reuse, 0x6 ;  /* 0x0000000208087211 */ /* 0x081fe400078630ff */
[----:B------:R-:W-:Y:S02]  /*4a750*/  IADD3 R10, P4, R10, R2, RZ ;  /* 0x000000020a0a7210 */ /* 0x000fe40007f9e0ff */
[----:B------:R-:W-:-:S02]  /*4a760*/  LEA.HI.X.SX32 R7, R7, R3, 0x1, P0 ;  /* 0x0000000307077211 */ /* 0x000fc400000f0eff */
[----:B------:R-:W-:Y:S02]  /*4a770*/  PRMT R244, R11, 0x7632, R244 ;  /* 0x000076320bf47816 */ /* 0x000fe400000000f4 */
[----:B------:R-:W-:-:S03]  /*4a780*/  LEA.HI.X.SX32 R9, R9, R3, 0x1, P3 ;  /* 0x0000000309097211 */ /* 0x000fc600018f0eff */
[----:B------:R0:W-:Y:S01]  /*4a790*/  STG.E.U16 desc[UR4][R6.64], R244 ;  /* 0x000000f406007986 */ /* 0x0001e2000c101504 */
[----:B-1----:R-:W-:-:S03]  /*4a7a0*/  IMAD R5, R5, 0x21, RZ ;  /* 0x0000002105057824 */ /* 0x002fc600078e02ff */
[----:B------:R1:W-:Y:S01]  /*4a7b0*/  STG.E.U16 desc[UR4][R8.64], R12 ;  /* 0x0000000c08007986 */ /* 0x0003e2000c101504 */
[----:B------:R-:W-:Y:S01]  /*4a7c0*/  PRMT R4, R12, 0x7632, R4 ;  /* 0x000076320c047816 */ /* 0x000fe20000000004 */
[----:B0-----:R-:W0:Y:S01]  /*4a7d0*/  LDC R7, c[0x0][0x278] ;  /* 0x00009e00ff077b82 */ /* 0x001e220000000800 */
[----:B------:R-:W-:-:S07]  /*4a7e0*/  LEA.HI.X.SX32 R11, R5, R3, 0x1, P4 ;  /* 0x00000003050b7211 */ /* 0x000fce00020f0eff */
[----:B------:R-:W2:Y:S08]  /*4a7f0*/  LDC R5, c[0x0][0x278] ;  /* 0x00009e00ff057b82 */ /* 0x000eb00000000800 */
[----:B-1----:R-:W1:Y:S01]  /*4a800*/  LDC R9, c[0x0][0x278] ;  /* 0x00009e00ff097b82 */ /* 0x002e620000000800 */
[----:B------:R3:W-:Y:S01]  /*4a810*/  STG.E.U16 desc[UR4][R10.64], R4 ;  /* 0x000000040a007986 */ /* 0x0007e2000c101504 */
[----:B0-----:R-:W-:-:S06]  /*4a820*/  IMAD R6, R7, 0x46, RZ ;  /* 0x0000004607067824 */ /* 0x001fcc00078e02ff */
[----:B------:R-:W0:Y:S01]  /*4a830*/  LDC R8, c[0x0][0x278] ;  /* 0x00009e00ff087b82 */ /* 0x000e220000000800 */
[----:B--2---:R-:W-:-:S07]  /*4a840*/  IMAD R244, R5, 0x44, RZ ;  /* 0x0000004405f47824 */ /* 0x004fce00078e02ff */
[----:B---3--:R-:W2:Y:S01]  /*4a850*/  LDC R10, c[0x0][0x278] ;  /* 0x00009e00ff0a7b82 */ /* 0x008ea20000000800 */
[----:B-1----:R-:W-:-:S07]  /*4a860*/  IMAD R11, R9, 0x22, RZ ;  /* 0x00000022090b7824 */ /* 0x002fce00078e02ff */
[----:B------:R-:W1:Y:S08]  /*4a870*/  LDC R5, c[0x0][0x278] ;  /* 0x00009e00ff057b82 */ /* 0x000e700000000800 */
[----:B------:R-:W3:Y:S01]  /*4a880*/  LDC R9, c[0x0][0x278] ;  /* 0x00009e00ff097b82 */ /* 0x000ee20000000800 */
[----:B------:R-:W-:-:S07]  /*4a890*/  IADD3 R4, P3, R244, R2, RZ ;  /* 0x00000002f4047210 */ /* 0x000fce0007f7e0ff */
[----:B------:R-:W4:Y:S01]  /*4a8a0*/  LDC R12, c[0x0][0x278] ;  /* 0x00009e00ff0c7b82 */ /* 0x000f220000000800 */
[----:B-1----:R-:W-:Y:S01]  /*4a8b0*/  IMAD R7, R5, 0x23, RZ ;  /* 0x0000002305077824 */ /* 0x002fe200078e02ff */
[----:B------:R-:W-:Y:S01]  /*4a8c0*/  LEA.HI.X.SX32 R5, R11, R3, 0x1, P3 ;  /* 0x000000030b057211 */ /* 0x000fe200018f0eff */
[----:B---3--:R-:W-:-:S05]  /*4a8d0*/  IMAD R11, R9, 0x25, RZ ;  /* 0x00000025090b7824 */ /* 0x008fca00078e02ff */
[----:B------:R-:W1:Y:S01]  /*4a8e0*/  LDC R9, c[0x0][0x278] ;  /* 0x00009e00ff097b82 */ /* 0x000e620000000800 */
[----:B0-----:R-:W-:Y:S01]  /*4a8f0*/  IMAD R8, R8, 0x48, RZ ;  /* 0x0000004808087824 */ /* 0x001fe200078e02ff */
[-C--:B------:R-:W-:Y:S01]  /*4a900*/  IADD3 R6, P0, R6, R2.reuse, RZ ;  /* 0x0000000206067210 */ /* 0x080fe20007f1e0ff */
[----:B------:R0:W-:Y:S03]  /*4a910*/  STG.E.U16 desc[UR4][R4.64], R13 ;  /* 0x0000000d04007986 */ /* 0x0001e6000c101504 */
[----:B------:R-:W-:Y:S02]  /*4a920*/  IADD3 R8, P3, R8, R2, RZ ;  /* 0x0000000208087210 */ /* 0x000fe40007f7e0ff */
[----:B------:R-:W-:Y:S02]  /*4a930*/  LEA.HI.X.SX32 R7, R7, R3, 0x1, P0 ;  /* 0x0000000307077211 */ /* 0x000fe400000f0eff */
[----:B0-----:R-:W-:Y:S01]  /*4a940*/  PRMT R13, R13, 0x7632, R13 ;  /* 0x000076320d0d7816 */ /* 0x001fe2000000000d */
[----:B------:R-:W0:Y:S01]  /*4a950*/  LDC R5, c[0x0][0x278] ;  /* 0x00009e00ff057b82 */ /* 0x000e220000000800 */
[----:B-1----:R-:W-:-:S03]  /*4a960*/  IMAD R9, R9, 0x24, RZ ;  /* 0x0000002409097824 */ /* 0x002fc600078e02ff */
[----:B------:R1:W-:Y:S02]  /*4a970*/  STG.E.U16 desc[UR4][R6.64], R13 ;  /* 0x0000000d06007986 */ /* 0x0003e4000c101504 */
[----:B------:R-:W-:Y:S02]  /*4a980*/  LEA.HI.X.SX32 R9, R9, R3, 0x1, P3 ;  /* 0x0000000309097211 */ /* 0x000fe400018f0eff */
[----:B------:R-:W-:-:S03]  /*4a990*/  PRMT R4, R14, 0x7632, R4 ;  /* 0x000076320e047816 */ /* 0x000fc60000000004 */
[----:B------:R3:W-:Y:S01]  /*4a9a0*/  STG.E.U16 desc[UR4][R8.64], R14 ;  /* 0x0000000e08007986 */ /* 0x0007e2000c101504 */
[----:B--2---:R-:W-:Y:S01]  /*4a9b0*/  IMAD R10, R10, 0x4a, RZ ;  /* 0x0000004a0a0a7824 */ /* 0x004fe200078e02ff */
[----:B-1----:R-:W1:Y:S08]  /*4a9c0*/  LDC R7, c[0x0][0x278] ;  /* 0x00009e00ff077b82 */ /* 0x002e700000000800 */
[----:B------:R-:W2:Y:S08]  /*4a9d0*/  LDC R13, c[0x0][0x278] ;  /* 0x00009e00ff0d7b82 */ /* 0x000eb00000000800 */
[----:B---3--:R-:W3:Y:S01]  /*4a9e0*/  LDC R14, c[0x0][0x278] ;  /* 0x00009e00ff0e7b82 */ /* 0x008ee20000000800 */
[----:B------:R-:W-:-:S07]  /*4a9f0*/  IADD3 R10, P4, R10, R2, RZ ;  /* 0x000000020a0a7210 */ /* 0x000fce0007f9e0ff */
[----:B------:R-:W2:Y:S01]  /*4aa00*/  LDC R9, c[0x0][0x278] ;  /* 0x00009e00ff097b82 */ /* 0x000ea20000000800 */
[----:B------:R-:W-:-:S05]  /*4aa10*/  LEA.HI.X.SX32 R11, R11, R3, 0x1, P4 ;  /* 0x000000030b0b7211 */ /* 0x000fca00020f0eff */
[----:B------:R4:W-:Y:S01]  /*4aa20*/  STG.E.U16 desc[UR4][R10.64], R4 ;  /* 0x000000040a007986 */ /* 0x0009e2000c101504 */
[----:B-1----:R-:W-:Y:S01]  /*4aa30*/  IMAD R6, R7, 0x4e, RZ ;  /* 0x0000004e07067824 */ /* 0x002fe200078e02ff */
[----:B------:R-:W1:Y:S01]  /*4aa40*/  LDC R8, c[0x0][0x278] ;  /* 0x00009e00ff087b82 */ /* 0x000e620000000800 */
[----:B0-----:R-:W-:Y:S02]  /*4aa50*/  IMAD R7, R5, 0x27, RZ ;  /* 0x0000002705077824 */ /* 0x001fe400078e02ff */
[----:B----4-:R-:W-:Y:S02]  /*4aa60*/  IMAD R4, R12, 0x4c, RZ ;  /* 0x0000004c0c047824 */ /* 0x010fe400078e02ff */
[----:B---3--:R-:W-:-:S03]  /*4aa70*/  IMAD R14, R14, 0x26, RZ ;  /* 0x000000260e0e7824 */ /* 0x008fc600078e02ff */
[----:B------:R-:W-:-:S04]  /*4aa80*/  IADD3 R4, P3, R4, R2, RZ ;  /* 0x0000000204047210 */ /* 0x000fc80007f7e0ff */
[----:B------:R-:W-:Y:S02]  /*4aa90*/  LEA.HI.X.SX32 R5, R14, R3, 0x1, P3 ;  /* 0x000000030e057211 */ /* 0x000fe400018f0eff */
[----:B------:R-:W0:Y:S01]  /*4aaa0*/  LDC R14, c[0x0][0x278] ;  /* 0x00009e00ff0e7b82 */ /* 0x000e220000000800 */
[----:B--2---:R-:W-:-:S07]  /*4aab0*/  IMAD R10, R9, 0x52, RZ ;  /* 0x00000052090a7824 */ /* 0x004fce00078e02ff */
[----:B------:R-:W2:Y:S01]  /*4aac0*/  LDC R9, c[0x0][0x278] ;  /* 0x00009e00ff097b82 */ /* 0x000ea20000000800 */
[----:B-1----:R-:W-:Y:S01]  /*4aad0*/  IMAD R8, R8, 0x50, RZ ;  /* 0x0000005008087824 */ /* 0x002fe200078e02ff */
[-C--:B------:R-:W-:Y:S02]  /*4aae0*/  IADD3 R6, P0, R6, R2.reuse, RZ ;  /* 0x0000000206067210 */ /* 0x080fe40007f1e0ff */
[----:B------:R-:W-:Y:S02]  /*4aaf0*/  PRMT R12, R15, 0x7632, R12 ;  /* 0x000076320f0c7816 */ /* 0x000fe4000000000c */
[----:B------:R-:W-:Y:S02]  /*4ab00*/  IADD3 R8, P3, R8, R2, RZ ;  /* 0x0000000208087210 */ /* 0x000fe40007f7e0ff */
[----:B------:R-:W-:Y:S01]  /*4ab10*/  LEA.HI.X.SX32 R7, R7, R3, 0x1, P0 ;  /* 0x0000000307077211 */ /* 0x000fe200000f0eff */
[----:B------:R1:W-:Y:S01]  /*4ab20*/  STG.E.U16 desc[UR4][R4.64], R15 ;  /* 0x0000000f04007986 */ /* 0x0003e2000c101504 */
[----:B0-----:R-:W-:-:S03]  /*4ab30*/  IMAD R14, R14, 0x28, RZ ;  /* 0x000000280e0e7824 */ /* 0x001fc600078e02ff */
[----:B------:R0:W-:Y:S01]  /*4ab40*/  STG.E.U16 desc[UR4][R6.64], R12 ;  /* 0x0000000c06007986 */ /* 0x0001e2000c101504 */
[----:B------:R-:W-:Y:S01]  /*4ab50*/  IADD3 R10, P4, R10, R2, RZ ;  /* 0x000000020a0a7210 */ /* 0x000fe20007f9e0ff */
[----:B-1----:R-:W1:Y:S01]  /*4ab60*/  LDC R15, c[0x0][0x278] ;  /* 0x00009e00ff0f7b82 */ /* 0x002e620000000800 */
[----:B--2---:R-:W-:Y:S01]  /*4ab70*/  IMAD R11, R9, 0x29, RZ ;  /* 0x00000029090b7824 */ /* 0x004fe200078e02ff */
[----:B------:R-:W-:-:S06]  /*4ab80*/  LEA.HI.X.SX32 R9, R14, R3, 0x1, P3 ;  /* 0x000000030e097211 */ /* 0x000fcc00018f0eff */
[----:B0-----:R-:W0:Y:S01]  /*4ab90*/  LDC R7, c[0x0][0x278] ;  /* 0x00009e00ff077b82 */ /* 0x001e220000000800 */
[----:B------:R2:W-:Y:S01]  /*4aba0*/  STG.E.U16 desc[UR4][R8.64], R16 ;  /* 0x0000001008007986 */ /* 0x0005e2000c101504 */
[----:B------:R-:W-:Y:S01]  /*4abb0*/  LEA.HI.X.SX32 R11, R11, R3, 0x1, P4 ;  /* 0x000000030b0b7211 */ /* 0x000fe200020f0eff */
[----:B------:R-:W-:Y:S01]  /*4abc0*/  IMAD R5, R13, 0x54, RZ ;  /* 0x000000540d057824 */ /* 0x000fe200078e02ff */
[----:B------:R-:W-:-:S04]  /*4abd0*/  PRMT R4, R16, 0x7632, R4 ;  /* 0x0000763210047816 */ /* 0x000fc80000000004 */
[----:B------:R-:W3:Y:S08]  /*4abe0*/  LDC R6, c[0x0][0x278] ;  /* 0x00009e00ff067b82 */ /* 0x000ef00000000800 */
[----:B--2---:R-:W2:Y:S01]  /*4abf0*/  LDC R9, c[0x0][0x278] ;  /* 0x00009e00ff097b82 */ /* 0x004ea20000000800 */
[----:B------:R4:W-:Y:S01]  /*4ac00*/  STG.E.U16 desc[UR4][R10.64], R4 ;  /* 0x000000040a007986 */ /* 0x0009e2000c101504 */
[----:B0-----:R-:W-:-:S06]  /*4ac10*/  IMAD R8, R7, 0x58, RZ ;  /* 0x0000005807087824 */ /* 0x001fcc00078e02ff */
[----:B------:R-:W0:Y:S01]  /*4ac20*/  LDC R13, c[0x0][0x278] ;  /* 0x00009e00ff0d7b82 */ /* 0x000e220000000800 */
[----:B----4-:R-:W-:-:S07]  /*4ac30*/  IADD3 R4, P0, R5, R2, RZ ;  /* 0x0000000205047210 */ /* 0x010fce0007f1e0ff */
[----:B------:R-:W4:Y:S01]  /*4ac40*/  LDC R7, c[0x0][0x278] ;  /* 0x00009e00ff077b82 */ /* 0x000f220000000800 */
[----:B--2---:R-:W-:-:S07]  /*4ac50*/  IMAD R5, R9, 0x2a, RZ ;  /* 0x0000002a09057824 */ /* 0x004fce00078e02ff */
[----:B------:R-:W2:Y:S01]  /*4ac60*/  LDC R16, c[0x0][0x278] ;  /* 0x00009e00ff107b82 */ /* 0x000ea20000000800 */
[----:B------:R-:W-:Y:S02]  /*4ac70*/  LEA.HI.X.SX32 R5, R5, R3, 0x1, P0 ;  /* 0x0000000305057211 */ /* 0x000fe400000f0eff */
[----:B------:R-:W-:-:S05]  /*4ac80*/  PRMT R10, R17, 0x7632, R10 ;  /* 0x00007632110a7816 */ /* 0x000fca000000000a */
[----:B------:R-:W1:Y:S01]  /*4ac90*/  LDC R11, c[0x0][0x278] ;  /* 0x00009e00ff0b7b82 */ /* 0x000e620000000800 */
[----:B------:R3:W-:Y:S07]  /*4aca0*/  STG.E.U16 desc[UR4][R4.64], R17 ;  /* 0x0000001104007986 */ /* 0x0007ee000c101504 */
[----:B------:R-:W1:Y:S08]  /*4acb0*/  LDC R12, c[0x0][0x278] ;  /* 0x00009e00ff0c7b82 */ /* 0x000e700000000800 */
[----:B---3--:R-:W3:Y:S01]  /*4acc0*/  LDC R17, c[0x0][0x278] ;  /* 0x00009e00ff117b82 */ /* 0x008ee20000000800 */
[----:B------:R-:W-:-:S02]  /*4acd0*/  IMAD R6, R6, 0x56, RZ ;  /* 0x0000005606067824 */ /* 0x000fc400078e02ff */
[----:B----4-:R-:W-:Y:S01]  /*4ace0*/  IMAD R7, R7, 0x2b, RZ ;  /* 0x0000002b07077824 */ /* 0x010fe200078e02ff */
[-C--:B------:R-:W-:Y:S01]  /*4acf0*/  IADD3 R8, P4, R8, R2.reuse, RZ ;  /* 0x0000000208087210 */ /* 0x080fe20007f9e0ff */
[----:B0-----:R-:W-:Y:S01]  /*4ad00*/  IMAD R13, R13, 0x2c, RZ ;  /* 0x0000002c0d0d7824 */ /* 0x001fe200078e02ff */
[----:B------:R-:W-:Y:S01]  /*4ad10*/  IADD3 R6, P3, R6, R2, RZ ;  /* 0x0000000206067210 */ /* 0x000fe20007f7e0ff */
[----:B--2---:R-:W-:Y:S01]  /*4ad20*/  IMAD R16, R16, 0x5a, RZ ;  /* 0x0000005a10107824 */ /* 0x004fe200078e02ff */
[----:B------:R-:W0:Y:S02]  /*4ad30*/  LDC R14, c[0x0][0x278] ;  /* 0x00009e00ff0e7b82 */ /* 0x000e240000000800 */
[-C--:B------:R-:W-:Y:S02]  /*4ad40*/  LEA.HI.X.SX32 R7, R7, R3.reuse, 0x1, P3 ;  /* 0x0000000307077211 */ /* 0x080fe400018f0eff */
[----:B------:R-:W-:Y:S01]  /*4ad50*/  LEA.HI.X.SX32 R9, R13, R3, 0x1, P4 ;  /* 0x000000030d097211 */ /* 0x000fe200020f0eff */
[----:B-1----:R-:W-:-:S02]  /*4ad60*/  IMAD R15, R15, 0x5c, RZ ;  /* 0x0000005c0f0f7824 */ /* 0x002fc400078e02ff */
[----:B------:R1:W-:Y:S01]  /*4ad70*/  STG.E.U16 desc[UR4][R6.64], R10 ;  /* 0x0000000a06007986 */ /* 0x0003e2000c101504 */
[----:B------:R-:W-:Y:S01]  /*4ad80*/  IMAD R5, R11, 0x2d, RZ ;  /* 0x0000002d0b057824 */ /* 0x000fe200078e02ff */
[-C--:B------:R-:W-:Y:S01]  /*4ad90*/  IADD3 R4, P3, R16, R2.reuse, RZ ;  /* 0x0000000210047210 */ /* 0x080fe20007f7e0ff */
[----:B------:R-:W2:Y:S01]  /*4ada0*/  LDC R13, c[0x0][0x278] ;  /* 0x00009e00ff0d7b82 */ /* 0x000ea20000000800 */
[----:B------:R4:W-:Y:S02]  /*4adb0*/  STG.E.U16 desc[UR4][R8.64], R18 ;  /* 0x0000001208007986 */ /* 0x0009e4000c101504 */
[----:B------:R-:W-:Y:S01]  /*4adc0*/  LEA.HI.X.SX32 R5, R5, R3, 0x1, P3 ;  /* 0x0000000305057211 */ /* 0x000fe200018f0eff */
[----:B-1----:R-:W-:Y:S01]  /*4add0*/  IMAD R10, R12, 0x60, RZ ;  /* 0x000000600c0a7824 */ /* 0x002fe200078e02ff */
[----:B------:R-:W-:Y:S01]  /*4ade0*/  IADD3 R6, P0, R15, R2, RZ ;  /* 0x000000020f067210 */ /* 0x000fe20007f1e0ff */
[----:B---3--:R-:W-:Y:S02]  /*4adf0*/  IMAD R12, R17, 0x2e, RZ ;  /* 0x0000002e110c7824 */ /* 0x008fe400078e02ff */
[----:B----4-:R-:W1:Y:S01]  /*4ae00*/  LDC R9, c[0x0][0x278] ;  /* 0x00009e00ff097b82 */ /* 0x010e620000000800 */
[----:B------:R-:W-:-:S02]  /*4ae10*/  PRMT R18, R18, 0x7632, R18 ;  /* 0x0000763212127816 */ /* 0x000fc40000000012 */
[----:B------:R-:W-:-:S03]  /*4ae20*/  LEA.HI.X.SX32 R7, R12, R3, 0x1, P0 ;  /* 0x000000030c077211 */ /* 0x000fc600000f0eff */
[----:B------:R3:W-:Y:S01]  /*4ae30*/  STG.E.U16 desc[UR4][R4.64], R18 ;  /* 0x0000001204007986 */ /* 0x0007e2000c101504 */
[----:B0-----:R-:W-:Y:S01]  /*4ae40*/  IMAD R14, R14, 0x5e, RZ ;  /* 0x0000005e0e0e7824 */ /* 0x001fe200078e02ff */
[----:B------:R-:W0:Y:S02]  /*4ae50*/  LDC R17, c[0x0][0x278] ;  /* 0x00009e00ff117b82 */ /* 0x000e240000000800 */
[----:B------:R4:W-:Y:S06]  /*4ae60*/  STG.E.U16 desc[UR4][R6.64], R19 ;  /* 0x0000001306007986 */ /* 0x0009ec000c101504 */
[----:B---3--:R-:W3:Y:S08]  /*4ae70*/  LDC R18, c[0x0][0x278] ;  /* 0x00009e00ff127b82 */ /* 0x008ef00000000800 */
[----:B----4-:R-:W4:Y:S01]  /*4ae80*/  LDC R7, c[0x0][0x278] ;  /* 0x00009e00ff077b82 */ /* 0x010f220000000800 */
[----:B-1----:R-:W-:Y:S01]  /*4ae90*/  IMAD R9, R9, 0x2f, RZ ;  /* 0x0000002f09097824 */ /* 0x002fe200078e02ff */
[----:B------:R-:W-:-:S02]  /*4aea0*/  IADD3 R8, P3, R14, R2, RZ ;  /* 0x000000020e087210 */ /* 0x000fc40007f7e0ff */
[----:B------:R-:W-:Y:S02]  /*4aeb0*/  PRMT R4, R19, 0x7632, R4 ;  /* 0x0000763213047816 */ /* 0x000fe40000000004 */
[----:B------:R-:W-:Y:S02]  /*4aec0*/  LEA.HI.X.SX32 R9, R9, R3, 0x1, P3 ;  /* 0x0000000309097211 */ /* 0x000fe400018f0eff */
[----:B------:R-:W1:Y:S03]  /*4aed0*/  LDC R6, c[0x0][0x278] ;  /* 0x00009e00ff067b82 */ /* 0x000e660000000800 */
[----:B------:R4:W-:Y:S05]  /*4aee0*/  STG.E.U16 desc[UR4][R8.64], R4 ;  /* 0x0000000408007986 */ /* 0x0009ea000c101504 */
[----:B------:R-:W1:Y:S01]  /*4aef0*/  LDC R5, c[0x0][0x278] ;  /* 0x00009e00ff057b82 */ /* 0x000e620000000800 */
[----:B----4-:R-:W-:Y:S01]  /*4af00*/  IMAD R9, R7, 0x33, RZ ;  /* 0x0000003307097824 */ /* 0x010fe200078e02ff */
[----:B------:R-:W-:-:S06]  /*4af10*/  IADD3 R10, P4, R10, R2, RZ ;  /* 0x000000020a0a7210 */ /* 0x000fcc0007f9e0ff */
[----:B------:R-:W4:Y:S01]  /*4af20*/  LDC R7, c[0x0][0x278] ;  /* 0x00009e00ff077b82 */ /* 0x000f220000000800 */
[----:B0-----:R-:W-:Y:S02]  /*4af30*/  IMAD R17, R17, 0x30, RZ ;  /* 0x0000003011117824 */ /* 0x001fe400078e02ff */
[----:B--2---:R-:W-:Y:S02]  /*4af40*/  IMAD R12, R13, 0x62, RZ ;  /* 0x000000620d0c7824 */ /* 0x004fe400078e02ff */
[----:B---3--:R-:W-:Y:S01]  /*4af50*/  IMAD R18, R18, 0x64, RZ ;  /* 0x0000006412127824 */ /* 0x008fe200078e02ff */
[-C--:B------:R-:W-:Y:S01]  /*4af60*/  LEA.HI.X.SX32 R11, R17, R3.reuse, 0x1, P4 ;  /* 0x00000003110b7211 */ /* 0x080fe200020f0eff */
[----:B-1----:R-:W-:Y:S01]  /*4af70*/  IMAD R13, R6, 0x66, RZ ;  /* 0x00000066060d7824 */ /* 0x002fe200078e02ff */
[-C--:B------:R-:W-:Y:S01]  /*4af80*/  IADD3 R4, P0, R12, R2.reuse, RZ ;  /* 0x000000020c047210 */ /* 0x080fe20007f1e0ff */
[----:B------:R-:W0:Y:S01]  /*4af90*/  LDC R17, c[0x0][0x278] ;  /* 0x00009e00ff117b82 */ /* 0x000e220000000800 */
[-C--:B------:R-:W-:Y:S01]  /*4afa0*/  IADD3 R6, P3, R18, R2.reuse, RZ ;  /* 0x0000000212067210 */ /* 0x080fe20007f7e0ff */
[----:B------:R-:W-:Y:S01]  /*4afb0*/  IMAD R5, R5, 0x31, RZ ;  /* 0x0000003105057824 */ /* 0x000fe200078e02ff */
[----:B------:R-:W-:Y:S01]  /*4afc0*/  IADD3 R8, P4, R13, R2, RZ ;  /* 0x000000020d087210 */ /* 0x000fe20007f9e0ff */
[----:B------:R1:W-:Y:S04]  /*4afd0*/  STG.E.U16 desc[UR4][R10.64], R20 ;  /* 0x000000140a007986 */ /* 0x0003e8000c101504 */
[----:B------:R-:W2:Y:S01]  /*4afe0*/  LDC R19, c[0x0][0x278] ;  /* 0x00009e00ff137b82 */ /* 0x000ea20000000800 */
[-C--:B------:R-:W-:Y:S01]  /*4aff0*/  LEA.HI.X.SX32 R5, R5, R3.reuse, 0x1, P0 ;  /* 0x0000000305057211 */ /* 0x080fe200000f0eff */
[----:B----4-:R-:W-:Y:S01]  /*4b000*/  IMAD R7, R7, 0x32, RZ ;  /* 0x0000003207077824 */ /* 0x010fe200078e02ff */
[----:B------:R-:W-:-:S02]  /*4b010*/  LEA.HI.X.SX32 R9, R9, R3, 0x1, P4 ;  /* 0x0000000309097211 */ /* 0x000fc400020f0eff */
[----:B-1----:R-:W-:-:S03]  /*4b020*/  PRMT R20, R20, 0x7632, R20 ;  /* 0x0000763214147816 */ /* 0x002fc60000000014 */
[----:B------:R-:W1:Y:S01]  /*4b030*/  LDC R11, c[0x0][0x278] ;  /* 0x00009e00ff0b7b82 */ /* 0x000e620000000800 */
[----:B------:R-:W-:Y:S02]  /*4b040*/  LEA.HI.X.SX32 R7, R7, R3, 0x1, P3 ;  /* 0x0000000307077211 */ /* 0x000fe400018f0eff */
[----:B------:R-:W-:Y:S01]  /*4b050*/  PRMT R10, R21, 0x7632, R10 ;  /* 0x00007632150a7816 */ /* 0x000fe2000000000a */
[----:B------:R-:W-:Y:S04]  /*4b060*/  STG.E.U16 desc[UR4][R4.64], R20 ;  /* 0x0000001404007986 */ /* 0x000fe8000c101504 */
[----:B------:R3:W-:Y:S04]  /*4b070*/  STG.E.U16 desc[UR4][R6.64], R21 ;  /* 0x0000001506007986 */ /* 0x0007e8000c101504 */
[----:B------:R4:W-:Y:S01]  /*4b080*/  STG.E.U16 desc[UR4][R8.64], R10 ;  /* 0x0000000a08007986 */ /* 0x0009e2000c101504 */
[----:B---3--:R-:W3:Y:S08]  /*4b090*/  LDC R6, c[0x0][0x278] ;  /* 0x00009e00ff067b82 */ /* 0x008ef00000000800 */
[----:B----4-:R-:W4:Y:S01]  /*4b0a0*/  LDC R9, c[0x0][0x278] ;  /* 0x00009e00ff097b82 */ /* 0x010f220000000800 */
[----:B0-----:R-:W-:-:S02]  /*4b0b0*/  IMAD R7, R17, 0x35, RZ ;  /* 0x0000003511077824 */ /* 0x001fc400078e02ff */
[----:B-1----:R-:W-:-:S05]  /*4b0c0*/  IMAD R20, R11, 0x68, RZ ;  /* 0x000000680b147824 */ /* 0x002fca00078e02ff */
[----:B------:R-:W0:Y:S01]  /*4b0d0*/  LDC R17, c[0x0][0x278] ;  /* 0x00009e00ff117b82 */ /* 0x000e220000000800 */
[----:B------:R-:W-:Y:S01]  /*4b0e0*/  IADD3 R4, P3, R20, R2, RZ ;  /* 0x0000000214047210 */ /* 0x000fe20007f7e0ff */
[----:B--2---:R-:W-:-:S06]  /*4b0f0*/  IMAD R19, R19, 0x6a, RZ ;  /* 0x0000006a13137824 */ /* 0x004fcc00078e02ff */
[----:B------:R-:W1:Y:S01]  /*4b100*/  LDC R8, c[0x0][0x278] ;  /* 0x00009e00ff087b82 */ /* 0x000e620000000800 */
[----:B---3--:R-:W-:Y:S02]  /*4b110*/  IMAD R10, R6, 0x6e, RZ ;  /* 0x0000006e060a7824 */ /* 0x008fe400078e02ff */
[----:B----4-:R-:W-:Y:S01]  /*4b120*/  IMAD R11, R9, 0x34, RZ ;  /* 0x00000034090b7824 */ /* 0x010fe200078e02ff */
[----:B------:R-:W-:-:S04]  /*4b130*/  IADD3 R6, P0, R19, R2, RZ ;  /* 0x0000000213067210 */ /* 0x000fc80007f1e0ff */
[----:B------:R-:W2:Y:S01]  /*4b140*/  LDC R9, c[0x0][0x278] ;  /* 0x00009e00ff097b82 */ /* 0x000ea20000000800 */
[-C--:B------:R-:W-:Y:S02]  /*4b150*/  LEA.HI.X.SX32 R5, R11, R3.reuse, 0x1, P3 ;  /* 0x000000030b057211 */ /* 0x080fe400018f0eff */
[----:B------:R-:W-:-:S03]  /*4b160*/  LEA.HI.X.SX32 R7, R7, R3, 0x1, P0 ;  /* 0x0000000307077211 */ /* 0x000fc600000f0eff */
[----:B------:R3:W-:Y:S02]  /*4b170*/  STG.E.U16 desc[UR4][R4.64], R22 ;  /* 0x0000001604007986 */ /* 0x0007e4000c101504 */
[----:B------:R-:W4:Y:S01]  /*4b180*/  LDC R21, c[0x0][0x278] ;  /* 0x00009e00ff157b82 */ /* 0x000f220000000800 */
[----:B---3--:R-:W-:Y:S01]  /*4b190*/  PRMT R22, R22, 0x7632, R22 ;  /* 0x0000763216167816 */ /* 0x008fe20000000016 */
[----:B-1----:R-:W-:-:S06]  /*4b1a0*/  IMAD R8, R8, 0x6c, RZ ;  /* 0x0000006c08087824 */ /* 0x002fcc00078e02ff */
[----:B------:R-:W1:Y:S01]  /*4b1b0*/  LDC R5, c[0x0][0x278] ;  /* 0x00009e00ff057b82 */ /* 0x000e620000000800 */
[----:B------:R0:W-:Y:S02]  /*4b1c0*/  STG.E.U16 desc[UR4][R6.64], R22 ;  /* 0x0000001606007986 */ /* 0x0001e4000c101504 */
[----:B0-----:R-:W-:-:S05]  /*4b1d0*/  IMAD R6, R17, 0x72, RZ ;  /* 0x0000007211067824 */ /* 0x001fca00078e02ff */
[----:B------:R-:W0:Y:S08]  /*4b1e0*/  LDC R22, c[0x0][0x278] ;  /* 0x00009e00ff167b82 */ /* 0x000e300000000800 */
[----:B------:R-:W3:Y:S01]  /*4b1f0*/  LDC R17, c[0x0][0x278] ;  /* 0x00009e00ff117b82 */ /* 0x000ee20000000800 */
[----:B--2---:R-:W-:Y:S01]  /*4b200*/  IMAD R11, R9, 0x37, RZ ;  /* 0x00000037090b7824 */ /* 0x004fe200078e02ff */
[----:B------:R-:W-:-:S02]  /*4b210*/  IADD3 R8, P3, R8, R2, RZ ;  /* 0x0000000208087210 */ /* 0x000fc40007f7e0ff */
[----:B------:R-:W-:Y:S02]  /*4b220*/  IADD3 R10, P4, R10, R2, RZ ;  /* 0x000000020a0a7210 */ /* 0x000fe40007f9e0ff */
[-C--:B------:R-:W-:Y:S02]  /*4b230*/  LEA.HI.X.SX32 R9, R246, R3.reuse, 0x1, P3 ;  /* 0x00000003f6097211 */ /* 0x080fe400018f0eff */
[----:B------:R-:W-:Y:S02]  /*4b240*/  LEA.HI.X.SX32 R11, R11, R3, 0x1, P4 ;  /* 0x000000030b0b7211 */ /* 0x000fe400020f0eff */
[----:B------:R-:W-:Y:S01]  /*4b250*/  PRMT R4, R23, 0x7632, R4 ;  /* 0x0000763217047816 */ /* 0x000fe20000000004 */
[----:B------:R2:W-:Y:S01]  /*4b260*/  STG.E.U16 desc[UR4][R8.64], R23 ;  /* 0x0000001708007986 */ /* 0x0005e2000c101504 */
[----:B----4-:R-:W-:Y:S01]  /*4b270*/  IMAD R21, R21, 0x70, RZ ;  /* 0x0000007015157824 */ /* 0x010fe200078e02ff */
[----:B------:R-:W4:Y:S02]  /*4b280*/  LDC R246, c[0x0][0x278] ;  /* 0x00009e00fff67b82 */ /* 0x000f240000000800 */
[----:B------:R3:W-:Y:S01]  /*4b290*/  STG.E.U16 desc[UR4][R10.64], R4 ;  /* 0x000000040a007986 */ /* 0x0007e2000c101504 */
[----:B-1----:R-:W-:-:S05]  /*4b2a0*/  IMAD R7, R5, 0x39, RZ ;  /* 0x0000003905077824 */ /* 0x002fca00078e02ff */
[----:B--2---:R-:W1:Y:S01]  /*4b2b0*/  LDC R23, c[0x0][0x278] ;  /* 0x00009e00ff177b82 */ /* 0x004e620000000800 */
[----:B---3--:R-:W-:-:S07]  /*4b2c0*/  IMAD R10, R17, 0x76, RZ ;  /* 0x00000076110a7824 */ /* 0x008fce00078e02ff */
[----:B------:R-:W2:Y:S01]  /*4b2d0*/  LDC R17, c[0x0][0x278] ;  /* 0x00009e00ff117b82 */ /* 0x000ea20000000800 */
[----:B0-----:R-:W-:Y:S01]  /*4b2e0*/  IMAD R8, R22, 0x74, RZ ;  /* 0x0000007416087824 */ /* 0x001fe200078e02ff */
[----:B------:R-:W-:-:S06]  /*4b2f0*/  IADD3 R4, P3, R21, R2, RZ ;  /* 0x0000000215047210 */ /* 0x000fcc0007f7e0ff */
[----:B------:R-:W0:Y:S01]  /*4b300*/  LDC R22, c[0x0][0x278] ;  /* 0x00009e00ff167b82 */ /* 0x000e220000000800 */
[----:B------:R-:W-:-:S05]  /*4b310*/  LEA.HI.X.SX32 R5, R247, R3, 0x1, P3 ;  /* 0x00000003f7057211 */ /* 0x000fca00018f0eff */
[----:B------:R3:W-:Y:S02]  /*4b320*/  STG.E.U16 desc[UR4][R4.64], R24 ;  /* 0x0000001804007986 */ /* 0x0007e4000c101504 */
[----:B------:R-:W1:Y:S01]  /*4b330*/  LDC R247, c[0x0][0x278] ;  /* 0x00009e00fff77b82 */ /* 0x000e620000000800 */
[-C--:B------:R-:W-:Y:S02]  /*4b340*/  IADD3 R8, P3, R8, R2.reuse, RZ ;  /* 0x0000000208087210 */ /* 0x080fe40007f7e0ff */
[----:B------:R-:W-:-:S05]  /*4b350*/  IADD3 R6, P0, R6, R2, RZ ;  /* 0x0000000206067210 */ /* 0x000fca0007f1e0ff */
[----:B---3--:R-:W3:Y:S01]  /*4b360*/  LDC R5, c[0x0][0x278] ;  /* 0x00009e00ff057b82 */ /* 0x008ee20000000800 */
[----:B--2---:R-:W-:Y:S01]  /*4b370*/  IMAD R17, R17, 0x3a, RZ ;  /* 0x0000003a11117824 */ /* 0x004fe200078e02ff */
[----:B------:R-:W-:Y:S02]  /*4b380*/  IADD3 R10, P4, R10, R2, RZ ;  /* 0x000000020a0a7210 */ /* 0x000fe40007f9e0ff */
[-C--:B------:R-:W-:Y:S01]  /*4b390*/  LEA.HI.X.SX32 R7, R7, R3.reuse, 0x1, P0 ;  /* 0x0000000307077211 */ /* 0x080fe200000f0eff */
[----:B0-----:R-:W-:Y:S01]  /*4b3a0*/  IMAD R11, R22, 0x3b, RZ ;  /* 0x0000003b160b7824 */ /* 0x001fe200078e02ff */
[-C--:B------:R-:W-:Y:S01]  /*4b3b0*/  LEA.HI.X.SX32 R9, R17, R3.reuse, 0x1, P3 ;  /* 0x0000000311097211 */ /* 0x080fe200018f0eff */
[----:B----4-:R-:W-:Y:S01]  /*4b3c0*/  IMAD R246, R246, 0x78, RZ ;  /* 0x00000078f6f67824 */ /* 0x010fe200078e02ff */
[----:B------:R-:W-:Y:S01]  /*4b3d0*/  PRMT R24, R24, 0x7632, R24 ;  /* 0x0000763218187816 */ /* 0x000fe20000000018 */
[----:B------:R-:W0:Y:S01]  /*4b3e0*/  LDC R17, c[0x0][0x278] ;  /* 0x00009e00ff117b82 */ /* 0x000e220000000800 */
[----:B------:R-:W-:-:S02]  /*4b3f0*/  LEA.HI.X.SX32 R11, R11, R3, 0x1, P4 ;  /* 0x000000030b0b7211 */ /* 0x000fc400020f0eff */
[----:B------:R-:W-:Y:S01]  /*4b400*/  PRMT R4, R25, 0x7632, R4 ;  /* 0x0000763219047816 */ /* 0x000fe20000000004 */
[----:B------:R1:W-:Y:S04]  /*4b410*/  STG.E.U16 desc[UR4][R6.64], R24 ;  /* 0x0000001806007986 */ /* 0x0003e8000c101504 */
[----:B------:R-:W-:Y:S01]  /*4b420*/  STG.E.U16 desc[UR4][R8.64], R25 ;  /* 0x0000001908007986 */ /* 0x000fe2000c101504 */
[----:B------:R-:W2:Y:S03]  /*4b430*/  LDC R22, c[0x0][0x278] ;  /* 0x00009e00ff167b82 */ /* 0x000ea60000000800 */
[----:B------:R4:W-:Y:S01]  /*4b440*/  STG.E.U16 desc[UR4][R10.64], R4 ;  /* 0x000000040a007986 */ /* 0x0009e2000c101504 */
[----:B-1----:R-:W-:-:S04]  /*4b450*/  IMAD R6, R23, 0x7a, RZ ;  /* 0x0000007a17067824 */ /* 0x002fc800078e02ff */
[----:B------:R-:W1:Y:S01]  /*4b460*/  LDC R24, c[0x0][0x278] ;  /* 0x00009e00ff187b82 */ /* 0x000e620000000800 */
[----:B------:R-:W-:Y:S01]  /*4b470*/  IMAD R7, R247, 0x3d, RZ ;  /* 0x0000003df7077824 */ /* 0x000fe200078e02ff */
[-C--:B------:R-:W-:Y:S02]  /*4b480*/  IADD3 R6, P3, R6, R2.reuse, RZ ;  /* 0x0000000206067210 */ /* 0x080fe40007f7e0ff */
[----:B----4-:R-:W-:Y:S01]  /*4b490*/  IADD3 R4, P0, R246, R2, RZ ;  /* 0x00000002f6047210 */ /* 0x010fe20007f1e0ff */
[----:B---3--:R-:W-:Y:S01]  /*4b4a0*/  IMAD R8, R5, 0x7c, RZ ;  /* 0x0000007c05087824 */ /* 0x008fe200078e02ff */
[-C--:B------:R-:W-:Y:S02]  /*4b4b0*/  LEA.HI.X.SX32 R7, R7, R3.reuse, 0x1, P3 ;  /* 0x0000000307077211 */ /* 0x080fe400018f0eff */
[----:B------:R-:W3:Y:S01]  /*4b4c0*/  LDC R23, c[0x0][0x278] ;  /* 0x00009e00ff177b82 */ /* 0x000ee20000000800 */
[----:B------:R-:W-:Y:S02]  /*4b4d0*/  LEA.HI.X.SX32 R5, R252, R3, 0x1, P0 ;  /* 0x00000003fc057211 */ /* 0x000fe400000f0eff */
[----:B------:R-:W-:-:S02]  /*4b4e0*/  PRMT R10, R26, 0x7632, R10 ;  /* 0x000076321a0a7816 */ /* 0x000fc4000000000a */
[----:B------:R-:W-:Y:S01]  /*4b4f0*/  IADD3 R8, P4, R8, R2, RZ ;  /* 0x0000000208087210 */ /* 0x000fe20007f9e0ff */
[----:B------:R-:W-:Y:S02]  /*4b500*/  STG.E.U16 desc[UR4][R4.64], R26 ;  /* 0x0000001a04007986 */ /* 0x000fe4000c101504 */
[----:B------:R-:W4:Y:S02]  /*4b510*/  LDC R25, c[0x0][0x278] ;  /* 0x00009e00ff197b82 */ /* 0x000f240000000800 */
[----:B------:R2:W-:Y:S01]  /*4b520*/  STG.E.U16 desc[UR4][R6.64], R10 ;  /* 0x0000000a06007986 */ /* 0x0005e2000c101504 */
[----:B------:R-:W-:Y:S01]  /*4b530*/  LEA.HI.X.SX32 R9, R245, R3, 0x1, P4 ;  /* 0x00000003f5097211 */ /* 0x000fe200020f0eff */
[----:B0-----:R-:W-:-:S04]  /*4b540*/  IMAD R245, R17, 0x7e, RZ ;  /* 0x0000007e11f57824 */ /* 0x001fc800078e02ff */
[----:B------:R-:W0:Y:S08]  /*4b550*/  LDC R252, c[0x0][0x278] ;  /* 0x00009e00fffc7b82 */ /* 0x000e300000000800 */
[----:B--2---:R-:W2:Y:S08]  /*4b560*/  LDC R6, c[0x0][0x278] ;  /* 0x00009e00ff067b82 */ /* 0x004eb00000000800 */
[----:B------:R-:W0:Y:S01]  /*4b570*/  LDC R17, c[0x0][0x278] ;  /* 0x00009e00ff117b82 */ /* 0x000e220000000800 */
[----:B---3--:R-:W-:Y:S01]  /*4b580*/  IMAD R5, R23, 0x3f, RZ ;  /* 0x0000003f17057824 */ /* 0x008fe200078e02ff */
[----:B------:R4:W-:Y:S01]  /*4b590*/  STG.E.U16 desc[UR4][R8.64], R27 ;  /* 0x0000001b08007986 */ /* 0x0009e2000c101504 */
[----:B------:R-:W-:Y:S01]  /*4b5a0*/  IADD3 R4, P0, R245, R2, RZ ;  /* 0x00000002f5047210 */ /* 0x000fe20007f1e0ff */
[----:B-1----:R-:W-:Y:S01]  /*4b5b0*/  IMAD R10, R24, 0x84, RZ ;  /* 0x00000084180a7824 */ /* 0x002fe200078e02ff */
[----:B------:R-:W-:-:S02]  /*4b5c0*/  SHF.L.U32 R7, R22, 0x6, RZ ;  /* 0x0000000616077819 */ /* 0x000fc400000006ff */
[----:B------:R-:W-:Y:S01]  /*4b5d0*/  PRMT R11, R27, 0x7632, R11 ;  /* 0x000076321b0b7816 */ /* 0x000fe2000000000b */
[----:B------:R-:W1:Y:S01]  /*4b5e0*/  LDC R247, c[0x0][0x278] ;  /* 0x00009e00fff77b82 */ /* 0x000e620000000800 */
[----:B------:R-:W-:Y:S01]  /*4b5f0*/  LEA.HI.X.SX32 R5, R5, R3, 0x1, P0 ;  /* 0x0000000305057211 */ /* 0x000fe200000f0eff */
[----:B----4-:R-:W-:Y:S01]  /*4b600*/  IMAD R8, R25, 0x82, RZ ;  /* 0x0000008219087824 */ /* 0x010fe200078e02ff */
[----:B--2---:R-:W-:Y:S01]  /*4b610*/  LEA R6, P3, R6, R2, 0x7 ;  /* 0x0000000206067211 */ /* 0x004fe200078638ff */
[----:B0-----:R-:W-:-:S04]  /*4b620*/  IMAD R9, R252, 0x41, RZ ;  /* 0x00000041fc097824 */ /* 0x001fc800078e02ff */
[----:B------:R-:W0:Y:S01]  /*4b630*/  LDC R27, c[0x0][0x278] ;  /* 0x00009e00ff1b7b82 */ /* 0x000e220000000800 */
[-C--:B------:R-:W-:Y:S02]  /*4b640*/  IADD3 R8, P0, R8, R2.reuse, RZ ;  /* 0x0000000208087210 */ /* 0x080fe40007f1e0ff */
[-C--:B------:R-:W-:Y:S02]  /*4b650*/  LEA.HI.X.SX32 R7, R7, R3.reuse, 0x1, P3 ;  /* 0x0000000307077211 */ /* 0x080fe400018f0eff */
[----:B------:R-:W-:Y:S01]  /*4b660*/  IADD3 R10, P3, R10, R2, RZ ;  /* 0x000000020a0a7210 */ /* 0x000fe20007f7e0ff */
[----:B------:R-:W-:Y:S01]  /*4b670*/  IMAD R17, R17, 0x42, RZ ;  /* 0x0000004211117824 */ /* 0x000fe200078e02ff */
[----:B------:R2:W-:Y:S01]  /*4b680*/  STG.E.U16 desc[UR4][R4.64], R11 ;  /* 0x0000000b04007986 */ /* 0x0005e2000c101504 */
[----:B------:R-:W-:Y:S01]  /*4b690*/  LEA.HI.X.SX32 R9, R9, R3, 0x1, P0 ;  /* 0x0000000309097211 */ /* 0x000fe200000f0eff */
[----:B------:R-:W3:Y:S02]  /*4b6a0*/  LDC R26, c[0x0][0x278] ;  /* 0x00009e00ff1a7b82 */ /* 0x000ee40000000800 */
[----:B------:R4:W-:Y:S01]  /*4b6b0*/  STG.E.U16 desc[UR4][R6.64], R28 ;  /* 0x0000001c06007986 */ /* 0x0009e2000c101504 */
[----:B-1----:R-:W-:-:S05]  /*4b6c0*/  IMAD R247, R247, 0x86, RZ ;  /* 0x00000086f7f77824 */ /* 0x002fca00078e02ff */
[----:B------:R-:W1:Y:S01]  /*4b6d0*/  LDC R252, c[0x0][0x278] ;  /* 0x00009e00fffc7b82 */ /* 0x000e620000000800 */
[----:B--2---:R-:W-:Y:S02]  /*4b6e0*/  PRMT R4, R28, 0x7632, R4 ;  /* 0x000076321c047816 */ /* 0x004fe40000000004 */
[----:B------:R-:W-:-:S05]  /*4b6f0*/  LEA.HI.X.SX32 R11, R17, R3, 0x1, P3 ;  /* 0x00000003110b7211 */ /* 0x000fca00018f0eff */
[----:B------:R-:W2:Y:S01]  /*4b700*/  LDC R5, c[0x0][0x278] ;  /* 0x00009e00ff057b82 */ /* 0x000ea20000000800 */
[----:B------:R-:W-:Y:S04]  /*4b710*/  STG.E.U16 desc[UR4][R8.64], R4 ;  /* 0x0000000408007986 */ /* 0x000fe8000c101504 */
[----:B------:R0:W-:Y:S03]  /*4b720*/  STG.E.U16 desc[UR4][R10.64], R29 ;  /* 0x0000001d0a007986 */ /* 0x0001e6000c101504 */
[----:B----4-:R-:W4:Y:S08]  /*4b730*/  LDC R7, c[0x0][0x278] ;  /* 0x00009e00ff077b82 */ /* 0x010f300000000800 */
[----:B------:R-:W3:Y:S08]  /*4b740*/  LDC R28, c[0x0][0x278] ;  /* 0x00009e00ff1c7b82 */ /* 0x000ef00000000800 */
[----:B0-----:R-:W0:Y:S01]  /*4b750*/  LDC R11, c[0x0][0x278] ;  /* 0x00009e00ff0b7b82 */ /* 0x001e220000000800 */
[----:B--2---:R-:W-:Y:S01]  /*4b760*/  IMAD R5, R5, 0x43, RZ ;  /* 0x0000004305057824 */ /* 0x004fe200078e02ff */
[----:B------:R-:W-:Y:S01]  /*4b770*/  IADD3 R4, P0, R247, R2, RZ ;  /* 0x00000002f7047210 */ /* 0x000fe20007f1e0ff */
[----:B------:R-:W-:Y:S01]  /*4b780*/  IMAD R25, R27, 0x88, RZ ;  /* 0x000000881b197824 */ /* 0x000fe200078e02ff */
[----:B------:R-:W-:-:S02]  /*4b790*/  PRMT R29, R29, 0x7632, R29 ;  /* 0x000076321d1d7816 */ /* 0x000fc4000000001d */
[-C--:B------:R-:W-:Y:S02]  /*4b7a0*/  LEA.HI.X.SX32 R5, R5, R3.reuse, 0x1, P0 ;  /* 0x0000000305057211 */ /* 0x080fe400000f0eff */
[----:B------:R-:W-:Y:S01]  /*4b7b0*/  IADD3 R6, P3, R25, R2, RZ ;  /* 0x0000000219067210 */ /* 0x000fe20007f7e0ff */
[----:B----4-:R-:W-:Y:S01]  /*4b7c0*/  IMAD R9, R7, 0x45, RZ ;  /* 0x0000004507097824 */ /* 0x010fe200078e02ff */
[----:B------:R-:W2:Y:S01]  /*4b7d0*/  LDC R17, c[0x0][0x278] ;  /* 0x00009e00ff117b82 */ /* 0x000ea20000000800 */
[----:B------:R4:W-:Y:S01]  /*4b7e0*/  STG.E.U16 desc[UR4][R4.64], R29 ;  /* 0x0000001d04007986 */ /* 0x0009e2000c101504 */
[----:B------:R-:W-:Y:S01]  /*4b7f0*/  LEA.HI.X.SX32 R7, R244, R3, 0x1, P3 ;  /* 0x00000003f4077211 */ /* 0x000fe200018f0eff */
[----:B---3--:R-:W-:-:S05]  /*4b800*/  IMAD R28, R28, 0x46, RZ ;  /* 0x000000461c1c7824 */ /* 0x008fca00078e02ff */
[----:B------:R-:W3:Y:S01]  /*4b810*/  LDC R23, c[0x0][0x278] ;  /* 0x00009e00ff177b82 */ /* 0x000ee20000000800 */
[----:B0-----:R-:W-:Y:S02]  /*4b820*/  IMAD R11, R11, 0x8c, RZ ;  /* 0x0000008c0b0b7824 */ /* 0x001fe400078e02ff */
[----:B------:R-:W-:Y:S01]  /*4b830*/  IMAD R24, R26, 0x8a, RZ ;  /* 0x0000008a1a187824 */ /* 0x000fe200078e02ff */
[----:B------:R-:W-:Y:S01]  /*4b840*/  PRMT R10, R30, 0x7632, R10 ;  /* 0x000076321e0a7816 */ /* 0x000fe2000000000a */
[----:B-1----:R-:W-:Y:S01]  /*4b850*/  IMAD R252, R252, 0x8e, RZ ;  /* 0x0000008efcfc7824 */ /* 0x002fe200078e02ff */
[----:B----4-:R-:W-:Y:S02]  /*4b860*/  IADD3 R4, P3, R11, R2, RZ ;  /* 0x000000020b047210 */ /* 0x010fe40007f7e0ff */
[----:B------:R-:W0:Y:S02]  /*4b870*/  LDC R22, c[0x0][0x278] ;  /* 0x00009e00ff167b82 */ /* 0x000e240000000800 */
[----:B------:R-:W-:-:S06]  /*4b880*/  LEA.HI.X.SX32 R5, R28, R3, 0x1, P3 ;  /* 0x000000031c057211 */ /* 0x000fcc00018f0eff */
[----:B------:R-:W1:Y:S01]  /*4b890*/  LDC R28, c[0x0][0x278] ;  /* 0x00009e00ff1c7b82 */ /* 0x000e620000000800 */
[----:B------:R-:W-:-:S04]  /*4b8a0*/  IADD3 R8, P4, R24, R2, RZ ;  /* 0x0000000218087210 */ /* 0x000fc80007f9e0ff */
[----:B------:R-:W-:Y:S01]  /*4b8b0*/  LEA.HI.X.SX32 R9, R9, R3, 0x1, P4 ;  /* 0x0000000309097211 */ /* 0x000fe200020f0eff */
[----:B------:R2:W-:Y:S02]  /*4b8c0*/  STG.E.U16 desc[UR4][R6.64], R30 ;  /* 0x0000001e06007986 */ /* 0x0005e4000c101504 */
[----:B------:R-:W4:Y:S02]  /*4b8d0*/  LDC R24, c[0x0][0x278] ;  /* 0x00009e00ff187b82 */ /* 0x000f240000000800 */
[----:B------:R3:W-:Y:S06]  /*4b8e0*/  STG.E.U16 desc[UR4][R8.64], R10 ;  /* 0x0000000a08007986 */ /* 0x0007ec000c101504 */
[----:B------:R-:W4:Y:S01]  /*4b8f0*/  LDC R244, c[0x0][0x278] ;  /* 0x00009e00fff47b82 */ /* 0x000f220000000800 */
[----:B--2---:R-:W-:Y:S01]  /*4b900*/  IMAD R7, R17, 0x47, RZ ;  /* 0x0000004711077824 */ /* 0x004fe200078e02ff */
[----:B------:R-:W-:Y:S01]  /*4b910*/  IADD3 R6, P0, R252, R2, RZ ;  /* 0x00000002fc067210 */ /* 0x000fe20007f1e0ff */
[----:B---3--:R-:W-:-:S03]  /*4b920*/  IMAD R8, R23, 0x90, RZ ;  /* 0x0000009017087824 */ /* 0x008fc600078e02ff */
[-C--:B------:R-:W-:Y:S01]  /*4b930*/  LEA.HI.X.SX32 R7, R7, R3.reuse, 0x1, P0 ;  /* 0x0000000307077211 */ /* 0x080fe200000f0eff */
[----:B-1----:R-:W-:Y:S01]  /*4b940*/  IMAD R28, R28, 0x48, RZ ;  /* 0x000000481c1c7824 */ /* 0x002fe200078e02ff */
[----:B------:R-:W-:Y:S01]  /*4b950*/  PRMT R17, R31, 0x7632, R17 ;  /* 0x000076321f117816 */ /* 0x000fe20000000011 */
[----:B------:R1:W-:Y:S01]  /*4b960*/  STG.E.U16 desc[UR4][R4.64], R31 ;  /* 0x0000001f04007986 */ /* 0x0003e2000c101504 */
[----:B------:R-:W-:Y:S01]  /*4b970*/  IADD3 R8, P3, R8, R2, RZ ;  /* 0x0000000208087210 */ /* 0x000fe20007f7e0ff */
[----:B------:R-:W2:Y:S02]  /*4b980*/  LDC R29, c[0x0][0x278] ;  /* 0x00009e00ff1d7b82 */ /* 0x000ea40000000800 */
[----:B------:R3:W-:Y:S01]  /*4b990*/  STG.E.U16 desc[UR4][R6.64], R17 ;  /* 0x0000001106007986 */ /* 0x0007e2000c101504 */
[----:B------:R-:W-:-:S05]  /*4b9a0*/  LEA.HI.X.SX32 R9, R28, R3, 0x1, P3 ;  /* 0x000000031c097211 */ /* 0x000fca00018f0eff */
[----:B------:R3:W-:Y:S01]  /*4b9b0*/  STG.E.U16 desc[UR4][R8.64], R32 ;  /* 0x0000002008007986 */ /* 0x0007e2000c101504 */
[----:B0-----:R-:W-:Y:S01]  /*4b9c0*/  IMAD R10, R22, 0x92, RZ ;  /* 0x00000092160a7824 */ /* 0x001fe200078e02ff */
[----:B-1----:R-:W-:Y:S01]  /*4b9d0*/  PRMT R4, R32, 0x7632, R4 ;  /* 0x0000763220047816 */ /* 0x002fe20000000004 */
[----:B----4-:R-:W-:Y:S01]  /*4b9e0*/  IMAD R11, R24, 0x49, RZ ;  /* 0x00000049180b7824 */ /* 0x010fe200078e02ff */
[----:B------:R-:W0:Y:S08]  /*4b9f0*/  LDC R25, c[0x0][0x278] ;  /* 0x00009e00ff197b82 */ /* 0x000e300000000800 */
[----:B---3--:R-:W1:Y:S08]  /*4ba00*/  LDC R6, c[0x0][0x278] ;  /* 0x00009e00ff067b82 */ /* 0x008e700000000800 */
[----:B------:R-:W3:Y:S01]  /*4ba10*/  LDC R32, c[0x0][0x278] ;  /* 0x00009e00ff207b82 */ /* 0x000ee20000000800 */
[----:B------:R-:W-:Y:S01]  /*4ba20*/  IADD3 R10, P4, R10, R2, RZ ;  /* 0x000000020a0a7210 */ /* 0x000fe20007f9e0ff */
[----:B------:R-:W-:-:S03]  /*4ba30*/  IMAD R244, R244, 0x94, RZ ;  /* 0x00000094f4f47824 */ /* 0x000fc600078e02ff */
[----:B------:R-:W-:-:S03]  /*4ba40*/  LEA.HI.X.SX32 R11, R11, R3, 0x1, P4 ;  /* 0x000000030b0b7211 */ /* 0x000fc600020f0eff */
[----:B------:R-:W4:Y:S01]  /*4ba50*/  LDC R30, c[0x0][0x278] ;  /* 0x00009e00ff1e7b82 */ /* 0x000f220000000800 */
[----:B--2---:R-:W-:Y:S01]  /*4ba60*/  IMAD R29, R29, 0x98, RZ ;  /* 0x000000981d1d7824 */ /* 0x004fe200078e02ff */
[----:B------:R2:W-:Y:S06]  /*4ba70*/  STG.E.U16 desc[UR4][R10.64], R4 ;  /* 0x000000040a007986 */ /* 0x0005ec000c101504 */
[----:B------:R-:W4:Y:S01]  /*4ba80*/  LDC R26, c[0x0][0x278] ;  /* 0x00009e00ff1a7b82 */ /* 0x000f220000000800 */
[----:B-1----:R-:W-:Y:S01]  /*4ba90*/  IMAD R9, R6, 0x4a, RZ ;  /* 0x0000004a06097824 */ /* 0x002fe200078e02ff */
[----:B--2---:R-:W-:-:S06]  /*4baa0*/  IADD3 R4, P3, R244, R2, RZ ;  /* 0x00000002f4047210 */ /* 0x004fcc0007f7e0ff */
[----:B------:R-:W1:Y:S01]  /*4bab0*/  LDC R24, c[0x0][0x278] ;  /* 0x00009e00ff187b82 */ /* 0x000e620000000800 */
[----:B---3--:R-:W-:Y:S01]  /*4bac0*/  IMAD R32, R32, 0x4c, RZ ;  /* 0x0000004c20207824 */ /* 0x008fe200078e02ff */
[----:B------:R-:W-:Y:S02]  /*4bad0*/  LEA.HI.X.SX32 R5, R9, R3, 0x1, P3 ;  /* 0x0000000309057211 */ /* 0x000fe400018f0eff */
[----:B------:R-:W-:-:S04]  /*4bae0*/  IADD3 R8, P3, R29, R2, RZ ;  /* 0x000000021d087210 */ /* 0x000fc80007f7e0ff */
[----:B------:R-:W2:Y:S01]  /*4baf0*/  LDC R17, c[0x0][0x278] ;  /* 0x00009e00ff117b82 */ /* 0x000ea20000000800 */
[----:B------:R-:W-:-:S07]  /*4bb00*/  LEA.HI.X.SX32 R9, R32, R3, 0x1, P3 ;  /* 0x0000000320097211 */ /* 0x000fce00018f0eff */
[----:B------:R-:W3:Y:S01]  /*4bb10*/  LDC R32, c[0x0][0x278] ;  /* 0x00009e00ff207b82 */ /* 0x000ee20000000800 */
[----:B0-----:R-:W-:Y:S02]  /*4bb20*/  IMAD R25, R25, 0x96, RZ ;  /* 0x0000009619197824 */ /* 0x001fe400078e02ff */
[----:B----4-:R-:W-:Y:S02]  /*4bb30*/  IMAD R30, R30, 0x9a, RZ ;  /* 0x0000009a1e1e7824 */ /* 0x010fe400078e02ff */
[----:B------:R-:W-:Y:S01]  /*4bb40*/  IMAD R7, R26, 0x4b, RZ ;  /* 0x0000004b1a077824 */ /* 0x000fe200078e02ff */
[-C--:B------:R-:W-:Y:S01]  /*4bb50*/  IADD3 R6, P0, R25, R2.reuse, RZ ;  /* 0x0000000219067210 */ /* 0x080fe20007f1e0ff */
[----:B-1----:R-:W-:Y:S01]  /*4bb60*/  IMAD R11, R24, 0x4d, RZ ;  /* 0x0000004d180b7824 */ /* 0x002fe200078e02ff */
[----:B------:R-:W-:Y:S01]  /*4bb70*/  IADD3 R10, P4, R30, R2, RZ ;  /* 0x000000021e0a7210 */ /* 0x000fe20007f9e0ff */
[----:B------:R0:W-:Y:S01]  /*4bb80*/  STG.E.U16 desc[UR4][R4.64], R33 ;  /* 0x0000002104007986 */ /* 0x0001e2000c101504 */
[-C--:B------:R-:W-:Y:S01]  /*4bb90*/  LEA.HI.X.SX32 R7, R7, R3.reuse, 0x1, P0 ;  /* 0x0000000307077211 */ /* 0x080fe200000f0eff */
[----:B------:R-:W1:Y:S01]  /*4bba0*/  LDC R28, c[0x0][0x278] ;  /* 0x00009e00ff1c7b82 */ /* 0x000e620000000800 */
[----:B------:R-:W-:-:S07]  /*4bbb0*/  LEA.HI.X.SX32 R11, R11, R3, 0x1, P4 ;  /* 0x000000030b0b7211 */ /* 0x000fce00020f0eff */
[----:B------:R-:W4:Y:S01]  /*4bbc0*/  LDC R22, c[0x0][0x278] ;  /* 0x00009e00ff167b82 */ /* 0x000f220000000800 */
[----:B0-----:R-:W-:Y:S01]  /*4bbd0*/  PRMT R33, R33, 0x7632, R33 ;  /* 0x0000763221217816 */ /* 0x001fe20000000021 */
[----:B--2---:R-:W-:Y:S01]  /*4bbe0*/  IMAD R5, R17, 0x9c, RZ ;  /* 0x0000009c11057824 */ /* 0x004fe200078e02ff */
[----:B------:R-:W-:Y:S01]  /*4bbf0*/  PRMT R4, R34, 0x7632, R4 ;  /* 0x0000763222047816 */ /* 0x000fe20000000004 */
[----:B---3--:R-:W-:Y:S02]  /*4bc00*/  IMAD R32, R32, 0x4e, RZ ;  /* 0x0000004e20207824 */ /* 0x008fe400078e02ff */
[----:B------:R-:W-:Y:S02]  /*4bc10*/  STG.E.U16 desc[UR4][R6.64], R33 ;  /* 0x0000002106007986 */ /* 0x000fe4000c101504 */
[----:B------:R-:W0:Y:S02]  /*4bc20*/  LDC R27, c[0x0][0x278] ;  /* 0x00009e00ff1b7b82 */ /* 0x000e240000000800 */
[----:B------:R-:W-:Y:S04]  /*4bc30*/  STG.E.U16 desc[UR4][R8.64], R34 ;  /* 0x0000002208007986 */ /* 0x000fe8000c101504 */
[----:B------:R2:W-:Y:S02]  /*4bc40*/  STG.E.U16 desc[UR4][R10.64], R4 ;  /* 0x000000040a007986 */ /* 0x0005e4000c101504 */
[----:B------:R-:W3:Y:S08]  /*4bc50*/  LDC R23, c[0x0][0x278] ;  /* 0x00009e00ff177b82 */ /* 0x000ef00000000800 */
[----:B------:R-:W3:Y:S01]  /*4bc60*/  LDC R31, c[0x0][0x278] ;  /* 0x00009e00ff1f7b82 */ /* 0x000ee20000000800 */
[----:B--2---:R-:W-:-:S04]  /*4bc70*/  IADD3 R4, P3, R5, R2, RZ ;  /* 0x0000000205047210 */ /* 0x004fc80007f7e0ff */
[----:B------:R-:W-:-:S03]  /*4bc80*/  LEA.HI.X.SX32 R5, R32, R3, 0x1, P3 ;  /* 0x0000000320057211 */ /* 0x000fc600018f0eff */
[----:B------:R-:W2:Y:S08]  /*4bc90*/  LDC R24, c[0x0][0x278] ;  /* 0x00009e00ff187b82 */ /* 0x000eb00000000800 */
[----:B------:R-:W3:Y:S01]  /*4bca0*/  LDC R32, c[0x0][0x278] ;  /* 0x00009e00ff207b82 */ /* 0x000ee20000000800 */
[----:B-1----:R-:W-:-:S05]  /*4bcb0*/  IMAD R8, R28, 0xa0, RZ ;  /* 0x000000a01c087824 */ /* 0x002fca00078e02ff */
[-C--:B------:R-:W-:Y:S01]  /*4bcc0*/  IADD3 R8, P3, R8, R2.reuse, RZ ;  /* 0x0000000208087210 */ /* 0x080fe20007f7e0ff */
[----:B----4-:R-:W-:Y:S01]  /*4bcd0*/  IMAD R22, R22, 0x9e, RZ ;  /* 0x0000009e16167824 */ /* 0x010fe200078e02ff */
[----:B------:R-:W-:Y:S01]  /*4bce0*/  PRMT R17, R35, 0x7632, R17 ;  /* 0x0000763223117816 */ /* 0x000fe20000000011 */
[----:B0-----:R-:W-:Y:S01]  /*4bcf0*/  IMAD R10, R27, 0xa2, RZ ;  /* 0x000000a21b0a7824 */ /* 0x001fe200078e02ff */
[----:B------:R-:W0:Y:S08]  /*4bd00*/  LDC R26, c[0x0][0x278] ;  /* 0x00009e00ff1a7b82 */ /* 0x000e300000000800 */
[----:B------:R-:W1:Y:S01]  /*4bd10*/  LDC R25, c[0x0][0x278] ;  /* 0x00009e00ff197b82 */ /* 0x000e620000000800 */
[----:B---3--:R-:W-:Y:S01]  /*4bd20*/  IMAD R32, R32, 0x50, RZ ;  /* 0x0000005020207824 */ /* 0x008fe200078e02ff */
[-C--:B------:R-:W-:Y:S01]  /*4bd30*/  IADD3 R6, P0, R22, R2.reuse, RZ ;  /* 0x0000000216067210 */ /* 0x080fe20007f1e0ff */
[----:B------:R-:W-:Y:S01]  /*4bd40*/  IMAD R7, R23, 0x4f, RZ ;  /* 0x0000004f17077824 */ /* 0x000fe200078e02ff */
[----:B------:R-:W-:Y:S01]  /*4bd50*/  IADD3 R10, P4, R10, R2, RZ ;  /* 0x000000020a0a7210 */ /* 0x000fe20007f9e0ff */
[----:B------:R-:W-:Y:S01]  /*4bd60*/  IMAD R11, R31, 0x51, RZ ;  /* 0x000000511f0b7824 */ /* 0x000fe200078e02ff */
[-C--:B------:R-:W-:Y:S01]  /*4bd70*/  LEA.HI.X.SX32 R9, R32, R3.reuse, 0x1, P3 ;  /* 0x0000000320097211 */ /* 0x080fe200018f0eff */
[----:B------:R3:W-:Y:S01]  /*4bd80*/  STG.E.U16 desc[UR4][R4.64], R35 ;  /* 0x0000002304007986 */ /* 0x0007e2000c101504 */
[----:B------:R-:W4:Y:S01]  /*4bd90*/  LDC R32, c[0x0][0x278] ;  /* 0x00009e00ff207b82 */ /* 0x000f220000000800 */
[----:B------:R-:W-:-:S02]  /*4bda0*/  LEA.HI.X.SX32 R7, R7, R3, 0x1, P0 ;  /* 0x0000000307077211 */ /* 0x000fc400000f0eff */
[----:B------:R-:W-:-:S03]  /*4bdb0*/  LEA.HI.X.SX32 R11, R11, R3, 0x1, P4 ;  /* 0x000000030b0b7211 */ /* 0x000fc600020f0eff */
[----:B------:R1:W-:Y:S01]  /*4bdc0*/  STG.E.U16 desc[UR4][R6.64], R17 ;  /* 0x0000001106007986 */ /* 0x0003e2000c101504 */
[----:B0-----:R-:W-:Y:S01]  /*4bdd0*/  IMAD R26, R26, 0xa8, RZ ;  /* 0x000000a81a1a7824 */ /* 0x001fe200078e02ff */
[----:B------:R-:W0:Y:S01]  /*4bde0*/  LDC R29, c[0x0][0x278] ;  /* 0x00009e00ff1d7b82 */ /* 0x000e220000000800 */
[----:B---3--:R-:W-:Y:S01]  /*4bdf0*/  PRMT R4, R36, 0x7632, R4 ;  /* 0x0000763224047816 */ /* 0x008fe20000000004 */
[----:B--2---:R-:W-:Y:S01]  /*4be00*/  IMAD R5, R24, 0xa4, RZ ;  /* 0x000000a418057824 */ /* 0x004fe200078e02ff */
[----:B------:R-:W-:Y:S05]  /*4be10*/  STG.E.U16 desc[UR4][R8.64], R36 ;  /* 0x0000002408007986 */ /* 0x000fea000c101504 */
[----:B------:R-:W2:Y:S01]  /*4be20*/  LDC R22, c[0x0][0x278] ;  /* 0x00009e00ff167b82 */ /* 0x000ea20000000800 */
[----:B------:R3:W-:Y:S01]  /*4be30*/  STG.E.U16 desc[UR4][R10.64], R4 ;  /* 0x000000040a007986 */ /* 0x0007e2000c101504 */
[----:B----4-:R-:W-:-:S06]  /*4be40*/  IMAD R32, R32, 0x52, RZ ;  /* 0x0000005220207824 */ /* 0x010fcc00078e02ff */
[----:B-1----:R-:W1:Y:S01]  /*4be50*/  LDC R17, c[0x0][0x278] ;  /* 0x00009e00ff117b82 */ /* 0x002e620000000800 */
[----:B---3--:R-:W-:-:S04]  /*4be60*/  IADD3 R4, P0, R5, R2, RZ ;  /* 0x0000000205047210 */ /* 0x008fc80007f1e0ff */
[----:B------:R-:W-:-:S03]  /*4be70*/  LEA.HI.X.SX32 R5, R32, R3, 0x1, P0 ;  /* 0x0000000320057211 */ /* 0x000fc600000f0eff */
[----:B------:R-:W3:Y:S08]  /*4be80*/  LDC R11, c[0x0][0x278] ;  /* 0x00009e00ff0b7b82 */ /* 0x000ef00000000800 */
[----:B------:R-:W4:Y:S01]  /*4be90*/  LDC R32, c[0x0][0x278] ;  /* 0x00009e00ff207b82 */ /* 0x000f220000000800 */
[----:B------:R-:W-:-:S07]  /*4bea0*/  IADD3 R8, P4, R26, R2, RZ ;  /* 0x000000021a087210 */ /* 0x000fce0007f9e0ff */
[----:B------:R-:W1:Y:S01]  /*4beb0*/  LDC R23, c[0x0][0x278] ;  /* 0x00009e00ff177b82 */ /* 0x000e620000000800 */
[----:B------:R-:W-:-:S07]  /*4bec0*/  IMAD R25, R25, 0xa6, RZ ;  /* 0x000000a619197824 */ /* 0x000fce00078e02ff */
[----:B------:R-:W1:Y:S01]  /*4bed0*/  LDC R24, c[0x0][0x278] ;  /* 0x00009e00ff187b82 */ /* 0x000e620000000800 */
[----:B----4-:R-:W-:-:S07]  /*4bee0*/  IMAD R32, R32, 0x54, RZ ;  /* 0x0000005420207824 */ /* 0x010fce00078e02ff */
[----:B------:R-:W4:Y:S01]  /*4bef0*/  LDC R26, c[0x0][0x278] ;  /* 0x00009e00ff1a7b82 */ /* 0x000f220000000800 */
[----:B------:R-:W-:-:S07]  /*4bf00*/  LEA.HI.X.SX32 R9, R32, R3, 0x1, P4 ;  /* 0x0000000320097211 */ /* 0x000fce00020f0eff */
[----:B------:R-:W2:Y:S01]  /*4bf10*/  LDC R32, c[0x0][0x278] ;  /* 0x00009e00ff207b82 */ /* 0x000ea20000000800 */
[----:B0-----:R-:W-:Y:S01]  /*4bf20*/  IMAD R7, R29, 0x53, RZ ;  /* 0x000000531d077824 */ /* 0x001fe200078e02ff */
[----:B------:R-:W-:-:S06]  /*4bf30*/  IADD3 R6, P3, R25, R2, RZ ;  /* 0x0000000219067210 */ /* 0x000fcc0007f7e0ff */
[----:B------:R-:W0:Y:S01]  /*4bf40*/  LDC R28, c[0x0][0x278] ;  /* 0x00009e00ff1c7b82 */ /* 0x000e220000000800 */
[----:B------:R-:W-:Y:S01]  /*4bf50*/  LEA.HI.X.SX32 R7, R7, R3, 0x1, P3 ;  /* 0x0000000307077211 */ /* 0x000fe200018f0eff */
[----:B---3--:R-:W-:Y:S01]  /*4bf60*/  IMAD R11, R11, 0xaa, RZ ;  /* 0x000000aa0b0b7824 */ /* 0x008fe200078e02ff */
[----:B------:R-:W-:Y:S01]  /*4bf70*/  PRMT R10, R37, 0x7632, R10 ;  /* 0x00007632250a7816 */ /* 0x000fe2000000000a */
[----:B------:R3:W-:Y:S04]  /*4bf80*/  STG.E.U16 desc[UR4][R4.64], R37 ;  /* 0x0000002504007986 */ /* 0x0007e8000c101504 */
[----:B------:R-:W0:Y:S01]  /*4bf90*/  LDC R25, c[0x0][0x278] ;  /* 0x00009e00ff197b82 */ /* 0x000e220000000800 */
[----:B--2---:R-:W-:-:S07]  /*4bfa0*/  IMAD R33, R32, 0x56, RZ ;  /* 0x0000005620217824 */ /* 0x004fce00078e02ff */
[----:B------:R-:W2:Y:S08]  /*4bfb0*/  LDC R29, c[0x0][0x278] ;  /* 0x00009e00ff1d7b82 */ /* 0x000eb00000000800 */
[----:B------:R-:W0:Y:S01]  /*4bfc0*/  LDC R32, c[0x0][0x278] ;  /* 0x00009e00ff207b82 */ /* 0x000e220000000800 */
[----:B------:R4:W-:Y:S01]  /*4bfd0*/  STG.E.U16 desc[UR4][R6.64], R10 ;  /* 0x0000000a06007986 */ /* 0x0009e2000c101504 */
[----:B---3--:R-:W-:Y:S01]  /*4bfe0*/  IMAD R5, R22, 0x55, RZ ;  /* 0x0000005516057824 */ /* 0x008fe200078e02ff */
[-C--:B------:R-:W-:Y:S01]  /*4bff0*/  IADD3 R4, P3, R11, R2.reuse, RZ ;  /* 0x000000020b047210 */ /* 0x080fe20007f7e0ff */
[----:B-1----:R-:W-:Y:S01]  /*4c000*/  IMAD R17, R17, 0xac, RZ ;  /* 0x000000ac11117824 */ /* 0x002fe200078e02ff */
[----:B------:R1:W-:Y:S03]  /*4c010*/  STG.E.U16 desc[UR4][R8.64], R38 ;  /* 0x0000002608007986 */ /* 0x0003e6000c101504 */
[----:B------:R-:W3:Y:S01]  /*4c020*/  LDC R27, c[0x0][0x278] ;  /* 0x00009e00ff1b7b82 */ /* 0x000ee20000000800 */
[----:B------:R-:W-:Y:S01]  /*4c030*/  LEA.HI.X.SX32 R5, R5, R3, 0x1, P3 ;  /* 0x0000000305057211 */ /* 0x000fe200018f0eff */
[----:B----4-:R-:W-:Y:S01]  /*4c040*/  IMAD R10, R24, 0xb0, RZ ;  /* 0x000000b0180a7824 */ /* 0x010fe200078e02ff */
[----:B------:R-:W-:-:S05]  /*4c050*/  IADD3 R6, P0, R17, R2, RZ ;  /* 0x0000000211067210 */ /* 0x000fca0007f1e0ff */
[----:B------:R-:W4:Y:S01]  /*4c060*/  LDC R37, c[0x0][0x278] ;  /* 0x00009e00ff257b82 */ /* 0x000f220000000800 */
[----:B-1----:R-:W-:Y:S01]  /*4c070*/  IMAD R8, R23, 0xae, RZ ;  /* 0x000000ae17087824 */ /* 0x002fe200078e02ff */
[----:B------:R-:W-:Y:S01]  /*4c080*/  PRMT R38, R38, 0x7632, R38 ;  /* 0x0000763226267816 */ /* 0x000fe20000000026 */
[----:B------:R-:W-:Y:S01]  /*4c090*/  IMAD R9, R26, 0x57, RZ ;  /* 0x000000571a097824 */ /* 0x000fe200078e02ff */
[-C--:B------:R-:W-:Y:S02]  /*4c0a0*/  IADD3 R10, P4, R10, R2.reuse, RZ ;  /* 0x000000020a0a7210 */ /* 0x080fe40007f9e0ff */
[----:B------:R-:W-:Y:S01]  /*4c0b0*/  IADD3 R8, P3, R8, R2, RZ ;  /* 0x0000000208087210 */ /* 0x000fe20007f7e0ff */
[----:B0-----:R-:W-:Y:S01]  /*4c0c0*/  IMAD R32, R32, 0x58, RZ ;  /* 0x0000005820207824 */ /* 0x001fe200078e02ff */
[----:B------:R-:W0:Y:S01]  /*4c0d0*/  LDC R30, c[0x0][0x278] ;  /* 0x00009e00ff1e7b82 */ /* 0x000e220000000800 */
[-C--:B------:R-:W-:Y:S01]  /*4c0e0*/  LEA.HI.X.SX32 R7, R33, R3.reuse, 0x1, P0 ;  /* 0x0000000321077211 */ /* 0x080fe200000f0eff */
[----:B------:R1:W-:Y:S01]  /*4c0f0*/  STG.E.U16 desc[UR4][R4.64], R38 ;  /* 0x0000002604007986 */ /* 0x0003e2000c101504 */
[----:B------:R-:W-:-:S02]  /*4c100*/  LEA.HI.X.SX32 R9, R9, R3, 0x1, P3 ;  /* 0x0000000309097211 */ /* 0x000fc400018f0eff */
[----:B------:R-:W-:Y:S01]  /*4c110*/  LEA.HI.X.SX32 R11, R32, R3, 0x1, P4 ;  /* 0x00000003200b7211 */ /* 0x000fe200020f0eff */
[----:B------:R-:W-:Y:S01]  /*4c120*/  IMAD R17, R28, 0xb4, RZ ;  /* 0x000000b41c117824 */ /* 0x000fe200078e02ff */
[----:B------:R2:W-:Y:S01]  /*4c130*/  STG.E.U16 desc[UR4][R6.64], R39 ;  /* 0x0000002706007986 */ /* 0x0005e2000c101504 */
[----:B------:R-:W0:Y:S01]  /*4c140*/  LDC R36, c[0x0][0x278] ;  /* 0x00009e00ff247b82 */ /* 0x000e220000000800 */
[----:B-1----:R-:W-:-:S07]  /*4c150*/  PRMT R4, R39, 0x7632, R4 ;  /* 0x0000763227047816 */ /* 0x002fce0000000004 */
[----:B------:R-:W1:Y:S01]  /*4c160*/  LDC R35, c[0x0][0x278] ;  /* 0x00009e00ff237b82 */ /* 0x000e620000000800 */
[----:B------:R-:W-:Y:S01]  /*4c170*/  STG.E.U16 desc[UR4][R8.64], R4 ;  /* 0x0000000408007986 */ /* 0x000fe2000c101504 */
[----:B--2---:R-:W-:-:S03]  /*4c180*/  IADD3 R6, P3, R17, R2, RZ ;  /* 0x0000000211067210 */ /* 0x004fc60007f7e0ff */
[----:B------:R2:W-:Y:S03]  /*4c190*/  STG.E.U16 desc[UR4][R10.64], R40 ;  /* 0x000000280a007986 */ /* 0x0005e6000c101504 */
[----:B------:R-:W1:Y:S01]  /*4c1a0*/  LDC R34, c[0x0][0x278] ;  /* 0x00009e00ff227b82 */ /* 0x000e620000000800 */
[----:B------:R-:W-:Y:S02]  /*4c1b0*/  IMAD R22, R25, 0xb2, RZ ;  /* 0x000000b219167824 */ /* 0x000fe400078e02ff */
[----:B---3--:R-:W-:-:S05]  /*4c1c0*/  IMAD R39, R27, 0xb6, RZ ;  /* 0x000000b61b277824 */ /* 0x008fca00078e02ff */
[----:B------:R-:W3:Y:S01]  /*4c1d0*/  LDC R17, c[0x0][0x278] ;  /* 0x00009e00ff117b82 */ /* 0x000ee20000000800 */
[----:B------:R-:W-:-:S07]  /*4c1e0*/  IMAD R5, R29, 0x59, RZ ;  /* 0x000000591d057824 */ /* 0x000fce00078e02ff */
[----:B--2---:R-:W2:Y:S01]  /*4c1f0*/  LDC R11, c[0x0][0x278] ;  /* 0x00009e00ff0b7b82 */ /* 0x004ea20000000800 */
[----:B------:R-:W-:Y:S02]  /*4c200*/  IADD3 R4, P0, R22, R2, RZ ;  /* 0x0000000216047210 */ /* 0x000fe40007f1e0ff */
[----:B------:R-:W-:-:S05]  /*4c210*/  PRMT R40, R40, 0x7632, R40 ;  /* 0x0000763228287816 */ /* 0x000fca0000000028 */
[----:B------:R-:W3:Y:S01]  /*4c220*/  LDC R27, c[0x0][0x278] ;  /* 0x00009e00ff1b7b82 */ /* 0x000ee20000000800 */
[-C--:B------:R-:W-:Y:S01]  /*4c230*/  LEA.HI.X.SX32 R5, R5, R3.reuse, 0x1, P0 ;  /* 0x0000000305057211 */ /* 0x080fe200000f0eff */
[----:B----4-:R-:W-:Y:S01]  /*4c240*/  IMAD R37, R37, 0xb8, RZ ;  /* 0x000000b825257824 */ /* 0x010fe200078e02ff */
[----:B------:R-:W-:Y:S01]  /*4c250*/  LEA.HI.X.SX32 R7, R16, R3, 0x1, P3 ;  /* 0x0000000310077211 */ /* 0x000fe200018f0eff */
[----:B0-----:R-:W-:-:S04]  /*4c260*/  IMAD R9, R30, 0x5b, RZ ;  /* 0x0000005b1e097824 */ /* 0x001fc800078e02ff */
[----:B------:R-:W0:Y:S01]  /*4c270*/  LDC R32, c[0x0][0x278] ;  /* 0x00009e00ff207b82 */ /* 0x000e220000000800 */
[----:B------:R-:W-:Y:S01]  /*4c280*/  IADD3 R8, P4, R39, R2, RZ ;  /* 0x0000000227087210 */ /* 0x000fe20007f9e0ff */
[----:B------:R-:W-:Y:S06]  /*4c290*/  STG.E.U16 desc[UR4][R4.64], R40 ;  /* 0x0000002804007986 */ /* 0x000fec000c101504 */
[----:B------:R-:W4:Y:S01]  /*4c2a0*/  LDC R25, c[0x0][0x278] ;  /* 0x00009e00ff197b82 */ /* 0x000f220000000800 */
[----:B------:R1:W-:Y:S01]  /*4c2b0*/  STG.E.U16 desc[UR4][R6.64], R41 ;  /* 0x0000002906007986 */ /* 0x0003e2000c101504 */
[----:B------:R-:W-:Y:S01]  /*4c2c0*/  LEA.HI.X.SX32 R9, R9, R3, 0x1, P4 ;  /* 0x0000000309097211 */ /* 0x000fe200020f0eff */
[----:B------:R-:W-:-:S05]  /*4c2d0*/  IMAD R36, R36, 0xba, RZ ;  /* 0x000000ba24247824 */ /* 0x000fca00078e02ff */
[----:B------:R-:W4:Y:S01]  /*4c2e0*/  LDC R29, c[0x0][0x278] ;  /* 0x00009e00ff1d7b82 */ /* 0x000f220000000800 */
[----:B------:R-:W-:Y:S01]  /*4c2f0*/  PRMT R10, R41, 0x7632, R10 ;  /* 0x00007632290a7816 */ /* 0x000fe2000000000a */
[----:B-1----:R-:W-:Y:S01]  /*4c300*/  IMAD R35, R35, 0xbc, RZ ;  /* 0x000000bc23237824 */ /* 0x002fe200078e02ff */
[----:B------:R-:W-:-:S05]  /*4c310*/  IADD3 R6, P3, R37, R2, RZ ;  /* 0x0000000225067210 */ /* 0x000fca0007f7e0ff */
[----:B------:R-:W1:Y:S01]  /*4c320*/  LDC R22, c[0x0][0x278] ;  /* 0x00009e00ff167b82 */ /* 0x000e620000000800 */
[----:B------:R-:W-:Y:S01]  /*4c330*/  IMAD R34, R34, 0xbe, RZ ;  /* 0x000000be22227824 */ /* 0x000fe200078e02ff */
[----:B------:R-:W-:-:S06]  /*4c340*/  LEA.HI.X.SX32 R7, R15, R3, 0x1, P3 ;  /* 0x000000030f077211 */ /* 0x000fcc00018f0eff */
[----:B------:R-:W1:Y:S01]  /*4c350*/  LDC R16, c[0x0][0x278] ;  /* 0x00009e00ff107b82 */ /* 0x000e620000000800 */
[----:B--2---:R-:W-:Y:S01]  /*4c360*/  IMAD R5, R11, 0x5d, RZ ;  /* 0x0000005d0b057824 */ /* 0x004fe200078e02ff */
[----:B------:R2:W-:Y:S01]  /*4c370*/  STG.E.U16 desc[UR4][R8.64], R10 ;  /* 0x0000000a08007986 */ /* 0x0005e2000c101504 */
[----:B------:R-:W-:-:S05]  /*4c380*/  IADD3 R4, P0, R36, R2, RZ ;  /* 0x0000000224047210 */ /* 0x000fca0007f1e0ff */
[----:B------:R-:W1:Y:S01]  /*4c390*/  LDC R30, c[0x0][0x278] ;  /* 0x00009e00ff1e7b82 */ /* 0x000e620000000800 */
[----:B---3--:R-:W-:Y:S01]  /*4c3a0*/  IMAD R11, R17, 0x5f, RZ ;  /* 0x0000005f110b7824 */ /* 0x008fe200078e02ff */
[----:B------:R3:W-:Y:S01]  /*4c3b0*/  STG.E.U16 desc[UR4][R6.64], R42 ;  /* 0x0000002a06007986 */ /* 0x0007e2000c101504 */
[-C--:B------:R-:W-:Y:S02]  /*4c3c0*/  LEA.HI.X.SX32 R5, R5, R3.reuse, 0x1, P0 ;  /* 0x0000000305057211 */ /* 0x080fe400000f0eff */
[-C--:B--2---:R-:W-:Y:S02]  /*4c3d0*/  IADD3 R8, P3, R35, R2.reuse, RZ ;  /* 0x0000000223087210 */ /* 0x084fe40007f7e0ff */
[----:B------:R-:W-:Y:S01]  /*4c3e0*/  IADD3 R10, P4, R34, R2, RZ ;  /* 0x00000002220a7210 */ /* 0x000fe20007f9e0ff */
[----:B------:R-:W2:Y:S01]  /*4c3f0*/  LDC R23, c[0x0][0x278] ;  /* 0x00009e00ff177b82 */ /* 0x000ea20000000800 */
[-C--:B------:R-:W-:Y:S01]  /*4c400*/  LEA.HI.X.SX32 R9, R14, R3.reuse, 0x1, P3 ;  /* 0x000000030e097211 */ /* 0x080fe200018f0eff */
[----:B------:R-:W-:Y:S01]  /*4c410*/  IMAD R27, R27, 0xc0, RZ ;  /* 0x000000c01b1b7824 */ /* 0x000fe200078e02ff */
[----:B------:R-:W-:-:S02]  /*4c420*/  LEA.HI.X.SX32 R11, R11, R3, 0x1, P4 ;  /* 0x000000030b0b7211 */ /* 0x000fc400020f0eff */
[----:B---3--:R-:W-:Y:S02]  /*4c430*/  PRMT R42, R42, 0x7632, R42 ;  /* 0x000076322a2a7816 */ /* 0x008fe4000000002a */
[----:B------:R-:W-:Y:S01]  /*4c440*/  PRMT R6, R43, 0x7632, R6 ;  /* 0x000076322b067816 */ /* 0x000fe20000000006 */
[----:B0-----:R-:W-:Y:S01]  /*4c450*/  IMAD R32, R32, 0x60, RZ ;  /* 0x0000006020207824 */ /* 0x001fe200078e02ff */
[----:B------:R-:W0:Y:S01]  /*4c460*/  LDC R24, c[0x0][0x278] ;  /* 0x00009e00ff187b82 */ /* 0x000e220000000800 */
[----:B------:R3:W-:Y:S01]  /*4c470*/  STG.E.U16 desc[UR4][R4.64], R42 ;  /* 0x0000002a04007986 */ /* 0x0007e2000c101504 */
[----:B----4-:R-:W-:-:S03]  /*4c480*/  IMAD R25, R25, 0xc2, RZ ;  /* 0x000000c219197824 */ /* 0x010fc600078e02ff */
[----:B------:R-:W-:Y:S01]  /*4c490*/  STG.E.U16 desc[UR4][R8.64], R43 ;  /* 0x0000002b08007986 */ /* 0x000fe2000c101504 */
[----:B-1----:R-:W-:Y:S02]  /*4c4a0*/  IMAD R15, R30, 0x63, RZ ;  /* 0x000000631e0f7824 */ /* 0x002fe400078e02ff */
[----:B------:R-:W1:Y:S01]  /*4c4b0*/  LDC R28, c[0x0][0x278] ;  /* 0x00009e00ff1c7b82 */ /* 0x000e620000000800 */
[----:B------:R4:W-:Y:S01]  /*4c4c0*/  STG.E.U16 desc[UR4][R10.64], R6 ;  /* 0x000000060a007986 */ /* 0x0009e2000c101504 */
[----:B---3--:R-:W-:Y:S02]  /*4c4d0*/  IMAD R4, R29, 0xc4, RZ ;  /* 0x000000c41d047824 */ /* 0x008fe400078e02ff */
[----:B------:R-:W-:-:S04]  /*4c4e0*/  IMAD R5, R22, 0xc6, RZ ;  /* 0x000000c616057824 */ /* 0x000fc800078e02ff */
[----:B------:R-:W3:Y:S01]  /*4c4f0*/  LDC R26, c[0x0][0x278] ;  /* 0x00009e00ff1a7b82 */ /* 0x000ee20000000800 */
[-C--:B----4-:R-:W-:Y:S01]  /*4c500*/  IADD3 R6, P3, R27, R2.reuse, RZ ;  /* 0x000000021b067210 */ /* 0x090fe20007f7e0ff */
[----:B------:R-:W-:Y:S01]  /*4c510*/  IMAD R9, R16, 0x61, RZ ;  /* 0x0000006110097824 */ /* 0x000fe200078e02ff */
[----:B------:R-:W-:-:S05]  /*4c520*/  IADD3 R8, P0, R25, R2, RZ ;  /* 0x0000000219087210 */ /* 0x000fca0007f1e0ff */
[----:B------:R-:W4:Y:S01]  /*4c530*/  LDC R16, c[0x0][0x278] ;  /* 0x00009e00ff107b82 */ /* 0x000f220000000800 */
[-C--:B------:R-:W-:Y:S02]  /*4c540*/  LEA.HI.X.SX32 R7, R32, R3.reuse, 0x1, P3 ;  /* 0x0000000320077211 */ /* 0x080fe400018f0eff */
[-C--:B------:R-:W-:Y:S02]  /*4c550*/  IADD3 R10, P3, R4, R2.reuse, RZ ;  /* 0x00000002040a7210 */ /* 0x080fe40007f7e0ff */
[----:B------:R-:W-:Y:S01]  /*4c560*/  IADD3 R14, P4, R5, R2, RZ ;  /* 0x00000002050e7210 */ /* 0x000fe20007f9e0ff */
[----:B------:R2:W-:Y:S01]  /*4c570*/  STG.E.U16 desc[UR4][R6.64], R44 ;  /* 0x0000002c06007986 */ /* 0x0005e2000c101504 */
[-C--:B------:R-:W-:Y:S01]  /*4c580*/  LEA.HI.X.SX32 R9, R9, R3.reuse, 0x1, P0 ;  /* 0x0000000309097211 */ /* 0x080fe200000f0eff */
[----:B------:R-:W4:Y:S01]  /*4c590*/  LDC R22, c[0x0][0x278] ;  /* 0x00009e00ff167b82 */ /* 0x000f220000000800 */
[-C--:B------:R-:W-:Y:S02]  /*4c5a0*/  LEA.HI.X.SX32 R11, R12, R3.reuse, 0x1, P3 ;  /* 0x000000030c0b7211 */ /* 0x080fe400018f0eff */
[----:B------:R-:W-:-:S05]  /*4c5b0*/  LEA.HI.X.SX32 R15, R15, R3, 0x1, P4 ;  /* 0x000000030f0f7211 */ /* 0x000fca00020f0eff */
[----:B------:R-:W4:Y:S01]  /*4c5c0*/  LDC R17, c[0x0][0x278] ;  /* 0x00009e00ff117b82 */ /* 0x000f220000000800 */
[----:B--2---:R-:W-:Y:S02]  /*4c5d0*/  PRMT R44, R44, 0x7632, R44 ;  /* 0x000076322c2c7816 */ /* 0x004fe4000000002c */
[----:B------:R-:W-:-:S03]  /*4c5e0*/  PRMT R6, R45, 0x7632, R6 ;  /* 0x000076322d067816 */ /* 0x000fc60000000006 */
[----:B------:R0:W-:Y:S02]  /*4c5f0*/  STG.E.U16 desc[UR4][R8.64], R44 ;  /* 0x0000002c08007986 */ /* 0x0001e4000c101504 */
[----:B------:R-:W2:Y:S02]  /*4c600*/  LDC R30, c[0x0][0x278] ;  /* 0x00009e00ff1e7b82 */ /* 0x000ea40000000800 */
[----:B------:R-:W-:Y:S04]  /*4c610*/  STG.E.U16 desc[UR4][R10.64], R45 ;  /* 0x0000002d0a007986 */ /* 0x000fe8000c101504 */
[----:B------:R3:W-:Y:S02]  /*4c620*/  STG.E.U16 desc[UR4][R14.64], R6 ;  /* 0x000000060e007986 */ /* 0x0007e4000c101504 */
[----:B------:R-:W4:Y:S01]  /*4c630*/  LDC R33, c[0x0][0x278] ;  /* 0x00009e00ff217b82 */ /* 0x000f220000000800 */
[----:B0-----:R-:W-:-:S02]  /*4c640*/  IMAD R8, R24, 0xca, RZ ;  /* 0x000000ca18087824 */ /* 0x001fc400078e02ff */
[----:B-1----:R-:W-:Y:S02]  /*4c650*/  IMAD R9, R28, 0x65, RZ ;  /* 0x000000651c097824 */ /* 0x002fe400078e02ff */
[----:B---3--:R-:W-:-:S03]  /*4c660*/  IMAD R7, R26, 0xcc, RZ ;  /* 0x000000cc1a077824 */ /* 0x008fc600078e02ff */
[----:B------:R-:W0:Y:S01]  /*4c670*/  LDC R29, c[0x0][0x278] ;  /* 0x00009e00ff1d7b82 */ /* 0x000e220000000800 */
[----:B------:R-:W-:-:S05]  /*4c680*/  IMAD R6, R23, 0xc8, RZ ;  /* 0x000000c817067824 */ /* 0x000fca00078e02ff */
[-C--:B------:R-:W-:Y:S02]  /*4c690*/  IADD3 R10, P0, R6, R2.reuse, RZ ;  /* 0x00000002060a7210 */ /* 0x080fe40007f1e0ff */
[----:B------:R-:W1:Y:S02]  /*4c6a0*/  LDC R38, c[0x0][0x278] ;  /* 0x00009e00ff267b82 */ /* 0x000e640000000800 */
[----:B------:R-:W-:Y:S02]  /*4c6b0*/  LEA.HI.X.SX32 R11, R18, R3, 0x1, P0 ;  /* 0x00000003120b7211 */ /* 0x000fe400000f0eff */
[----:B------:R-:W-:-:S04]  /*4c6c0*/  IADD3 R14, P3, R8, R2, RZ ;  /* 0x00000002080e7210 */ /* 0x000fc80007f7e0ff */
[----:B------:R-:W3:Y:S01]  /*4c6d0*/  LDC R18, c[0x0][0x278] ;  /* 0x00009e00ff127b82 */ /* 0x000ee20000000800 */
[-C--:B------:R-:W-:Y:S02]  /*4c6e0*/  LEA.HI.X.SX32 R15, R9, R3.reuse, 0x1, P3 ;  /* 0x00000003090f7211 */ /* 0x080fe400018f0eff */
[----:B------:R-:W-:Y:S02]  /*4c6f0*/  IADD3 R12, P4, R7, R2, RZ ;  /* 0x00000002070c7210 */ /* 0x000fe40007f9e0ff */
[----:B------:R-:W-:Y:S01]  /*4c700*/  PRMT R9, R46, 0x7632, R9 ;  /* 0x000076322e097816 */ /* 0x000fe20000000009 */
[----:B------:R-:W-:Y:S01]  /*4c710*/  STG.E.U16 desc[UR4][R10.64], R46 ;  /* 0x0000002e0a007986 */ /* 0x000fe2000c101504 */
[----:B------:R-:W-:Y:S01]  /*4c720*/  LEA.HI.X.SX32 R13, R13, R3, 0x1, P4 ;  /* 0x000000030d0d7211 */ /* 0x000fe200020f0eff */
[----:B--2---:R-:W-:Y:S01]  /*4c730*/  IMAD R30, R30, 0xd2, RZ ;  /* 0x000000d21e1e7824 */ /* 0x004fe200078e02ff */
[----:B------:R-:W2:Y:S01]  /*4c740*/  LDC R23, c[0x0][0x278] ;  /* 0x00009e00ff177b82 */ /* 0x000ea20000000800 */
[----:B------:R0:W-:Y:S04]  /*4c750*/  STG.E.U16 desc[UR4][R14.64], R9 ;  /* 0x000000090e007986 */ /* 0x0001e8000c101504 */
[----:B------:R1:W-:Y:S01]  /*4c760*/  STG.E.U16 desc[UR4][R12.64], R47 ;  /* 0x0000002f0c007986 */ /* 0x0003e2000c101504 */
[----:B----4-:R-:W-:-:S02]  /*4c770*/  IMAD R33, R33, 0xd4, RZ ;  /* 0x000000d421217824 */ /* 0x010fc400078e02ff */
[----:B------:R-:W4:Y:S01]  /*4c780*/  LDC R24, c[0x0][0x278] ;  /* 0x00009e00ff187b82 */ /* 0x000f220000000800 */
[----:B0-----:R-:W-:Y:S02]  /*4c790*/  IMAD R9, R16, 0xce, RZ ;  /* 0x000000ce10097824 */ /* 0x001fe400078e02ff */
[----:B------:R-:W-:-:S05]  /*4c7a0*/  IMAD R10, R17, 0xd0, RZ ;  /* 0x000000d0110a7824 */ /* 0x000fca00078e02ff */
[----:B------:R-:W0:Y:S01]  /*4c7b0*/  LDC R28, c[0x0][0x278] ;  /* 0x00009e00ff1c7b82 */ /* 0x000e220000000800 */
[----:B-1----:R-:W-:Y:S01]  /*4c7c0*/  IMAD R13, R22, 0x67, RZ ;  /* 0x00000067160d7824 */ /* 0x002fe200078e02ff */
[-C--:B------:R-:W-:Y:S01]  /*4c7d0*/  IADD3 R12, P3, R9, R2.reuse, RZ ;  /* 0x00000002090c7210 */ /* 0x080fe20007f7e0ff */
[----:B---3--:R-:W-:Y:S01]  /*4c7e0*/  IMAD R17, R18, 0x69, RZ ;  /* 0x0000006912117824 */ /* 0x008fe200078e02ff */
[----:B------:R-:W-:Y:S02]  /*4c7f0*/  PRMT R11, R47, 0x7632, R11 ;  /* 0x000076322f0b7816 */ /* 0x000fe4000000000b */
[----:B------:R-:W-:Y:S02]  /*4c800*/  LEA.HI.X.SX32 R13, R13, R3, 0x1, P3 ;  /* 0x000000030d0d7211 */ /* 0x000fe400018f0eff */
[-C--:B------:R-:W-:Y:S01]  /*4c810*/  IADD3 R14, P0, R10, R2.reuse, RZ ;  /* 0x000000020a0e7210 */ /* 0x080fe20007f1e0ff */
[----:B------:R-:W1:Y:S01]  /*4c820*/  LDC R26, c[0x0][0x278] ;  /* 0x00009e00ff1a7b82 */ /* 0x000e620000000800 */
[----:B------:R-:W-:-:S02]  /*4c830*/  IADD3 R16, P3, R30, R2, RZ ;  /* 0x000000021e107210 */ /* 0x000fc40007f7e0ff */
[----:B------:R-:W-:Y:S01]  /*4c840*/  IADD3 R18, P4, R33, R2, RZ ;  /* 0x0000000221127210 */ /* 0x000fe20007f9e0ff */
[----:B------:R3:W-:Y:S01]  /*4c850*/  STG.E.U16 desc[UR4][R12.64], R11 ;  /* 0x0000000b0c007986 */ /* 0x0007e2000c101504 */
[-C--:B------:R-:W-:Y:S01]  /*4c860*/  LEA.HI.X.SX32 R15, R20, R3.reuse, 0x1, P0 ;  /* 0x00000003140f7211 */ /* 0x080fe200000f0eff */
[----:B------:R-:W-:Y:S01]  /*4c870*/  IMAD R29, R29, 0xd8, RZ ;  /* 0x000000d81d1d7824 */ /* 0x000fe200078e02ff */
[-C--:B------:R-:W-:Y:S01]  /*4c880*/  LEA.HI.X.SX32 R17, R17, R3.reuse, 0x1, P3 ;  /* 0x0000000311117211 */ /* 0x080fe200018f0eff */
[----:B------:R-:W-:Y:S01]  /*4c890*/  IMAD R38, R38, 0x6c, RZ ;  /* 0x0000006c26267824 */ /* 0x000fe200078e02ff */
[----:B------:R-:W-:Y:S01]  /*4c8a0*/  LEA.HI.X.SX32 R19, R19, R3, 0x1, P4 ;  /* 0x0000000313137211 */ /* 0x000fe200020f0eff */
[----:B------:R2:W-:Y:S01]  /*4c8b0*/  STG.E.U16 desc[UR4][R14.64], R48 ;  /* 0x000000300e007986 */ /* 0x0005e2000c101504 */
[----:B------:R-:W1:Y:S01]  /*4c8c0*/  LDC R20, c[0x0][0x278] ;  /* 0x00009e00ff147b82 */ /* 0x000e620000000800 */
[----:B---3--:R-:W-:-:S07]  /*4c8d0*/  PRMT R11, R48, 0x7632, R11 ;  /* 0x00007632300b7816 */ /* 0x008fce000000000b */
[----:B------:R-:W3:Y:S01]  /*4c8e0*/  LDC R22, c[0x0][0x278] ;  /* 0x00009e00ff167b82 */ /* 0x000ee20000000800 */
[----:B------:R-:W-:Y:S01]  /*4c8f0*/  STG.E.U16 desc[UR4][R16.64], R11 ;  /* 0x0000000b10007986 */ /* 0x000fe2000c101504 */
[----:B--2---:R-:W-:-:S03]  /*4c900*/  IADD3 R14, P3, R29, R2, RZ ;  /* 0x000000021d0e7210 */ /* 0x004fc60007f7e0ff */
[----:B------:R2:W-:Y:S01]  /*4c910*/  STG.E.U16 desc[UR4][R18.64], R49 ;  /* 0x0000003112007986 */ /* 0x0005e2000c101504 */
[----:B------:R-:W-:Y:S02]  /*4c920*/  LEA.HI.X.SX32 R15, R38, R3, 0x1, P3 ;  /* 0x00000003260f7211 */ /* 0x000fe400018f0eff */
[----:B------:R-:W3:Y:S08]  /*4c930*/  LDC R32, c[0x0][0x278] ;  /* 0x00009e00ff207b82 */ /* 0x000ef00000000800 */
[----:B------:R-:W3:Y:S08]  /*4c940*/  LDC R38, c[0x0][0x278] ;  /* 0x00009e00ff267b82 */ /* 0x000ef00000000800 */
[----:B--2---:R-:W2:Y:S01]  /*4c950*/  LDC R19, c[0x0][0x278] ;  /* 0x00009e00ff137b82 */ /* 0x004ea20000000800 */
[----:B------:R-:W-:-:S07]  /*4c960*/  IMAD R11, R23, 0xd6, RZ ;  /* 0x000000d6170b7824 */ /* 0x000fce00078e02ff */
[----:B------:R-:W2:Y:S01]  /*4c970*/  LDC R31, c[0x0][0x278] ;  /* 0x00009e00ff1f7b82 */ /* 0x000ea20000000800 */
[----:B----4-:R-:W-:Y:S01]  /*4c980*/  IMAD R13, R24, 0x6b, RZ ;  /* 0x0000006b180d7824 */ /* 0x010fe200078e02ff */
[----:B------:R-:W-:Y:S01]  /*4c990*/  IADD3 R12, P0, R11, R2, RZ ;  /* 0x000000020b0c7210 */ /* 0x000fe20007f1e0ff */
[----:B0-----:R-:W-:-:S05]  /*4c9a0*/  IMAD R28, R28, 0xda, RZ ;  /* 0x000000da1c1c7824 */ /* 0x001fca00078e02ff */
[----:B------:R-:W0:Y:S01]  /*4c9b0*/  LDC R23, c[0x0][0x278] ;  /* 0x00009e00ff177b82 */ /* 0x000e220000000800 */
[----:B-1----:R-:W-:Y:S01]  /*4c9c0*/  IMAD R17, R26, 0x6d, RZ ;  /* 0x0000006d1a117824 */ /* 0x002fe200078e02ff */
[----:B------:R-:W-:Y:S02]  /*4c9d0*/  LEA.HI.X.SX32 R13, R13, R3, 0x1, P0 ;  /* 0x000000030d0d7211 */ /* 0x000fe400000f0eff */
[----:B------:R-:W-:-:S04]  /*4c9e0*/  PRMT R49, R49, 0x7632, R49 ;  /* 0x0000763231317816 */ /* 0x000fc80000000031 */
[----:B------:R-:W1:Y:S01]  /*4c9f0*/  LDC R24, c[0x0][0x278] ;  /* 0x00009e00ff187b82 */ /* 0x000e620000000800 */
[----:B------:R-:W-:Y:S01]  /*4ca00*/  IADD3 R16, P4, R28, R2, RZ ;  /* 0x000000021c107210 */ /* 0x000fe20007f9e0ff */
[----:B------:R2:W-:Y:S01]  /*4ca10*/  STG.E.U16 desc[UR4][R12.64], R49 ;  /* 0x000000310c007986 */ /* 0x0005e2000c101504 */
[----:B------:R-:W-:Y:S02]  /*4ca20*/  PRMT R18, R50, 0x7632, R18 ;  /* 0x0000763232127816 */ /* 0x000fe40000000012 */
[----:B------:R-:W-:-:S03]  /*4ca30*/  LEA.HI.X.SX32 R17, R17, R3, 0x1, P4 ;  /* 0x0000000311117211 */ /* 0x000fc600020f0eff */
[----:B------:R-:W4:Y:S01]  /*4ca40*/  LDC R45, c[0x0][0x278] ;  /* 0x00009e00ff2d7b82 */ /* 0x000f220000000800 */
[----:B------:R2:W-:Y:S01]  /*4ca50*/  STG.E.U16 desc[UR4][R14.64], R50 ;  /* 0x000000320e007986 */ /* 0x0005e2000c101504 */
[----:B---3--:R-:W-:Y:S02]  /*4ca60*/  IMAD R38, R38, 0x6e, RZ ;  /* 0x0000006e26267824 */ /* 0x008fe400078e02ff */
[----:B--2---:R-:W-:Y:S02]  /*4ca70*/  IMAD R12, R19, 0xdc, RZ ;  /* 0x000000dc130c7824 */ /* 0x004fe400078e02ff */
[----:B------:R-:W-:Y:S01]  /*4ca80*/  IMAD R13, R20, 0xde, RZ ;  /* 0x000000de140d7824 */ /* 0x000fe200078e02ff */
[----:B------:R2:W-:Y:S01]  /*4ca90*/  STG.E.U16 desc[UR4][R16.64], R18 ;  /* 0x0000001210007986 */ /* 0x0005e2000c101504 */
[----:B------:R-:W-:Y:S01]  /*4caa0*/  IMAD R32, R32, 0xe0, RZ ;  /* 0x000000e020207824 */ /* 0x000fe200078e02ff */
[----:B------:R-:W3:Y:S01]  /*4cab0*/  LDC R43, c[0x0][0x278] ;  /* 0x00009e00ff2b7b82 */ /* 0x000ee20000000800 */
[----:B------:R-:W-:Y:S01]  /*4cac0*/  IMAD R31, R31, 0xe2, RZ ;  /* 0x000000e21f1f7824 */ /* 0x000fe200078e02ff */
[----:B------:R-:W-:Y:S01]  /*4cad0*/  IADD3 R14, P3, R12, R2, RZ ;  /* 0x000000020c0e7210 */ /* 0x000fe20007f7e0ff */
[----:B0-----:R-:W-:-:S03]  /*4cae0*/  IMAD R23, R23, 0x71, RZ ;  /* 0x0000007117177824 */ /* 0x001fc600078e02ff */
[-C--:B------:R-:W-:Y:S02]  /*4caf0*/  LEA.HI.X.SX32 R15, R38, R3.reuse, 0x1, P3 ;  /* 0x00000003260f7211 */ /* 0x080fe400018f0eff */
[----:B------:R-:W0:Y:S01]  /*4cb00*/  LDC R41, c[0x0][0x278] ;  /* 0x00009e00ff297b82 */ /* 0x000e220000000800 */
[----:B--2---:R-:W-:Y:S01]  /*4cb10*/  IMAD R17, R22, 0x6f, RZ ;  /* 0x0000006f16117824 */ /* 0x004fe200078e02ff */
[-C--:B------:R-:W-:Y:S02]  /*4cb20*/  IADD3 R16, P0, R13, R2.reuse, RZ ;  /* 0x000000020d107210 */ /* 0x080fe40007f1e0ff */
[-C--:B------:R-:W-:Y:S02]  /*4cb30*/  IADD3 R18, P3, R32, R2.reuse, RZ ;  /* 0x0000000220127210 */ /* 0x080fe40007f7e0ff */
[-C--:B------:R-:W-:Y:S01]  /*4cb40*/  LEA.HI.X.SX32 R17, R17, R3.reuse, 0x1, P0 ;  /* 0x0000000311117211 */ /* 0x080fe200000f0eff */
[----:B----4-:R-:W-:Y:S01]  /*4cb50*/  IMAD R45, R45, 0x72, RZ ;  /* 0x000000722d2d7824 */ /* 0x010fe200078e02ff */
[----:B------:R-:W-:Y:S01]  /*4cb60*/  PRMT R22, R51, 0x7632, R22 ;  /* 0x0000763233167816 */ /* 0x000fe20000000016 */
[----:B------:R-:W2:Y:S01]  /*4cb70*/  LDC R46, c[0x0][0x278] ;  /* 0x00009e00ff2e7b82 */ /* 0x000ea20000000800 */
[----:B------:R-:W-:Y:S01]  /*4cb80*/  IADD3 R20, P4, R31, R2, RZ ;  /* 0x000000021f147210 */ /* 0x000fe20007f9e0ff */
[----:B------:R4:W-:Y:S01]  /*4cb90*/  STG.E.U16 desc[UR4][R14.64], R51 ;  /* 0x000000330e007986 */ /* 0x0009e2000c101504 */
[----:B------:R-:W-:-:S02]  /*4cba0*/  LEA.HI.X.SX32 R19, R21, R3, 0x1, P3 ;  /* 0x0000000315137211 */ /* 0x000fc400018f0eff */
[----:B------:R-:W-:Y:S01]  /*4cbb0*/  LEA.HI.X.SX32 R21, R23, R3, 0x1, P4 ;  /* 0x0000000317157211 */ /* 0x000fe200020f0eff */
[----:B------:R1:W-:Y:S02]  /*4cbc0*/  STG.E.U16 desc[UR4][R16.64], R22 ;  /* 0x0000001610007986 */ /* 0x0003e4000c101504 */
[----:B------:R-:W2:Y:S02]  /*4cbd0*/  LDC R42, c[0x0][0x278] ;  /* 0x00009e00ff2a7b82 */ /* 0x000ea40000000800 */
[----:B------:R-:W-:Y:S01]  /*4cbe0*/  STG.E.U16 desc[UR4][R18.64], R52 ;  /* 0x0000003412007986 */ /* 0x000fe2000c101504 */
[----:B----4-:R-:W-:-:S05]  /*4cbf0*/  PRMT R14, R52, 0x7632, R14 ;  /* 0x00007632340e7816 */ /* 0x010fca000000000e */
[----:B------:R-:W4:Y:S01]  /*4cc00*/  LDC R40, c[0x0][0x278] ;  /* 0x00009e00ff287b82 */ /* 0x000f220000000800 */
[----:B-1----:R-:W-:Y:S01]  /*4cc10*/  IMAD R22, R24, 0xe4, RZ ;  /* 0x000000e418167824 */ /* 0x002fe200078e02ff */
[----:B------:R1:W-:Y:S06]  /*4cc20*/  STG.E.U16 desc[UR4][R20.64], R14 ;  /* 0x0000000e14007986 */ /* 0x0003ec000c101504 */
[----:B------:R-:W4:Y:S01]  /*4cc30*/  LDC R26, c[0x0][0x278] ;  /* 0x00009e00ff1a7b82 */ /* 0x000f220000000800 */
[----:B-1----:R-:W-:-:S07]  /*4cc40*/  IADD3 R14, P3, R22, R2, RZ ;  /* 0x00000002160e7210 */ /* 0x002fce0007f7e0ff */
[----:B------:R-:W1:Y:S01]  /*4cc50*/  LDC R48, c[0x0][0x278] ;  /* 0x00009e00ff307b82 */ /* 0x000e620000000800 */
[----:B------:R-:W-:-:S07]  /*4cc60*/  LEA.HI.X.SX32 R15, R45, R3, 0x1, P3 ;  /* 0x000000032d0f7211 */ /* 0x000fce00018f0eff */
[----:B------:R-:W2:Y:S01]  /*4cc70*/  LDC R45, c[0x0][0x278] ;  /* 0x00009e00ff2d7b82 */ /* 0x000ea20000000800 */
[----:B---3--:R-:W-:-:S05]  /*4cc80*/  IMAD R24, R43, 0xe8, RZ ;  /* 0x000000e82b187824 */ /* 0x008fca00078e02ff */
[----:B------:R-:W-:Y:S02]  /*4cc90*/  IADD3 R18, P3, R24, R2, RZ ;  /* 0x0000000218127210 */ /* 0x000fe40007f7e0ff */
[----:B------:R-:W3:Y:S01]  /*4cca0*/  LDC R49, c[0x0][0x278] ;  /* 0x00009e00ff317b82 */ /* 0x000ee20000000800 */
[----:B0-----:R-:W-:-:S07]  /*4ccb0*/  IMAD R23, R41, 0xe6, RZ ;  /* 0x000000e629177824 */ /* 0x001fce00078e02ff */
[----:B------:R-:W0:Y:S01]  /*4ccc0*/  LDC R52, c[0x0][0x278] ;  /* 0x00009e00ff347b82 */ /* 0x000e220000000800 */
[----:B--2---:R-:W-:-:S07]  /*4ccd0*/  IMAD R45, R45, 0x74, RZ ;  /* 0x000000742d2d7824 */ /* 0x004fce00078e02ff */
[----:B------:R-:W2:Y:S01]  /*4cce0*/  LDC R38, c[0x0][0x278] ;  /* 0x00009e00ff267b82 */ /* 0x000ea20000000800 */
[----:B------:R-:W-:-:S07]  /*4ccf0*/  LEA.HI.X.SX32 R19, R45, R3, 0x1, P3 ;  /* 0x000000032d137211 */ /* 0x000fce00018f0eff */
[----:B------:R-:W0:Y:S01]  /*4cd00*/  LDC R45, c[0x0][0x278] ;  /* 0x00009e00ff2d7b82 */ /* 0x000e220000000800 */
[----:B------:R-:W-:-:S07]  /*4cd10*/  IMAD R46, R46, 0xea, RZ ;  /* 0x000000ea2e2e7824 */ /* 0x000fce00078e02ff */
[----:B------:R-:W2:Y:S01]  /*4cd20*/  LDC R44, c[0x0][0x278] ;  /* 0x00009e00ff2c7b82 */ /* 0x000ea20000000800 */
[----:B------:R-:W-:Y:S01]  /*4cd30*/  IMAD R17, R42, 0x73, RZ ;  /* 0x000000732a117824 */ /* 0x000fe200078e02ff */
[-C--:B------:R-:W-:Y:S01]  /*4cd40*/  IADD3 R16, P0, R23, R2.reuse, RZ ;  /* 0x0000000217107210 */ /* 0x080fe20007f1e0ff */
[----:B----4-:R-:W-:Y:S01]  /*4cd50*/  IMAD R21, R40, 0x75, RZ ;  /* 0x0000007528157824 */ /* 0x010fe200078e02ff */
[----:B------:R-:W-:Y:S01]  /*4cd60*/  IADD3 R20, P4, R46, R2, RZ ;  /* 0x000000022e147210 */ /* 0x000fe20007f9e0ff */
[----:B------:R4:W-:Y:S01]  /*4cd70*/  STG.E.U16 desc[UR4][R14.64], R53 ;  /* 0x000000350e007986 */ /* 0x0009e2000c101504 */
[-C--:B------:R-:W-:Y:S02]  /*4cd80*/  LEA.HI.X.SX32 R17, R17, R3.reuse, 0x1, P0 ;  /* 0x0000000311117211 */ /* 0x080fe400000f0eff */
[----:B------:R-:W2:Y:S01]  /*4cd90*/  LDC R40, c[0x0][0x278] ;  /* 0x00009e00ff287b82 */ /* 0x000ea20000000800 */
[----:B------:R-:W-:Y:S01]  /*4cda0*/  LEA.HI.X.SX32 R21, R21, R3, 0x1, P4 ;  /* 0x0000000315157211 */ /* 0x000fe200020f0eff */
[----:B------:R-:W-:-:S02]  /*4cdb0*/  IMAD R26, R26, 0xec, RZ ;  /* 0x000000ec1a1a7824 */ /* 0x000fc400078e02ff */
[----:B-1----:R-:W-:Y:S02]  /*4cdc0*/  IMAD R48, R48, 0xee, RZ ;  /* 0x000000ee30307824 */ /* 0x002fe400078e02ff */
[----:B---3--:R-:W-:Y:S02]  /*4cdd0*/  IMAD R49, R49, 0xf0, RZ ;  /* 0x000000f031317824 */ /* 0x008fe400078e02ff */
[----:B0-----:R-:W-:Y:S01]  /*4cde0*/  IMAD R45, R45, 0x76, RZ ;  /* 0x000000762d2d7824 */ /* 0x001fe200078e02ff */
[----:B----4-:R-:W-:Y:S01]  /*4cdf0*/  PRMT R53, R53, 0x7632, R53 ;  /* 0x0000763235357816 */ /* 0x010fe20000000035 */
[----:B------:R-:W0:Y:S01]  /*4ce00*/  LDC R51, c[0x0][0x278] ;  /* 0x00009e00ff337b82 */ /* 0x000e220000000800 */
[----:B------:R-:W-:-:S03]  /*4ce10*/  PRMT R14, R54, 0x7632, R14 ;  /* 0x00007632360e7816 */ /* 0x000fc6000000000e */
[----:B------:R2:W-:Y:S01]  /*4ce20*/  STG.E.U16 desc[UR4][R16.64], R53 ;  /* 0x0000003510007986 */ /* 0x0005e2000c101504 */
[----:B------:R-:W-:-:S03]  /*4ce30*/  IMAD R52, R52, 0xf2, RZ ;  /* 0x000000f234347824 */ /* 0x000fc600078e02ff */
[----:B------:R-:W-:Y:S01]  /*4ce40*/  STG.E.U16 desc[UR4][R18.64], R54 ;  /* 0x0000003612007986 */ /* 0x000fe2000c101504 */
[----:B------:R-:W1:Y:S03]  /*4ce50*/  LDC R47, c[0x0][0x278] ;  /* 0x00009e00ff2f7b82 */ /* 0x000e660000000800 */
[----:B------:R3:W-:Y:S01]  /*4ce60*/  STG.E.U16 desc[UR4][R20.64], R14 ;  /* 0x0000000e14007986 */ /* 0x0007e2000c101504 */
[----:B--2---:R-:W-:-:S04]  /*4ce70*/  IMAD R17, R38, 0x77, RZ ;  /* 0x0000007726117824 */ /* 0x004fc800078e02ff */
[----:B------:R-:W2:Y:S01]  /*4ce80*/  LDC R53, c[0x0][0x278] ;  /* 0x00009e00ff357b82 */ /* 0x000ea20000000800 */
[-C--:B------:R-:W-:Y:S02]  /*4ce90*/  IADD3 R16, P0, R48, R2.reuse, RZ ;  /* 0x0000000230107210 */ /* 0x080fe40007f1e0ff */
[-C--:B---3--:R-:W-:Y:S01]  /*4cea0*/  IADD3 R14, P3, R26, R2.reuse, RZ ;  /* 0x000000021a0e7210 */ /* 0x088fe20007f7e0ff */
[----:B------:R-:W-:Y:S01]  /*4ceb0*/  IMAD R21, R44, 0x79, RZ ;  /* 0x000000792c157824 */ /* 0x000fe200078e02ff */
[----:B------:R-:W-:-:S03]  /*4cec0*/  IADD3 R20, P4, R52, R2, RZ ;  /* 0x0000000234147210 */ /* 0x000fc60007f9e0ff */
[----:B------:R-:W3:Y:S01]  /*4ced0*/  LDC R41, c[0x0][0x278] ;  /* 0x00009e00ff297b82 */ /* 0x000ee20000000800 */
[-C--:B------:R-:W-:Y:S02]  /*4cee0*/  LEA.HI.X.SX32 R15, R45, R3.reuse, 0x1, P3 ;  /* 0x000000032d0f7211 */ /* 0x080fe400018f0eff */
[----:B------:R-:W-:Y:S02]  /*4cef0*/  IADD3 R18, P3, R49, R2, RZ ;  /* 0x0000000231127210 */ /* 0x000fe40007f7e0ff */
[-C--:B------:R-:W-:Y:S01]  /*4cf00*/  LEA.HI.X.SX32 R17, R17, R3.reuse, 0x1, P0 ;  /* 0x0000000311117211 */ /* 0x080fe200000f0eff */
[----:B------:R4:W-:Y:S01]  /*4cf10*/  STG.E.U16 desc[UR4][R14.64], R55 ;  /* 0x000000370e007986 */ /* 0x0009e2000c101504 */
[----:B------:R-:W-:Y:S01]  /*4cf20*/  PRMT R38, R55, 0x7632, R38 ;  /* 0x0000763237267816 */ /* 0x000fe20000000026 */
[----:B------:R-:W3:Y:S01]  /*4cf30*/  LDC R45, c[0x0][0x278] ;  /* 0x00009e00ff2d7b82 */ /* 0x000ee20000000800 */
[-C--:B------:R-:W-:Y:S02]  /*4cf40*/  LEA.HI.X.SX32 R19, R246, R3.reuse, 0x1, P3 ;  /* 0x00000003f6137211 */ /* 0x080fe400018f0eff */
[----:B------:R-:W-:Y:S01]  /*4cf50*/  LEA.HI.X.SX32 R21, R21, R3, 0x1, P4 ;  /* 0x0000000315157211 */ /* 0x000fe200020f0eff */
[----:B------:R0:W-:Y:S04]  /*4cf60*/  STG.E.U16 desc[UR4][R16.64], R38 ;  /* 0x0000002610007986 */ /* 0x0001e8000c101504 */
[----:B------:R-:W3:Y:S01]  /*4cf70*/  LDC R246, c[0x0][0x278] ;  /* 0x00009e00fff67b82 */ /* 0x000ee20000000800 */
[----:B----4-:R-:W-:Y:S01]  /*4cf80*/  PRMT R14, R56, 0x7632, R14 ;  /* 0x00007632380e7816 */ /* 0x010fe2000000000e */
[----:B------:R-:W-:Y:S01]  /*4cf90*/  STG.E.U16 desc[UR4][R18.64], R56 ;  /* 0x0000003812007986 */ /* 0x000fe2000c101504 */
[----:B------:R-:W-:-:S03]  /*4cfa0*/  IMAD R55, R40, 0xf8, RZ ;  /* 0x000000f828377824 */ /* 0x000fc600078e02ff */
[----:B------:R4:W-:Y:S02]  /*4cfb0*/  STG.E.U16 desc[UR4][R20.64], R14 ;  /* 0x0000000e14007986 */ /* 0x0009e4000c101504 */
[----:B0-----:R-:W0:Y:S01]  /*4cfc0*/  LDC R38, c[0x0][0x278] ;  /* 0x00009e00ff267b82 */ /* 0x001e220000000800 */
[----:B------:R-:W-:-:S07]  /*4cfd0*/  IMAD R51, R51, 0xf4, RZ ;  /* 0x000000f433337824 */ /* 0x000fce00078e02ff */
[----:B------:R-:W0:Y:S08]  /*4cfe0*/  LDC R40, c[0x0][0x278] ;  /* 0x00009e00ff287b82 */ /* 0x000e300000000800 */
[----:B----4-:R-:W4:Y:S01]  /*4cff0*/  LDC R21, c[0x0][0x278] ;  /* 0x00009e00ff157b82 */ /* 0x010f220000000800 */
[----:B--2---:R-:W-:-:S07]  /*4d000*/  IMAD R53, R53, 0xf6, RZ ;  /* 0x000000f635357824 */ /* 0x004fce00078e02ff */
[----:B------:R-:W2:Y:S01]  /*4d010*/  LDC R43, c[0x0][0x278] ;  /* 0x00009e00ff2b7b82 */ /* 0x000ea20000000800 */
[----:B-1----:R-:W-:Y:S01]  /*4d020*/  IMAD R47, R47, 0x7a, RZ ;  /* 0x0000007a2f2f7824 */ /* 0x002fe200078e02ff */
[-C--:B------:R-:W-:Y:S01]  /*4d030*/  IADD3 R14, P0, R51, R2.reuse, RZ ;  /* 0x00000002330e7210 */ /* 0x080fe20007f1e0ff */
[----:B---3--:R-:W-:Y:S01]  /*4d040*/  IMAD R17, R41, 0x7b, RZ ;  /* 0x0000007b29117824 */ /* 0x008fe200078e02ff */
[-C--:B------:R-:W-:Y:S01]  /*4d050*/  IADD3 R16, P3, R53, R2.reuse, RZ ;  /* 0x0000000235107210 */ /* 0x080fe20007f7e0ff */
[----:B------:R-:W-:Y:S01]  /*4d060*/  IMAD R45, R45, 0x7c, RZ ;  /* 0x0000007c2d2d7824 */ /* 0x000fe200078e02ff */
[-C--:B------:R-:W-:Y:S02]  /*4d070*/  LEA.HI.X.SX32 R15, R47, R3.reuse, 0x1, P0 ;  /* 0x000000032f0f7211 */ /* 0x080fe400000f0eff */
[----:B------:R-:W1:Y:S01]  /*4d080*/  LDC R42, c[0x0][0x278] ;  /* 0x00009e00ff2a7b82 */ /* 0x000e620000000800 */
[----:B------:R-:W-:Y:S01]  /*4d090*/  IADD3 R18, P4, R55, R2, RZ ;  /* 0x0000000237127210 */ /* 0x000fe20007f9e0ff */
[----:B------:R-:W-:Y:S01]  /*4d0a0*/  IMAD R246, R246, 0xfa, RZ ;  /* 0x000000faf6f67824 */ /* 0x000fe200078e02ff */
[----:B------:R-:W-:-:S05]  /*4d0b0*/  LEA.HI.X.SX32 R17, R17, R3, 0x1, P3 ;  /* 0x0000000311117211 */ /* 0x000fca00018f0eff */
[----:B------:R-:W3:Y:S01]  /*4d0c0*/  LDC R54, c[0x0][0x278] ;  /* 0x00009e00ff367b82 */ /* 0x000ee20000000800 */
[----:B------:R-:W-:Y:S01]  /*4d0d0*/  PRMT R20, R57, 0x7632, R20 ;  /* 0x0000763239147816 */ /* 0x000fe20000000014 */
[----:B------:R0:W-:Y:S01]  /*4d0e0*/  STG.E.U16 desc[UR4][R14.64], R57 ;  /* 0x000000390e007986 */ /* 0x0001e2000c101504 */
[----:B------:R-:W-:Y:S01]  /*4d0f0*/  LEA.HI.X.SX32 R19, R45, R3, 0x1, P4 ;  /* 0x000000032d137211 */ /* 0x000fe200020f0eff */
[----:B----4-:R-:W-:-:S04]  /*4d100*/  IMAD R21, R21, 0xfc, RZ ;  /* 0x000000fc15157824 */ /* 0x010fc800078e02ff */
[----:B------:R-:W4:Y:S01]  /*4d110*/  LDC R44, c[0x0][0x278] ;  /* 0x00009e00ff2c7b82 */ /* 0x000f220000000800 */
[----:B0-----:R-:W-:Y:S01]  /*4d120*/  IMAD R40, R40, 0xfe, RZ ;  /* 0x000000fe28287824 */ /* 0x001fe200078e02ff */
[----:B------:R0:W-:Y:S01]  /*4d130*/  STG.E.U16 desc[UR4][R16.64], R20 ;  /* 0x0000001410007986 */ /* 0x0001e2000c101504 */
[----:B------:R-:W-:Y:S01]  /*4d140*/  IMAD R15, R38, 0x7d, RZ ;  /* 0x0000007d260f7824 */ /* 0x000fe200078e02ff */
[-C--:B------:R-:W-:Y:S02]  /*4d150*/  IADD3 R14, P3, R246, R2.reuse, RZ ;  /* 0x00000002f60e7210 */ /* 0x080fe40007f7e0ff */
[----:B------:R2:W-:Y:S02]  /*4d160*/  STG.E.U16 desc[UR4][R18.64], R58 ;  /* 0x0000003a12007986 */ /* 0x0005e4000c101504 */
[----:B------:R-:W4:Y:S01]  /*4d170*/  LDC R41, c[0x0][0x278] ;  /* 0x00009e00ff297b82 */ /* 0x000f220000000800 */
[----:B------:R-:W-:Y:S02]  /*4d180*/  LEA.HI.X.SX32 R15, R15, R3, 0x1, P3 ;  /* 0x000000030f0f7211 */ /* 0x000fe400018f0eff */
[----:B0-----:R-:W-:-:S02]  /*4d190*/  IADD3 R16, P0, R21, R2, RZ ;  /* 0x0000000215107210 */ /* 0x001fc40007f1e0ff */
[----:B------:R-:W-:-:S03]  /*4d1a0*/  IADD3 R20, P3, R40, R2, RZ ;  /* 0x0000000228147210 */ /* 0x000fc60007f7e0ff */
[----:B------:R-:W0:Y:S01]  /*4d1b0*/  LDC R45, c[0x0][0x278] ;  /* 0x00009e00ff2d7b82 */ /* 0x000e220000000800 */
[----:B--2---:R-:W-:Y:S01]  /*4d1c0*/  PRMT R58, R58, 0x7632, R58 ;  /* 0x000076323a3a7816 */ /* 0x004fe2000000003a */
[----:B------:R-:W-:Y:S01]  /*4d1d0*/  IMAD R19, R43, 0x7f, RZ ;  /* 0x0000007f2b137824 */ /* 0x000fe200078e02ff */
[----:B------:R-:W-:-:S03]  /*4d1e0*/  LEA.HI.X.SX32 R17, R245, R3, 0x1, P0 ;  /* 0x00000003f5117211 */ /* 0x000fc600000f0eff */
[----:B------:R2:W-:Y:S02]  /*4d1f0*/  STG.E.U16 desc[UR4][R14.64], R58 ;  /* 0x0000003a0e007986 */ /* 0x0005e4000c101504 */
[----:B------:R-:W0:Y:S01]  /*4d200*/  LDC R47, c[0x0][0x278] ;  /* 0x00009e00ff2f7b82 */ /* 0x000e220000000800 */
[----:B------:R-:W-:Y:S01]  /*4d210*/  LEA.HI.X.SX32 R21, R19, R3, 0x1, P3 ;  /* 0x0000000313157211 */ /* 0x000fe200018f0eff */
[----:B------:R-:W-:Y:S06]  /*4d220*/  STG.E.U16 desc[UR4][R16.64], R59 ;  /* 0x0000003b10007986 */ /* 0x000fec000c101504 */
[----:B------:R-:W0:Y:S01]  /*4d230*/  LDC R56, c[0x0][0x278] ;  /* 0x00009e00ff387b82 */ /* 0x000e220000000800 */
[----:B--2---:R-:W-:-:S07]  /*4d240*/  PRMT R14, R59, 0x7632, R14 ;  /* 0x000076323b0e7816 */ /* 0x004fce000000000e */
[----:B------:R-:W2:Y:S01]  /*4d250*/  LDC R50, c[0x0][0x278] ;  /* 0x00009e00ff327b82 */ /* 0x000ea20000000800 */
[----:B------:R4:W-:Y:S01]  /*4d260*/  STG.E.U16 desc[UR4][R20.64], R14 ;  /* 0x0000000e14007986 */ /* 0x0009e2000c101504 */
[----:B-1----:R-:W-:Y:S02]  /*4d270*/  SHF.L.U32 R38, R42, 0x7, RZ ;  /* 0x000000072a267819 */ /* 0x002fe400000006ff */
[----:B---3--:R-:W-:Y:S01]  /*4d280*/  LEA R18, P4, R54, R2, 0x8 ;  /* 0x0000000236127211 */ /* 0x008fe200078840ff */
[----:B----4-:R-:W-:-:S03]  /*4d290*/  IMAD R44, R44, 0x106, RZ ;  /* 0x000001062c2c7824 */ /* 0x010fc600078e02ff */
[----:B------:R-:W1:Y:S01]  /*4d2a0*/  LDC R245, c[0x0][0x278] ;  /* 0x00009e00fff57b82 */ /* 0x000e620000000800 */
[----:B------:R-:W-:-:S07]  /*4d2b0*/  LEA.HI.X.SX32 R19, R38, R3, 0x1, P4 ;  /* 0x0000000326137211 */ /* 0x000fce00020f0eff */
[----:B------:R-:W3:Y:S01]  /*4d2c0*/  LDC R21, c[0x0][0x278] ;  /* 0x00009e00ff157b82 */ /* 0x000ee20000000800 */
[----:B------:R4:W-:Y:S01]  /*4d2d0*/  STG.E.U16 desc[UR4][R18.64], R60 ;  /* 0x0000003c12007986 */ /* 0x0009e2000c101504 */
[----:B------:R-:W-:-:S06]  /*4d2e0*/  IMAD R41, R41, 0x102, RZ ;  /* 0x0000010229297824 */ /* 0x000fcc00078e02ff */
[----:B------:R-:W1:Y:S08]  /*4d2f0*/  LDC R38, c[0x0][0x278] ;  /* 0x00009e00ff267b82 */ /* 0x000e700000000800 */
[----:B------:R-:W1:Y:S01]  /*4d300*/  LDC R43, c[0x0][0x278] ;  /* 0x00009e00ff2b7b82 */ /* 0x000e620000000800 */
[----:B----4-:R-:W-:-:S07]  /*4d310*/  IADD3 R18, P4, R44, R2, RZ ;  /* 0x000000022c127210 */ /* 0x010fce0007f9e0ff */
[----:B------:R-:W4:Y:S01]  /*4d320*/  LDC R42, c[0x0][0x278] ;  /* 0x00009e00ff2a7b82 */ /* 0x000f220000000800 */
[----:B0-----:R-:W-:-:S07]  /*4d330*/  IMAD R45, R45, 0x104, RZ ;  /* 0x000001042d2d7824 */ /* 0x001fce00078e02ff */
[----:B------:R-:W0:Y:S01]  /*4d340*/  LDC R40, c[0x0][0x278] ;  /* 0x00009e00ff287b82 */ /* 0x000e220000000800 */
[----:B------:R-:W-:Y:S01]  /*4d350*/  IADD3 R14, P0, R41, R2, RZ ;  /* 0x00000002290e7210 */ /* 0x000fe20007f1e0ff */
[----:B------:R-:W-:-:S06]  /*4d360*/  IMAD R15, R47, 0x81, RZ ;  /* 0x000000812f0f7824 */ /* 0x000fcc00078e02ff */
[----:B------:R-:W4:Y:S01]  /*4d370*/  LDC R44, c[0x0][0x278] ;  /* 0x00009e00ff2c7b82 */ /* 0x000f220000000800 */
[----:B------:R-:W-:Y:S01]  /*4d380*/  IMAD R56, R56, 0x82, RZ ;  /* 0x0000008238387824 */ /* 0x000fe200078e02ff */
[----:B------:R-:W-:Y:S01]  /*4d390*/  IADD3 R16, P3, R45, R2, RZ ;  /* 0x000000022d107210 */ /* 0x000fe20007f7e0ff */
[----:B--2---:R-:W-:-:S05]  /*4d3a0*/  IMAD R19, R50, 0x83, RZ ;  /* 0x0000008332137824 */ /* 0x004fca00078e02ff */
[----:B------:R-:W2:Y:S01]  /*4d3b0*/  LDC R41, c[0x0][0x278] ;  /* 0x00009e00ff297b82 */ /* 0x000ea20000000800 */
[-C--:B------:R-:W-:Y:S01]  /*4d3c0*/  LEA.HI.X.SX32 R15, R15, R3.reuse, 0x1, P0 ;  /* 0x000000030f0f7211 */ /* 0x080fe200000f0eff */
[----:B---3--:R-:W-:Y:S01]  /*4d3d0*/  IMAD R21, R21, 0x108, RZ ;  /* 0x0000010815157824 */ /* 0x008fe200078e02ff */
[----:B------:R-:W-:Y:S02]  /*4d3e0*/  PRMT R60, R60, 0x7632, R60 ;  /* 0x000076323c3c7816 */ /* 0x000fe4000000003c */
[----:B------:R-:W-:-:S03]  /*4d3f0*/  LEA.HI.X.SX32 R17, R56, R3, 0x1, P3 ;  /* 0x0000000338117211 */ /* 0x000fc600018f0eff */
[----:B------:R-:W3:Y:S01]  /*4d400*/  LDC R58, c[0x0][0x278] ;  /* 0x00009e00ff3a7b82 */ /* 0x000ee20000000800 */
[----:B------:R-:W-:Y:S02]  /*4d410*/  LEA.HI.X.SX32 R19, R19, R3, 0x1, P4 ;  /* 0x0000000313137211 */ /* 0x000fe400020f0eff */
[----:B------:R-:W-:Y:S01]  /*4d420*/  PRMT R20, R61, 0x7632, R20 ;  /* 0x000076323d147816 */ /* 0x000fe20000000014 */
[----:B------:R0:W-:Y:S01]  /*4d430*/  STG.E.U16 desc[UR4][R14.64], R60 ;  /* 0x0000003c0e007986 */ /* 0x0001e2000c101504 */
[----:B-1----:R-:W-:Y:S02]  /*4d440*/  IMAD R245, R245, 0x84, RZ ;  /* 0x00000084f5f57824 */ /* 0x002fe400078e02ff */
[----:B------:R-:W-:Y:S01]  /*4d450*/  IMAD R38, R38, 0x10a, RZ ;  /* 0x0000010a26267824 */ /* 0x000fe200078e02ff */
[----:B------:R1:W-:Y:S01]  /*4d460*/  STG.E.U16 desc[UR4][R16.64], R61 ;  /* 0x0000003d10007986 */ /* 0x0003e2000c101504 */
[----:B------:R-:W2:Y:S03]  /*4d470*/  LDC R56, c[0x0][0x278] ;  /* 0x00009e00ff387b82 */ /* 0x000ea60000000800 */
[----:B------:R1:W-:Y:S01]  /*4d480*/  STG.E.U16 desc[UR4][R18.64], R20 ;  /* 0x0000001412007986 */ /* 0x0003e2000c101504 */
[----:B0-----:R-:W-:Y:S01]  /*4d490*/  IADD3 R14, P3, R21, R2, RZ ;  /* 0x00000002150e7210 */ /* 0x001fe20007f7e0ff */
[----:B----4-:R-:W-:-:S03]  /*4d4a0*/  IMAD R21, R44, 0x87, RZ ;  /* 0x000000872c157824 */ /* 0x010fc600078e02ff */
[----:B------:R-:W0:Y:S01]  /*4d4b0*/  LDC R45, c[0x0][0x278] ;  /* 0x00009e00ff2d7b82 */ /* 0x000e220000000800 */
[-C--:B------:R-:W-:Y:S01]  /*4d4c0*/  LEA.HI.X.SX32 R15, R245, R3.reuse, 0x1, P3 ;  /* 0x00000003f50f7211 */ /* 0x080fe200018f0eff */
[----:B-1----:R-:W-:Y:S02]  /*4d4d0*/  IMAD R17, R40, 0x85, RZ ;  /* 0x0000008528117824 */ /* 0x002fe400078e02ff */
[----:B------:R-:W-:Y:S02]  /*4d4e0*/  IMAD R18, R43, 0x10c, RZ ;  /* 0x0000010c2b127824 */ /* 0x000fe400078e02ff */
[----:B------:R-:W-:Y:S01]  /*4d4f0*/  IMAD R20, R42, 0x10e, RZ ;  /* 0x0000010e2a147824 */ /* 0x000fe200078e02ff */
[-C--:B------:R-:W-:Y:S01]  /*4d500*/  IADD3 R16, P0, R38, R2.reuse, RZ ;  /* 0x0000000226107210 */ /* 0x080fe20007f1e0ff */
[----:B------:R1:W-:Y:S01]  /*4d510*/  STG.E.U16 desc[UR4][R14.64], R62 ;  /* 0x0000003e0e007986 */ /* 0x0003e2000c101504 */
[-C--:B------:R-:W-:Y:S01]  /*4d520*/  IADD3 R18, P3, R18, R2.reuse, RZ ;  /* 0x0000000212127210 */ /* 0x080fe20007f7e0ff */
[----:B---3--:R-:W-:Y:S01]  /*4d530*/  IMAD R58, R58, 0x88, RZ ;  /* 0x000000883a3a7824 */ /* 0x008fe200078e02ff */
[----:B------:R-:W-:Y:S01]  /*4d540*/  IADD3 R20, P4, R20, R2, RZ ;  /* 0x0000000214147210 */ /* 0x000fe20007f9e0ff */
[----:B------:R-:W3:Y:S01]  /*4d550*/  LDC R54, c[0x0][0x278] ;  /* 0x00009e00ff367b82 */ /* 0x000ee20000000800 */
[----:B------:R-:W-:-:S02]  /*4d560*/  LEA.HI.X.SX32 R17, R17, R3, 0x1, P0 ;  /* 0x0000000311117211 */ /* 0x000fc400000f0eff */
[-C--:B------:R-:W-:Y:S01]  /*4d570*/  LEA.HI.X.SX32 R19, R247, R3.reuse, 0x1, P3 ;  /* 0x00000003f7137211 */ /* 0x080fe200018f0eff */
[----:B--2---:R-:W-:Y:S01]  /*4d580*/  IMAD R247, R41, 0x110, RZ ;  /* 0x0000011029f77824 */ /* 0x004fe200078e02ff */
[----:B------:R-:W-:Y:S02]  /*4d590*/  LEA.HI.X.SX32 R21, R21, R3, 0x1, P4 ;  /* 0x0000000315157211 */ /* 0x000fe400020f0eff */
[----:B-1----:R-:W-:Y:S01]  /*4d5a0*/  PRMT R62, R62, 0x7632, R62 ;  /* 0x000076323e3e7816 */ /* 0x002fe2000000003e */
[----:B------:R-:W1:Y:S01]  /*4d5b0*/  LDC R47, c[0x0][0x278] ;  /* 0x00009e00ff2f7b82 */ /* 0x000e620000000800 */
[----:B------:R-:W-:-:S03]  /*4d5c0*/  PRMT R14, R63, 0x7632, R14 ;  /* 0x000076323f0e7816 */ /* 0x000fc6000000000e */
[----:B------:R-:W-:Y:S04]  /*4d5d0*/  STG.E.U16 desc[UR4][R16.64], R62 ;  /* 0x0000003e10007986 */ /* 0x000fe8000c101504 */
[----:B------:R-:W-:Y:S01]  /*4d5e0*/  STG.E.U16 desc[UR4][R18.64], R63 ;  /* 0x0000003f12007986 */ /* 0x000fe2000c101504 */
[----:B------:R-:W2:Y:S03]  /*4d5f0*/  LDC R57, c[0x0][0x278] ;  /* 0x00009e00ff397b82 */ /* 0x000ea60000000800 */
[----:B------:R4:W-:Y:S01]  /*4d600*/  STG.E.U16 desc[UR4][R20.64], R14 ;  /* 0x0000000e14007986 */ /* 0x0009e2000c101504 */
[----:B------:R-:W-:-:S04]  /*4d610*/  IMAD R40, R56, 0x114, RZ ;  /* 0x0000011438287824 */ /* 0x000fc800078e02ff */
[----:B------:R-:W2:Y:S01]  /*4d620*/  LDC R245, c[0x0][0x278] ;  /* 0x00009e00fff57b82 */ /* 0x000ea20000000800 */
[----:B----4-:R-:W-:Y:S01]  /*4d630*/  IADD3 R14, P3, R247, R2, RZ ;  /* 0x00000002f70e7210 */ /* 0x010fe20007f7e0ff */
[----:B0-----:R-:W-:-:S06]  /*4d640*/  IMAD R42, R45, 0x112, RZ ;  /* 0x000001122d2a7824 */ /* 0x001fcc00078e02ff */
[----:B------:R-:W0:Y:S01]  /*4d650*/  LDC R43, c[0x0][0x278] ;  /* 0x00009e00ff2b7b82 */ /* 0x000e220000000800 */
[----:B------:R-:W-:-:S07]  /*4d660*/  LEA.HI.X.SX32 R15, R58, R3, 0x1, P3 ;  /* 0x000000033a0f7211 */ /* 0x000fce00018f0eff */
[----:B------:R-:W4:Y:S01]  /*4d670*/  LDC R58, c[0x0][0x278] ;  /* 0x00009e00ff3a7b82 */ /* 0x000f220000000800 */
[-C--:B------:R-:W-:Y:S01]  /*4d680*/  IADD3 R18, P3, R40, R2.reuse, RZ ;  /* 0x0000000228127210 */ /* 0x080fe20007f7e0ff */
[----:B---3--:R-:W-:Y:S01]  /*4d690*/  IMAD R38, R54, 0x116, RZ ;  /* 0x0000011636267824 */ /* 0x008fe200078e02ff */
[-C--:B------:R-:W-:Y:S01]  /*4d6a0*/  IADD3 R16, P0, R42, R2.reuse, RZ ;  /* 0x000000022a107210 */ /* 0x080fe20007f1e0ff */
[----:B-1----:R-:W-:Y:S02]  /*4d6b0*/  IMAD R17, R47, 0x89, RZ ;  /* 0x000000892f117824 */ /* 0x002fe400078e02ff */
[----:B--2---:R-:W-:Y:S02]  /*4d6c0*/  IMAD R21, R57, 0x8b, RZ ;  /* 0x0000008b39157824 */ /* 0x004fe400078e02ff */
[----:B------:R-:W1:Y:S08]  /*4d6d0*/  LDC R50, c[0x0][0x278] ;  /* 0x00009e00ff327b82 */ /* 0x000e700000000800 */
[----:B------:R-:W2:Y:S01]  /*4d6e0*/  LDC R44, c[0x0][0x278] ;  /* 0x00009e00ff2c7b82 */ /* 0x000ea20000000800 */
[----:B----4-:R-:W-:Y:S01]  /*4d6f0*/  IMAD R58, R58, 0x8a, RZ ;  /* 0x0000008a3a3a7824 */ /* 0x010fe200078e02ff */
[----:B------:R-:W-:Y:S01]  /*4d700*/  IADD3 R20, P4, R38, R2, RZ ;  /* 0x0000000226147210 */ /* 0x000fe20007f9e0ff */
[----:B------:R3:W-:Y:S01]  /*4d710*/  STG.E.U16 desc[UR4][R14.64], R64 ;  /* 0x000000400e007986 */ /* 0x0007e2000c101504 */
[-C--:B------:R-:W-:Y:S01]  /*4d720*/  LEA.HI.X.SX32 R17, R17, R3.reuse, 0x1, P0 ;  /* 0x0000000311117211 */ /* 0x080fe200000f0eff */
[----:B------:R-:W-:Y:S01]  /*4d730*/  IMAD R245, R245, 0x118, RZ ;  /* 0x00000118f5f57824 */ /* 0x000fe200078e02ff */
[----:B------:R-:W-:-:S02]  /*4d740*/  LEA.HI.X.SX32 R19, R58, R3, 0x1, P3 ;  /* 0x000000033a137211 */ /* 0x000fc400018f0eff */
[----:B------:R-:W4:Y:S08]  /*4d750*/  LDC R40, c[0x0][0x278] ;  /* 0x00009e00ff287b82 */ /* 0x000f300000000800 */
[----:B------:R-:W1:Y:S01]  /*4d760*/  LDC R58, c[0x0][0x278] ;  /* 0x00009e00ff3a7b82 */ /* 0x000e620000000800 */
[----:B---3--:R-:W-:Y:S02]  /*4d770*/  PRMT R64, R64, 0x7632, R64 ;  /* 0x0000763240407816 */ /* 0x008fe40000000040 */
[----:B------:R-:W-:-:S02]  /*4d780*/  LEA.HI.X.SX32 R21, R21, R3, 0x1, P4 ;  /* 0x0000000315157211 */ /* 0x000fc400020f0eff */
[----:B------:R-:W-:Y:S01]  /*4d790*/  PRMT R14, R65, 0x7632, R14 ;  /* 0x00007632410e7816 */ /* 0x000fe2000000000e */
[----:B------:R3:W-:Y:S01]  /*4d7a0*/  STG.E.U16 desc[UR4][R16.64], R64 ;  /* 0x0000004010007986 */ /* 0x0007e2000c101504 */
[----:B0-----:R-:W-:Y:S01]  /*4d7b0*/  IMAD R45, R43, 0x11a, RZ ;  /* 0x0000011a2b2d7824 */ /* 0x001fe200078e02ff */
[----:B------:R-:W0:Y:S02]  /*4d7c0*/  LDC R38, c[0x0][0x278] ;  /* 0x00009e00ff267b82 */ /* 0x000e240000000800 */
[----:B------:R-:W-:Y:S04]  /*4d7d0*/  STG.E.U16 desc[UR4][R18.64], R65 ;  /* 0x0000004112007986 */ /* 0x000fe8000c101504 */
[----:B------:R2:W-:Y:S01]  /*4d7e0*/  STG.E.U16 desc[UR4][R20.64], R14 ;  /* 0x0000000e14007986 */ /* 0x0005e2000c101504 */
[----:B----4-:R-:W-:Y:S01]  /*4d7f0*/  IMAD R40, R40, 0x120, RZ ;  /* 0x0000012028287824 */ /* 0x010fe200078e02ff */
[----:B------:R-:W4:Y:S01]  /*4d800*/  LDC R41, c[0x0][0x278] ;  /* 0x00009e00ff297b82 */ /* 0x000f220000000800 */
[----:B-1----:R-:W-:Y:S01]  /*4d810*/  IMAD R58, R58, 0x8c, RZ ;  /* 0x0000008c3a3a7824 */ /* 0x002fe200078e02ff */
[-C--:B---3--:R-:W-:Y:S01]  /*4d820*/  IADD3 R16, P3, R45, R2.reuse, RZ ;  /* 0x000000022d107210 */ /* 0x088fe20007f7e0ff */
[----:B------:R-:W-:Y:S01]  /*4d830*/  IMAD R17, R50, 0x8d, RZ ;  /* 0x0000008d32117824 */ /* 0x000fe200078e02ff */
[----:B--2---:R-:W-:Y:S01]  /*4d840*/  IADD3 R14, P0, R245, R2, RZ ;  /* 0x00000002f50e7210 */ /* 0x004fe20007f1e0ff */
[----:B------:R-:W-:Y:S01]  /*4d850*/  IMAD R44, R44, 0x11c, RZ ;  /* 0x0000011c2c2c7824 */ /* 0x000fe200078e02ff */
[----:B------:R-:W-:-:S02]  /*4d860*/  PRMT R20, R66, 0x7632, R20 ;  /* 0x0000763242147816 */ /* 0x000fc40000000014 */
[----:B------:R-:W1:Y:S01]  /*4d870*/  LDC R42, c[0x0][0x278] ;  /* 0x00009e00ff2a7b82 */ /* 0x000e620000000800 */
[----:B------:R-:W-:-:S07]  /*4d880*/  LEA.HI.X.SX32 R15, R58, R3, 0x1, P0 ;  /* 0x000000033a0f7211 */ /* 0x000fce00000f0eff */
[----:B------:R-:W2:Y:S01]  /*4d890*/  LDC R58, c[0x0][0x278] ;  /* 0x00009e00ff3a7b82 */ /* 0x000ea20000000800 */
[----:B------:R-:W-:Y:S01]  /*4d8a0*/  LEA.HI.X.SX32 R17, R17, R3, 0x1, P3 ;  /* 0x0000000311117211 */ /* 0x000fe200018f0eff */
[----:B------:R-:W-:Y:S04]  /*4d8b0*/  STG.E.U16 desc[UR4][R14.64], R66 ;  /* 0x000000420e007986 */ /* 0x000fe8000c101504 */
[----:B------:R3:W-:Y:S02]  /*4d8c0*/  STG.E.U16 desc[UR4][R16.64], R20 ;  /* 0x0000001410007986 */ /* 0x0007e4000c101504 */
[----:B------:R-:W1:Y:S01]  /*4d8d0*/  LDC R43, c[0x0][0x278] ;  /* 0x00009e00ff2b7b82 */ /* 0x000e620000000800 */
[----:B------:R-:W-:-:S07]  /*4d8e0*/  IADD3 R18, P4, R44, R2, RZ ;  /* 0x000000022c127210 */ /* 0x000fce0007f9e0ff */
[----:B------:R-:W1:Y:S01]  /*4d8f0*/  LDC R44, c[0x0][0x278] ;  /* 0x00009e00ff2c7b82 */ /* 0x000e620000000800 */
[-C--:B---3--:R-:W-:Y:S01]  /*4d900*/  IADD3 R16, P0, R40, R2.reuse, RZ ;  /* 0x0000000228107210 */ /* 0x088fe20007f1e0ff */
[----:B--2---:R-:W-:Y:S01]  /*4d910*/  IMAD R58, R58, 0x90, RZ ;  /* 0x000000903a3a7824 */ /* 0x004fe200078e02ff */
[-C--:B------:R-:W-:Y:S01]  /*4d920*/  LEA.HI.X.SX32 R19, R252, R3.reuse, 0x1, P4 ;  /* 0x00000003fc137211 */ /* 0x080fe200020f0eff */
[----:B0-----:R-:W-:Y:S01]  /*4d930*/  IMAD R38, R38, 0x11e, RZ ;  /* 0x0000011e26267824 */ /* 0x001fe200078e02ff */
[----:B------:R-:W-:Y:S01]  /*4d940*/  PRMT R21, R67, 0x7632, R21 ;  /* 0x0000763243157816 */ /* 0x000fe20000000015 */
[----:B----4-:R-:W-:Y:S01]  /*4d950*/  IMAD R15, R41, 0x8f, RZ ;  /* 0x0000008f290f7824 */ /* 0x010fe200078e02ff */
[----:B------:R-:W-:Y:S01]  /*4d960*/  LEA.HI.X.SX32 R17, R58, R3, 0x1, P0 ;  /* 0x000000033a117211 */ /* 0x000fe200000f0eff */
[----:B------:R0:W-:Y:S01]  /*4d970*/  STG.E.U16 desc[UR4][R18.64], R67 ;  /* 0x0000004312007986 */ /* 0x0001e2000c101504 */
[----:B------:R-:W2:Y:S01]  /*4d980*/  LDC R58, c[0x0][0x278] ;  /* 0x00009e00ff3a7b82 */ /* 0x000ea20000000800 */
[----:B------:R-:W-:Y:S01]  /*4d990*/  IADD3 R14, P3, R38, R2, RZ ;  /* 0x00000002260e7210 */ /* 0x000fe20007f7e0ff */
[----:B-1----:R-:W-:-:S03]  /*4d9a0*/  IMAD R20, R43, 0x124, RZ ;  /* 0x000001242b147824 */ /* 0x002fc600078e02ff */
[----:B------:R-:W-:-:S03]  /*4d9b0*/  LEA.HI.X.SX32 R15, R15, R3, 0x1, P3 ;  /* 0x000000030f0f7211 */ /* 0x000fc600018f0eff */
[----:B------:R-:W1:Y:S01]  /*4d9c0*/  LDC R252, c[0x0][0x278] ;  /* 0x00009e00fffc7b82 */ /* 0x000e620000000800 */
[----:B0-----:R-:W-:Y:S02]  /*4d9d0*/  IMAD R18, R42, 0x122, RZ ;  /* 0x000001222a127824 */ /* 0x001fe400078e02ff */
[----:B------:R-:W-:Y:S01]  /*4d9e0*/  IMAD R19, R44, 0x91, RZ ;  /* 0x000000912c137824 */ /* 0x000fe200078e02ff */
[-C--:B------:R-:W-:Y:S02]  /*4d9f0*/  IADD3 R20, P4, R20, R2.reuse, RZ ;  /* 0x0000000214147210 */ /* 0x080fe40007f9e0ff */
[----:B------:R-:W-:Y:S01]  /*4da00*/  IADD3 R18, P3, R18, R2, RZ ;  /* 0x0000000212127210 */ /* 0x000fe20007f7e0ff */
[----:B------:R0:W-:Y:S01]  /*4da10*/  STG.E.U16 desc[UR4][R14.64], R21 ;  /* 0x000000150e007986 */ /* 0x0001e2000c101504 */
[----:B------:R-:W3:Y:S02]  /*4da20*/  LDC R50, c[0x0][0x278] ;  /* 0x00009e00ff327b82 */ /* 0x000ee40000000800 */
[----:B------:R-:W-:Y:S01]  /*4da30*/  LEA.HI.X.SX32 R19, R19, R3, 0x1, P3 ;  /* 0x0000000313137211 */ /* 0x000fe200018f0eff */
[----:B--2---:R-:W-:-:S05]  /*4da40*/  IMAD R58, R58, 0x92, RZ ;  /* 0x000000923a3a7824 */ /* 0x004fca00078e02ff */
[----:B------:R-:W2:Y:S01]  /*4da50*/  LDC R47, c[0x0][0x278] ;  /* 0x00009e00ff2f7b82 */ /* 0x000ea20000000800 */
[----:B0-----:R-:W-:Y:S02]  /*4da60*/  PRMT R14, R68, 0x7632, R14 ;  /* 0x00007632440e7816 */ /* 0x001fe4000000000e */
[----:B------:R-:W-:Y:S01]  /*4da70*/  LEA.HI.X.SX32 R21, R58, R3, 0x1, P4 ;  /* 0x000000033a157211 */ /* 0x000fe200020f0eff */
[----:B------:R-:W-:Y:S04]  /*4da80*/  STG.E.U16 desc[UR4][R16.64], R68 ;  /* 0x0000004410007986 */ /* 0x000fe8000c101504 */
[----:B------:R-:W0:Y:S01]  /*4da90*/  LDC R58, c[0x0][0x278] ;  /* 0x00009e00ff3a7b82 */ /* 0x000e220000000800 */
[----:B------:R-:W-:Y:S04]  /*4daa0*/  STG.E.U16 desc[UR4][R18.64], R14 ;  /* 0x0000000e12007986 */ /* 0x000fe8000c101504 */
[----:B------:R4:W-:Y:S01]  /*4dab0*/  STG.E.U16 desc[UR4][R20.64], R69 ;  /* 0x0000004514007986 */ /* 0x0009e2000c101504 */
[----:B-1----:R-:W-:-:S02]  /*4dac0*/  IMAD R252, R252, 0x126, RZ ;  /* 0x00000126fcfc7824 */ /* 0x002fc400078e02ff */
[----:B------:R-:W1:Y:S01]  /*4dad0*/  LDC R45, c[0x0][0x278] ;  /* 0x00009e00ff2d7b82 */ /* 0x000e620000000800 */
[----:B---3--:R-:W-:-:S07]  /*4dae0*/  IMAD R15, R50, 0x93, RZ ;  /* 0x00000093320f7824 */ /* 0x008fce00078e02ff */
[----:B------:R-:W3:Y:S08]  /*4daf0*/  LDC R54, c[0x0][0x278] ;  /* 0x00009e00ff367b82 */ /* 0x000ef00000000800 */
[----:B----4-:R-:W4:Y:S01]  /*4db00*/  LDC R21, c[0x0][0x278] ;  /* 0x00009e00ff157b82 */ /* 0x010f220000000800 */
[----:B--2---:R-:W-:Y:S01]  /*4db10*/  IMAD R44, R47, 0x128, RZ ;  /* 0x000001282f2c7824 */ /* 0x004fe200078e02ff */
[----:B------:R-:W-:-:S02]  /*4db20*/  IADD3 R14, P0, R252, R2, RZ ;  /* 0x00000002fc0e7210 */ /* 0x000fc40007f1e0ff */
[----:B------:R-:W-:Y:S02]  /*4db30*/  PRMT R69, R69, 0x7632, R69 ;  /* 0x0000763245457816 */ /* 0x000fe40000000045 */
[-C--:B------:R-:W-:Y:S02]  /*4db40*/  LEA.HI.X.SX32 R15, R15, R3.reuse, 0x1, P0 ;  /* 0x000000030f0f7211 */ /* 0x080fe400000f0eff */
[----:B------:R-:W-:Y:S01]  /*4db50*/  IADD3 R16, P3, R44, R2, RZ ;  /* 0x000000022c107210 */ /* 0x000fe20007f7e0ff */
[----:B0-----:R-:W-:Y:S01]  /*4db60*/  IMAD R58, R58, 0x96, RZ ;  /* 0x000000963a3a7824 */ /* 0x001fe200078e02ff */
[----:B------:R-:W0:Y:S01]  /*4db70*/  LDC R41, c[0x0][0x278] ;  /* 0x00009e00ff297b82 */ /* 0x000e220000000800 */
[----:B------:R2:W-:Y:S01]  /*4db80*/  STG.E.U16 desc[UR4][R14.64], R69 ;  /* 0x000000450e007986 */ /* 0x0005e2000c101504 */
[----:B------:R-:W-:Y:S01]  /*4db90*/  LEA.HI.X.SX32 R17, R244, R3, 0x1, P3 ;  /* 0x00000003f4117211 */ /* 0x000fe200018f0eff */
[----:B-1----:R-:W-:Y:S01]  /*4dba0*/  IMAD R43, R45, 0x12a, RZ ;  /* 0x0000012a2d2b7824 */ /* 0x002fe200078e02ff */
[----:B------:R-:W-:-:S04]  /*4dbb0*/  PRMT R20, R70, 0x7632, R20 ;  /* 0x0000763246147816 */ /* 0x000fc80000000014 */
[----:B------:R-:W1:Y:S01]  /*4dbc0*/  LDC R38, c[0x0][0x278] ;  /* 0x00009e00ff267b82 */ /* 0x000e620000000800 */
[----:B----4-:R-:W-:Y:S02]  /*4dbd0*/  IMAD R21, R21, 0x12c, RZ ;  /* 0x0000012c15157824 */ /* 0x010fe400078e02ff */
[----:B---3--:R-:W-:Y:S01]  /*4dbe0*/  IMAD R19, R54, 0x95, RZ ;  /* 0x0000009536137824 */ /* 0x008fe200078e02ff */
[----:B------:R-:W-:-:S04]  /*4dbf0*/  IADD3 R18, P4, R43, R2, RZ ;  /* 0x000000022b127210 */ /* 0x000fc80007f9e0ff */
[----:B------:R-:W3:Y:S01]  /*4dc00*/  LDC R42, c[0x0][0x278] ;  /* 0x00009e00ff2a7b82 */ /* 0x000ee20000000800 */
[----:B--2---:R-:W-:-:S04]  /*4dc10*/  IADD3 R14, P3, R21, R2, RZ ;  /* 0x00000002150e7210 */ /* 0x004fc80007f7e0ff */
[----:B------:R-:W-:-:S03]  /*4dc20*/  LEA.HI.X.SX32 R15, R58, R3, 0x1, P3 ;  /* 0x000000033a0f7211 */ /* 0x000fc600018f0eff */
[----:B------:R-:W2:Y:S01]  /*4dc30*/  LDC R58, c[0x0][0x278] ;  /* 0x00009e00ff3a7b82 */ /* 0x000ea20000000800 */
[----:B------:R-:W-:Y:S01]  /*4dc40*/  LEA.HI.X.SX32 R19, R19, R3, 0x1, P4 ;  /* 0x0000000313137211 */ /* 0x000fe200020f0eff */
[----:B------:R-:W-:Y:S04]  /*4dc50*/  STG.E.U16 desc[UR4][R16.64], R70 ;  /* 0x0000004610007986 */ /* 0x000fe8000c101504 */
[----:B------:R0:W-:Y:S02]  /*4dc60*/  STG.E.U16 desc[UR4][R18.64], R20 ;  /* 0x0000001412007986 */ /* 0x0001e4000c101504 */
[----:B------:R-:W4:Y:S08]  /*4dc70*/  LDC R40, c[0x0][0x278] ;  /* 0x00009e00ff287b82 */ /* 0x000f300000000800 */
[----:B------:R-:W4:Y:S01]  /*4dc80*/  LDC R44, c[0x0][0x278] ;  /* 0x00009e00ff2c7b82 */ /* 0x000f220000000800 */
[----:B0-----:R-:W-:-:S05]  /*4dc90*/  IMAD R18, R41, 0x130, RZ ;  /* 0x0000013029127824 */ /* 0x001fca00078e02ff */
[----:B------:R-:W-:Y:S01]  /*4dca0*/  IADD3 R18, P3, R18, R2, RZ ;  /* 0x0000000212127210 */ /* 0x000fe20007f7e0ff */
[----:B--2---:R-:W-:Y:S01]  /*4dcb0*/  IMAD R58, R58, 0x98, RZ ;  /* 0x000000983a3a7824 */ /* 0x004fe200078e02ff */
[----:B------:R-:W0:Y:S04]  /*4dcc0*/  LDC R244, c[0x0][0x278] ;  /* 0x00009e00fff47b82 */ /* 0x000e280000000800 */
[----:B------:R-:W-:-:S04]  /*4dcd0*/  LEA.HI.X.SX32 R19, R58, R3, 0x1, P3 ;  /* 0x000000033a137211 */ /* 0x000fc800018f0eff */
[----:B------:R-:W2:Y:S01]  /*4dce0*/  LDC R58, c[0x0][0x278] ;  /* 0x00009e00ff3a7b82 */ /* 0x000ea20000000800 */
[----:B-1----:R-:W-:Y:S02]  /*4dcf0*/  IMAD R45, R38, 0x12e, RZ ;  /* 0x0000012e262d7824 */ /* 0x002fe400078e02ff */
[----:B---3--:R-:W-:Y:S02]  /*4dd00*/  IMAD R20, R42, 0x132, RZ ;  /* 0x000001322a147824 */ /* 0x008fe400078e02ff */
[----:B----4-:R-:W-:Y:S01]  /*4dd10*/  IMAD R17, R40, 0x97, RZ ;  /* 0x0000009728117824 */ /* 0x010fe200078e02ff */
[-C--:B------:R-:W-:Y:S01]  /*4dd20*/  IADD3 R16, P0, R45, R2.reuse, RZ ;  /* 0x000000022d107210 */ /* 0x080fe20007f1e0ff */
[----:B------:R-:W-:Y:S01]  /*4dd30*/  IMAD R21, R44, 0x99, RZ ;  /* 0x000000992c157824 */ /* 0x000fe200078e02ff */
[----:B------:R-:W-:Y:S01]  /*4dd40*/  IADD3 R20, P4, R20, R2, RZ ;  /* 0x0000000214147210 */ /* 0x000fe20007f9e0ff */
[----:B------:R1:W-:Y:S01]  /*4dd50*/  STG.E.U16 desc[UR4][R14.64], R71 ;  /* 0x000000470e007986 */ /* 0x0003e2000c101504 */
[----:B------:R-:W-:Y:S01]  /*4dd60*/  LEA.HI.X.SX32 R17, R17, R3, 0x1, P0 ;  /* 0x0000000311117211 */ /* 0x000fe200000f0eff */
[----:B------:R-:W3:Y:S01]  /*4dd70*/  LDC R54, c[0x0][0x278] ;  /* 0x00009e00ff367b82 */ /* 0x000ee20000000800 */
[----:B------:R-:W-:-:S02]  /*4dd80*/  PRMT R38, R71, 0x7632, R38 ;  /* 0x0000763247267816 */ /* 0x000fc40000000026 */
[----:B------:R-:W-:Y:S01]  /*4dd90*/  LEA.HI.X.SX32 R21, R21, R3, 0x1, P4 ;  /* 0x0000000315157211 */ /* 0x000fe200020f0eff */
[----:B0-----:R-:W-:Y:S02]  /*4dda0*/  IMAD R244, R244, 0x134, RZ ;  /* 0x00000134f4f47824 */ /* 0x001fe400078e02ff */
[----:B------:R-:W-:Y:S02]  /*4ddb0*/  STG.E.U16 desc[UR4][R16.64], R38 ;  /* 0x0000002610007986 */ /* 0x000fe4000c101504 */
[----:B------:R-:W0:Y:S01]  /*4ddc0*/  LDC R43, c[0x0][0x278] ;  /* 0x00009e00ff2b7b82 */ /* 0x000e220000000800 */
[----:B-1----:R-:W-:Y:S01]  /*4ddd0*/  PRMT R14, R72, 0x7632, R14 ;  /* 0x00007632480e7816 */ /* 0x002fe2000000000e */
[----:B------:R-:W-:Y:S01]  /*4dde0*/  STG.E.U16 desc[UR4][R18.64], R72 ;  /* 0x0000004812007986 */ /* 0x000fe2000c101504 */
[----:B--2---:R-:W-:-:S03]  /*4ddf0*/  IMAD R58, R58, 0x9a, RZ ;  /* 0x0000009a3a3a7824 */ /* 0x004fc600078e02ff */
[----:B------:R1:W-:Y:S02]  /*4de00*/  STG.E.U16 desc[UR4][R20.64], R14 ;  /* 0x0000000e14007986 */ /* 0x0003e4000c101504 */
[----:B------:R-:W2:Y:S08]  /*4de10*/  LDC R56, c[0x0][0x278] ;  /* 0x00009e00ff387b82 */ /* 0x000eb00000000800 */
[----:B------:R-:W4:Y:S01]  /*4de20*/  LDC R50, c[0x0][0x278] ;  /* 0x00009e00ff327b82 */ /* 0x000f220000000800 */
[----:B-1----:R-:W-:-:S04]  /*4de30*/  IADD3 R14, P3, R244, R2, RZ ;  /* 0x00000002f40e7210 */ /* 0x002fc80007f7e0ff */
[----:B------:R-:W-:-:S03]  /*4de40*/  LEA.HI.X.SX32 R15, R58, R3, 0x1, P3 ;  /* 0x000000033a0f7211 */ /* 0x000fc600018f0eff */
[----:B------:R-:W1:Y:S08]  /*4de50*/  LDC R42, c[0x0][0x278] ;  /* 0x00009e00ff2a7b82 */ /* 0x000e700000000800 */
        /* <DEDUP_REMOVED lines=10> */
[----:B------:R-:W-:Y:S01]  /*4df00*/  IMAD R44, R56, 0x13a, RZ ;  /* 0x0000013a382c7824 */ /* 0x000fe200078e02ff */
[-C--:B------:R-:W-:Y:S01]  /*4df10*/  IADD3 R16, P0, R43, R2.reuse, RZ ;  /* 0x000000022b107210 */ /* 0x080fe20007f1e0ff */
[----:B----4-:R-:W-:Y:S02]  /*4df20*/  IMAD R17, R50, 0x9b, RZ ;  /* 0x0000009b32117824 */ /* 0x010fe400078e02ff */
[----:B-1----:R-:W-:Y:S01]  /*4df30*/  IMAD R21, R42, 0x9d, RZ ;  /* 0x0000009d2a157824 */ /* 0x002fe200078e02ff */
[----:B------:R-:W-:Y:S01]  /*4df40*/  IADD3 R20, P4, R44, R2, RZ ;  /* 0x000000022c147210 */ /* 0x000fe20007f9e0ff */
[----:B------:R1:W-:Y:S01]  /*4df50*/  STG.E.U16 desc[UR4][R14.64], R73 ;  /* 0x000000490e007986 */ /* 0x0003e2000c101504 */
[-C--:B------:R-:W-:Y:S01]  /*4df60*/  LEA.HI.X.SX32 R17, R17, R3.reuse, 0x1, P0 ;  /* 0x0000000311117211 */ /* 0x080fe200000f0eff */
[----:B------:R-:W4:Y:S01]  /*4df70*/  LDC R45, c[0x0][0x278] ;  /* 0x00009e00ff2d7b82 */ /* 0x000f220000000800 */
[----:B------:R-:W-:-:S07]  /*4df80*/  LEA.HI.X.SX32 R21, R21, R3, 0x1, P4 ;  /* 0x0000000315157211 */ /* 0x000fce00020f0eff */
[----:B------:R-:W4:Y:S01]  /*4df90*/  LDC R41, c[0x0][0x278] ;  /* 0x00009e00ff297b82 */ /* 0x000f220000000800 */
[----:B-1----:R-:W-:Y:S01]  /*4dfa0*/  PRMT R73, R73, 0x7632, R73 ;  /* 0x0000763249497816 */ /* 0x002fe20000000049 */
[----:B---3--:R-:W-:Y:S01]  /*4dfb0*/  IMAD R15, R38, 0x13c, RZ ;  /* 0x0000013c260f7824 */ /* 0x008fe200078e02ff */
[----:B------:R-:W-:-:S03]  /*4dfc0*/  PRMT R14, R74, 0x7632, R14 ;  /* 0x000076324a0e7816 */ /* 0x000fc6000000000e */
[----:B------:R4:W-:Y:S01]  /*4dfd0*/  STG.E.U16 desc[UR4][R16.64], R73 ;  /* 0x0000004910007986 */ /* 0x0009e2000c101504 */
[----:B0-----:R-:W-:Y:S01]  /*4dfe0*/  IMAD R58, R58, 0x9e, RZ ;  /* 0x0000009e3a3a7824 */ /* 0x001fe200078e02ff */
[----:B------:R-:W0:Y:S02]  /*4dff0*/  LDC R57, c[0x0][0x278] ;  /* 0x00009e00ff397b82 */ /* 0x000e240000000800 */
[----:B------:R-:W-:Y:S04]  /*4e000*/  STG.E.U16 desc[UR4][R18.64], R74 ;  /* 0x0000004a12007986 */ /* 0x000fe8000c101504 */
[----:B------:R1:W-:Y:S02]  /*4e010*/  STG.E.U16 desc[UR4][R20.64], R14 ;  /* 0x0000000e14007986 */ /* 0x0003e4000c101504 */
[----:B------:R-:W3:Y:S01]  /*4e020*/  LDC R42, c[0x0][0x278] ;  /* 0x00009e00ff2a7b82 */ /* 0x000ee20000000800 */
[----:B--2---:R-:W-:Y:S01]  /*4e030*/  IMAD R40, R40, 0x13e, RZ ;  /* 0x0000013e28287824 */ /* 0x004fe200078e02ff */
[----:B------:R-:W-:Y:S01]  /*4e040*/  PRMT R38, R75, 0x7632, R38 ;  /* 0x000076324b267816 */ /* 0x000fe20000000026 */
[----:B----4-:R-:W-:-:S05]  /*4e050*/  IMAD R17, R41, 0x9f, RZ ;  /* 0x0000009f29117824 */ /* 0x010fca00078e02ff */
[----:B------:R-:W2:Y:S01]  /*4e060*/  LDC R44, c[0x0][0x278] ;  /* 0x00009e00ff2c7b82 */ /* 0x000ea20000000800 */
[----:B-1----:R-:W-:-:S04]  /*4e070*/  IADD3 R14, P3, R15, R2, RZ ;  /* 0x000000020f0e7210 */ /* 0x002fc80007f7e0ff */
[----:B------:R-:W-:-:S03]  /*4e080*/  LEA.HI.X.SX32 R15, R58, R3, 0x1, P3 ;  /* 0x000000033a0f7211 */ /* 0x000fc600018f0eff */
[----:B------:R-:W1:Y:S01]  /*4e090*/  LDC R58, c[0x0][0x278] ;  /* 0x00009e00ff3a7b82 */ /* 0x000e620000000800 */
[----:B------:R-:W-:-:S05]  /*4e0a0*/  IMAD R18, R47, 0x140, RZ ;  /* 0x000001402f127824 */ /* 0x000fca00078e02ff */
[-C--:B------:R-:W-:Y:S01]  /*4e0b0*/  IADD3 R18, P3, R18, R2.reuse, RZ ;  /* 0x0000000212127210 */ /* 0x080fe20007f7e0ff */
[----:B------:R-:W-:Y:S01]  /*4e0c0*/  IMAD R20, R45, 0x142, RZ ;  /* 0x000001422d147824 */ /* 0x000fe200078e02ff */
[-C--:B------:R-:W-:Y:S01]  /*4e0d0*/  IADD3 R16, P0, R40, R2.reuse, RZ ;  /* 0x0000000228107210 */ /* 0x080fe20007f1e0ff */
[----:B0-----:R-:W-:Y:S01]  /*4e0e0*/  IMAD R21, R57, 0xa1, RZ ;  /* 0x000000a139157824 */ /* 0x001fe200078e02ff */
[----:B------:R3:W-:Y:S01]  /*4e0f0*/  STG.E.U16 desc[UR4][R14.64], R75 ;  /* 0x0000004b0e007986 */ /* 0x0007e2000c101504 */
[----:B------:R-:W0:Y:S08]  /*4e100*/  LDC R43, c[0x0][0x278] ;  /* 0x00009e00ff2b7b82 */ /* 0x000e300000000800 */
[----:B------:R-:W4:Y:S01]  /*4e110*/  LDC R50, c[0x0][0x278] ;  /* 0x00009e00ff327b82 */ /* 0x000f220000000800 */
[----:B-1----:R-:W-:Y:S01]  /*4e120*/  IMAD R58, R58, 0xa0, RZ ;  /* 0x000000a03a3a7824 */ /* 0x002fe200078e02ff */
[----:B------:R-:W-:-:S02]  /*4e130*/  IADD3 R20, P4, R20, R2, RZ ;  /* 0x0000000214147210 */ /* 0x000fc40007f9e0ff */
[-C--:B------:R-:W-:Y:S01]  /*4e140*/  LEA.HI.X.SX32 R17, R17, R3.reuse, 0x1, P0 ;  /* 0x0000000311117211 */ /* 0x080fe200000f0eff */
[----:B--2---:R-:W-:Y:S01]  /*4e150*/  IMAD R44, R44, 0x148, RZ ;  /* 0x000001482c2c7824 */ /* 0x004fe200078e02ff */
[-C--:B------:R-:W-:Y:S02]  /*4e160*/  LEA.HI.X.SX32 R19, R58, R3.reuse, 0x1, P3 ;  /* 0x000000033a137211 */ /* 0x080fe400018f0eff */
[----:B------:R-:W1:Y:S08]  /*4e170*/  LDC R40, c[0x0][0x278] ;  /* 0x00009e00ff287b82 */ /* 0x000e700000000800 */
[----:B------:R-:W2:Y:S01]  /*4e180*/  LDC R58, c[0x0][0x278] ;  /* 0x00009e00ff3a7b82 */ /* 0x000ea20000000800 */
[----:B------:R-:W-:Y:S01]  /*4e190*/  LEA.HI.X.SX32 R21, R21, R3, 0x1, P4 ;  /* 0x0000000315157211 */ /* 0x000fe200020f0eff */
[----:B---3--:R-:W-:Y:S01]  /*4e1a0*/  IMAD R15, R42, 0x144, RZ ;  /* 0x000001442a0f7824 */ /* 0x008fe200078e02ff */
[----:B------:R-:W-:Y:S01]  /*4e1b0*/  PRMT R14, R76, 0x7632, R14 ;  /* 0x000076324c0e7816 */ /* 0x000fe2000000000e */
[----:B------:R3:W-:Y:S04]  /*4e1c0*/  STG.E.U16 desc[UR4][R16.64], R38 ;  /* 0x0000002610007986 */ /* 0x0007e8000c101504 */
[----:B------:R-:W-:Y:S01]  /*4e1d0*/  STG.E.U16 desc[UR4][R18.64], R76 ;  /* 0x0000004c12007986 */ /* 0x000fe2000c101504 */
[----:B0-----:R-:W-:Y:S01]  /*4e1e0*/  IMAD R43, R43, 0x146, RZ ;  /* 0x000001462b2b7824 */ /* 0x001fe200078e02ff */
[----:B------:R-:W0:Y:S02]  /*4e1f0*/  LDC R42, c[0x0][0x278] ;  /* 0x00009e00ff2a7b82 */ /* 0x000e240000000800 */
[----:B------:R4:W-:Y:S06]  /*4e200*/  STG.E.U16 desc[UR4][R20.64], R14 ;  /* 0x0000000e14007986 */ /* 0x0009ec000c101504 */
[----:B---3--:R-:W3:Y:S01]  /*4e210*/  LDC R38, c[0x0][0x278] ;  /* 0x00009e00ff267b82 */ /* 0x008ee20000000800 */
[----:B--2---:R-:W-:Y:S01]  /*4e220*/  IMAD R58, R58, 0xa2, RZ ;  /* 0x000000a23a3a7824 */ /* 0x004fe200078e02ff */
[-C--:B----4-:R-:W-:Y:S01]  /*4e230*/  IADD3 R14, P0, R15, R2.reuse, RZ ;  /* 0x000000020f0e7210 */ /* 0x090fe20007f1e0ff */
[----:B------:R-:W-:Y:S01]  /*4e240*/  IMAD R17, R50, 0xa3, RZ ;  /* 0x000000a332117824 */ /* 0x000fe200078e02ff */
[----:B------:R-:W-:-:S04]  /*4e250*/  IADD3 R18, P4, R44, R2, RZ ;  /* 0x000000022c127210 */ /* 0x000fc80007f9e0ff */
[----:B------:R-:W2:Y:S01]  /*4e260*/  LDC R21, c[0x0][0x278] ;  /* 0x00009e00ff157b82 */ /* 0x000ea20000000800 */
[----:B------:R-:W-:-:S07]  /*4e270*/  LEA.HI.X.SX32 R15, R58, R3, 0x1, P0 ;  /* 0x000000033a0f7211 */ /* 0x000fce00000f0eff */
[----:B------:R-:W4:Y:S01]  /*4e280*/  LDC R58, c[0x0][0x278] ;  /* 0x00009e00ff3a7b82 */ /* 0x000f220000000800 */
[----:B------:R-:W-:Y:S02]  /*4e290*/  IADD3 R16, P3, R43, R2, RZ ;  /* 0x000000022b107210 */ /* 0x000fe40007f7e0ff */
[----:B------:R-:W-:Y:S01]  /*4e2a0*/  PRMT R20, R77, 0x7632, R20 ;  /* 0x000076324d147816 */ /* 0x000fe20000000014 */
[----:B---3--:R-:W-:-:S04]  /*4e2b0*/  IMAD R38, R38, 0x14c, RZ ;  /* 0x0000014c26267824 */ /* 0x008fc800078e02ff */
[----:B------:R-:W3:Y:S08]  /*4e2c0*/  LDC R41, c[0x0][0x278] ;  /* 0x00009e00ff297b82 */ /* 0x000ef00000000800 */
[----:B------:R-:W3:Y:S01]  /*4e2d0*/  LDC R44, c[0x0][0x278] ;  /* 0x00009e00ff2c7b82 */ /* 0x000ee20000000800 */
[----:B----4-:R-:W-:Y:S01]  /*4e2e0*/  IMAD R58, R58, 0xa4, RZ ;  /* 0x000000a43a3a7824 */ /* 0x010fe200078e02ff */
[----:B------:R-:W-:Y:S01]  /*4e2f0*/  STG.E.U16 desc[UR4][R14.64], R77 ;  /* 0x0000004d0e007986 */ /* 0x000fe2000c101504 */
[----:B--2---:R-:W-:-:S05]  /*4e300*/  IMAD R21, R21, 0x14a, RZ ;  /* 0x0000014a15157824 */ /* 0x004fca00078e02ff */
[----:B------:R-:W2:Y:S01]  /*4e310*/  LDC R47, c[0x0][0x278] ;  /* 0x00009e00ff2f7b82 */ /* 0x000ea20000000800 */
[----:B------:R-:W-:-:S07]  /*4e320*/  LEA.HI.X.SX32 R19, R58, R3, 0x1, P4 ;  /* 0x000000033a137211 */ /* 0x000fce00020f0eff */
[----:B------:R-:W4:Y:S01]  /*4e330*/  LDC R58, c[0x0][0x278] ;  /* 0x00009e00ff3a7b82 */ /* 0x000f220000000800 */
[----:B------:R-:W-:-:S05]  /*4e340*/  LEA.HI.X.SX32 R17, R17, R3, 0x1, P3 ;  /* 0x0000000311117211 */ /* 0x000fca00018f0eff */
[----:B------:R1:W-:Y:S02]  /*4e350*/  STG.E.U16 desc[UR4][R16.64], R20 ;  /* 0x0000001410007986 */ /* 0x0003e4000c101504 */
[----:B------:R-:W3:Y:S08]  /*4e360*/  LDC R43, c[0x0][0x278] ;  /* 0x00009e00ff2b7b82 */ /* 0x000ef00000000800 */
[----:B------:R-:W2:Y:S01]  /*4e370*/  LDC R50, c[0x0][0x278] ;  /* 0x00009e00ff327b82 */ /* 0x000ea20000000800 */
[----:B-1----:R-:W-:Y:S01]  /*4e380*/  IADD3 R16, P0, R38, R2, RZ ;  /* 0x0000000226107210 */ /* 0x002fe20007f1e0ff */
[----:B----4-:R-:W-:-:S06]  /*4e390*/  IMAD R58, R58, 0xa6, RZ ;  /* 0x000000a63a3a7824 */ /* 0x010fcc00078e02ff */
[----:B------:R-:W1:Y:S01]  /*4e3a0*/  LDC R45, c[0x0][0x278] ;  /* 0x00009e00ff2d7b82 */ /* 0x000e620000000800 */
[----:B------:R-:W-:-:S07]  /*4e3b0*/  LEA.HI.X.SX32 R17, R58, R3, 0x1, P0 ;  /* 0x000000033a117211 */ /* 0x000fce00000f0eff */
[----:B------:R-:W4:Y:S01]  /*4e3c0*/  LDC R58, c[0x0][0x278] ;  /* 0x00009e00ff3a7b82 */ /* 0x000f220000000800 */
[----:B0-----:R-:W-:Y:S01]  /*4e3d0*/  IMAD R20, R42, 0x150, RZ ;  /* 0x000001502a147824 */ /* 0x001fe200078e02ff */
[----:B------:R-:W-:-:S04]  /*4e3e0*/  IADD3 R14, P3, R21, R2, RZ ;  /* 0x00000002150e7210 */ /* 0x000fc80007f7e0ff */
[----:B------:R-:W-:Y:S01]  /*4e3f0*/  IADD3 R20, P4, R20, R2, RZ ;  /* 0x0000000214147210 */ /* 0x000fe20007f9e0ff */
[----:B------:R-:W-:Y:S01]  /*4e400*/  IMAD R15, R40, 0xa5, RZ ;  /* 0x000000a5280f7824 */ /* 0x000fe200078e02ff */
[----:B------:R0:W-:Y:S01]  /*4e410*/  STG.E.U16 desc[UR4][R18.64], R78 ;  /* 0x0000004e12007986 */ /* 0x0001e2000c101504 */
[----:B---3--:R-:W-:Y:S01]  /*4e420*/  IMAD R56, R43, 0x152, RZ ;  /* 0x000001522b387824 */ /* 0x008fe200078e02ff */
[----:B------:R-:W3:Y:S08]  /*4e430*/  LDC R54, c[0x0][0x278] ;  /* 0x00009e00ff367b82 */ /* 0x000ef00000000800 */
[----:B------:R-:W3:Y:S01]  /*4e440*/  LDC R38, c[0x0][0x278] ;  /* 0x00009e00ff267b82 */ /* 0x000ee20000000800 */
[----:B----4-:R-:W-:-:S02]  /*4e450*/  IMAD R58, R58, 0xa8, RZ ;  /* 0x000000a83a3a7824 */ /* 0x010fc400078e02ff */
[----:B0-----:R-:W-:Y:S01]  /*4e460*/  IMAD R18, R41, 0x14e, RZ ;  /* 0x0000014e29127824 */ /* 0x001fe200078e02ff */
[----:B------:R-:W-:Y:S01]  /*4e470*/  PRMT R78, R78, 0x7632, R78 ;  /* 0x000076324e4e7816 */ /* 0x000fe2000000004e */
[----:B------:R-:W-:Y:S01]  /*4e480*/  IMAD R19, R44, 0xa7, RZ ;  /* 0x000000a72c137824 */ /* 0x000fe200078e02ff */
[-C--:B------:R-:W-:Y:S02]  /*4e490*/  LEA.HI.X.SX32 R21, R58, R3.reuse, 0x1, P4 ;  /* 0x000000033a157211 */ /* 0x080fe400020f0eff */
[----:B------:R-:W0:Y:S08]  /*4e4a0*/  LDC R42, c[0x0][0x278] ;  /* 0x00009e00ff2a7b82 */ /* 0x000e300000000800 */
[----:B------:R-:W4:Y:S01]  /*4e4b0*/  LDC R58, c[0x0][0x278] ;  /* 0x00009e00ff3a7b82 */ /* 0x000f220000000800 */
[----:B------:R-:W-:-:S02]  /*4e4c0*/  LEA.HI.X.SX32 R15, R15, R3, 0x1, P3 ;  /* 0x000000030f0f7211 */ /* 0x000fc400018f0eff */
[----:B------:R-:W-:Y:S01]  /*4e4d0*/  IADD3 R18, P3, R18, R2, RZ ;  /* 0x0000000212127210 */ /* 0x000fe20007f7e0ff */
[----:B--2---:R-:W-:Y:S02]  /*4e4e0*/  IMAD R44, R47, 0x154, RZ ;  /* 0x000001542f2c7824 */ /* 0x004fe400078e02ff */
[----:B------:R2:W-:Y:S01]  /*4e4f0*/  STG.E.U16 desc[UR4][R14.64], R78 ;  /* 0x0000004e0e007986 */ /* 0x0005e2000c101504 */
[----:B------:R-:W-:Y:S01]  /*4e500*/  LEA.HI.X.SX32 R19, R19, R3, 0x1, P3 ;  /* 0x0000000313137211 */ /* 0x000fe200018f0eff */
[----:B-1----:R-:W-:Y:S01]  /*4e510*/  IMAD R41, R45, 0x156, RZ ;  /* 0x000001562d297824 */ /* 0x002fe200078e02ff */
[----:B------:R-:W1:Y:S01]  /*4e520*/  LDC R43, c[0x0][0x278] ;  /* 0x00009e00ff2b7b82 */ /* 0x000e620000000800 */
[----:B------:R3:W-:Y:S07]  /*4e530*/  STG.E.U16 desc[UR4][R16.64], R79 ;  /* 0x0000004f10007986 */ /* 0x0007ee000c101504 */
[----:B------:R-:W1:Y:S01]  /*4e540*/  LDC R40, c[0x0][0x278] ;  /* 0x00009e00ff287b82 */ /* 0x000e620000000800 */
[----:B--2---:R-:W-:-:S02]  /*4e550*/  PRMT R14, R79, 0x7632, R14 ;  /* 0x000076324f0e7816 */ /* 0x004fc4000000000e */
[----:B---3--:R-:W-:-:S03]  /*4e560*/  IADD3 R16, P3, R44, R2, RZ ;  /* 0x000000022c107210 */ /* 0x008fc60007f7e0ff */
[----:B------:R-:W-:Y:S01]  /*4e570*/  STG.E.U16 desc[UR4][R18.64], R14 ;  /* 0x0000000e12007986 */ /* 0x000fe2000c101504 */
[----:B----4-:R-:W-:Y:S01]  /*4e580*/  IMAD R58, R58, 0xaa, RZ ;  /* 0x000000aa3a3a7824 */ /* 0x010fe200078e02ff */
[----:B------:R-:W2:Y:S02]  /*4e590*/  LDC R45, c[0x0][0x278] ;  /* 0x00009e00ff2d7b82 */ /* 0x000ea40000000800 */
[----:B------:R3:W-:Y:S02]  /*4e5a0*/  STG.E.U16 desc[UR4][R20.64], R80 ;  /* 0x0000005014007986 */ /* 0x0007e4000c101504 */
[----:B------:R-:W-:-:S04]  /*4e5b0*/  LEA.HI.X.SX32 R17, R58, R3, 0x1, P3 ;  /* 0x000000033a117211 */ /* 0x000fc800018f0eff */
[----:B------:R-:W4:Y:S08]  /*4e5c0*/  LDC R58, c[0x0][0x278] ;  /* 0x00009e00ff3a7b82 */ /* 0x000f300000000800 */
[----:B---3--:R-:W3:Y:S01]  /*4e5d0*/  LDC R21, c[0x0][0x278] ;  /* 0x00009e00ff157b82 */ /* 0x008ee20000000800 */
[----:B------:R-:W-:Y:S01]  /*4e5e0*/  IMAD R15, R50, 0xa9, RZ ;  /* 0x000000a9320f7824 */ /* 0x000fe200078e02ff */
[----:B------:R-:W-:-:S02]  /*4e5f0*/  IADD3 R14, P0, R56, R2, RZ ;  /* 0x00000002380e7210 */ /* 0x000fc40007f1e0ff */
[----:B------:R-:W-:Y:S02]  /*4e600*/  PRMT R80, R80, 0x7632, R80 ;  /* 0x0000763250507816 */ /* 0x000fe40000000050 */
[----:B------:R-:W-:Y:S01]  /*4e610*/  LEA.HI.X.SX32 R15, R15, R3, 0x1, P0 ;  /* 0x000000030f0f7211 */ /* 0x000fe200000f0eff */
[----:B------:R-:W-:Y:S01]  /*4e620*/  IMAD R19, R54, 0xab, RZ ;  /* 0x000000ab36137824 */ /* 0x000fe200078e02ff */
[----:B------:R-:W-:Y:S01]  /*4e630*/  IADD3 R18, P4, R41, R2, RZ ;  /* 0x0000000229127210 */ /* 0x000fe20007f9e0ff */
[----:B------:R-:W-:Y:S01]  /*4e640*/  IMAD R38, R38, 0x15a, RZ ;  /* 0x0000015a26267824 */ /* 0x000fe200078e02ff */
[----:B------:R-:W-:Y:S01]  /*4e650*/  PRMT R20, R81, 0x7632, R20 ;  /* 0x0000763251147816 */ /* 0x000fe20000000014 */
[----:B------:R0:W-:Y:S01]  /*4e660*/  STG.E.U16 desc[UR4][R14.64], R80 ;  /* 0x000000500e007986 */ /* 0x0001e2000c101504 */
[----:B------:R-:W1:Y:S01]  /*4e670*/  LDC R44, c[0x0][0x278] ;  /* 0x00009e00ff2c7b82 */ /* 0x000e620000000800 */
[----:B----4-:R-:W-:-:S07]  /*4e680*/  IMAD R58, R58, 0xac, RZ ;  /* 0x000000ac3a3a7824 */ /* 0x010fce00078e02ff */
[----:B------:R-:W4:Y:S01]  /*4e690*/  LDC R47, c[0x0][0x278] ;  /* 0x00009e00ff2f7b82 */ /* 0x000f220000000800 */
[----:B---3--:R-:W-:Y:S01]  /*4e6a0*/  IMAD R21, R21, 0x158, RZ ;  /* 0x0000015815157824 */ /* 0x008fe200078e02ff */
[----:B------:R-:W-:-:S06]  /*4e6b0*/  LEA.HI.X.SX32 R19, R19, R3, 0x1, P4 ;  /* 0x0000000313137211 */ /* 0x000fcc00020f0eff */
[----:B------:R-:W3:Y:S01]  /*4e6c0*/  LDC R41, c[0x0][0x278] ;  /* 0x00009e00ff297b82 */ /* 0x000ee20000000800 */
[----:B0-----:R-:W-:-:S04]  /*4e6d0*/  IADD3 R14, P3, R21, R2, RZ ;  /* 0x00000002150e7210 */ /* 0x001fc80007f7e0ff */
[----:B------:R-:W-:-:S03]  /*4e6e0*/  LEA.HI.X.SX32 R15, R58, R3, 0x1, P3 ;  /* 0x000000033a0f7211 */ /* 0x000fc600018f0eff */
[----:B------:R-:W0:Y:S01]  /*4e6f0*/  LDC R58, c[0x0][0x278] ;  /* 0x00009e00ff3a7b82 */ /* 0x000e220000000800 */
[----:B------:R-:W-:Y:S04]  /*4e700*/  STG.E.U16 desc[UR4][R16.64], R81 ;  /* 0x0000005110007986 */ /* 0x000fe8000c101504 */
[----:B------:R1:W-:Y:S01]  /*4e710*/  STG.E.U16 desc[UR4][R18.64], R20 ;  /* 0x0000001412007986 */ /* 0x0003e2000c101504 */
[----:B--2---:R-:W-:Y:S02]  /*4e720*/  IMAD R21, R45, 0xaf, RZ ;  /* 0x000000af2d157824 */ /* 0x004fe400078e02ff */
[----:B------:R-:W2:Y:S08]  /*4e730*/  LDC R54, c[0x0][0x278] ;  /* 0x00009e00ff367b82 */ /* 0x000eb00000000800 */
[----:B------:R-:W2:Y:S01]  /*4e740*/  LDC R50, c[0x0][0x278] ;  /* 0x00009e00ff327b82 */ /* 0x000ea20000000800 */
[----:B-1----:R-:W-:-:S05]  /*4e750*/  IMAD R18, R42, 0x15c, RZ ;  /* 0x0000015c2a127824 */ /* 0x002fca00078e02ff */
[----:B------:R-:W-:Y:S01]  /*4e760*/  IADD3 R18, P3, R18, R2, RZ ;  /* 0x0000000212127210 */ /* 0x000fe20007f7e0ff */
[----:B0-----:R-:W-:Y:S01]  /*4e770*/  IMAD R58, R58, 0xae, RZ ;  /* 0x000000ae3a3a7824 */ /* 0x001fe200078e02ff */
[----:B------:R-:W0:Y:S04]  /*4e780*/  LDC R56, c[0x0][0x278] ;  /* 0x00009e00ff387b82 */ /* 0x000e280000000800 */
[----:B------:R-:W-:-:S04]  /*4e790*/  LEA.HI.X.SX32 R19, R58, R3, 0x1, P3 ;  /* 0x000000033a137211 */ /* 0x000fc800018f0eff */
[----:B------:R-:W1:Y:S01]  /*4e7a0*/  LDC R58, c[0x0][0x278] ;  /* 0x00009e00ff3a7b82 */ /* 0x000e620000000800 */
[----:B------:R-:W-:Y:S01]  /*4e7b0*/  IMAD R20, R43, 0x15e, RZ ;  /* 0x0000015e2b147824 */ /* 0x000fe200078e02ff */
[-C--:B------:R-:W-:Y:S01]  /*4e7c0*/  IADD3 R16, P0, R38, R2.reuse, RZ ;  /* 0x0000000226107210 */ /* 0x080fe20007f1e0ff */
[----:B------:R-:W-:Y:S01]  /*4e7d0*/  IMAD R17, R40, 0xad, RZ ;  /* 0x000000ad28117824 */ /* 0x000fe200078e02ff */
[----:B------:R4:W-:Y:S02]  /*4e7e0*/  STG.E.U16 desc[UR4][R14.64], R82 ;  /* 0x000000520e007986 */ /* 0x0009e4000c101504 */
[----:B------:R-:W-:Y:S02]  /*4e7f0*/  IADD3 R20, P4, R20, R2, RZ ;  /* 0x0000000214147210 */ /* 0x000fe40007f9e0ff */
[-C--:B------:R-:W-:Y:S01]  /*4e800*/  LEA.HI.X.SX32 R17, R17, R3.reuse, 0x1, P0 ;  /* 0x0000000311117211 */ /* 0x080fe200000f0eff */
[----:B------:R-:W0:Y:S01]  /*4e810*/  LDC R40, c[0x0][0x278] ;  /* 0x00009e00ff287b82 */ /* 0x000e220000000800 */
[----:B------:R-:W-:-:S02]  /*4e820*/  LEA.HI.X.SX32 R21, R21, R3, 0x1, P4 ;  /* 0x0000000315157211 */ /* 0x000fc400020f0eff */
[----:B----4-:R-:W-:Y:S01]  /*4e830*/  PRMT R82, R82, 0x7632, R82 ;  /* 0x0000763252527816 */ /* 0x010fe20000000052 */
[----:B---3--:R-:W-:Y:S01]  /*4e840*/  IMAD R15, R41, 0x160, RZ ;  /* 0x00000160290f7824 */ /* 0x008fe200078e02ff */
[----:B------:R-:W-:-:S03]  /*4e850*/  PRMT R14, R83, 0x7632, R14 ;  /* 0x00007632530e7816 */ /* 0x000fc6000000000e */
[----:B------:R-:W3:Y:S01]  /*4e860*/  LDC R42, c[0x0][0x278] ;  /* 0x00009e00ff2a7b82 */ /* 0x000ee20000000800 */
[----:B------:R4:W-:Y:S01]  /*4e870*/  STG.E.U16 desc[UR4][R16.64], R82 ;  /* 0x0000005210007986 */ /* 0x0009e2000c101504 */
[----:B-1----:R-:W-:-:S03]  /*4e880*/  IMAD R58, R58, 0xb0, RZ ;  /* 0x000000b03a3a7824 */ /* 0x002fc600078e02ff */
[----:B------:R-:W-:Y:S01]  /*4e890*/  STG.E.U16 desc[UR4][R18.64], R83 ;  /* 0x0000005312007986 */ /* 0x000fe2000c101504 */
[----:B------:R-:W-:Y:S02]  /*4e8a0*/  IMAD R38, R44, 0x162, RZ ;  /* 0x000001622c267824 */ /* 0x000fe400078e02ff */
[----:B------:R-:W1:Y:S01]  /*4e8b0*/  LDC R41, c[0x0][0x278] ;  /* 0x00009e00ff297b82 */ /* 0x000e620000000800 */
[----:B------:R2:W-:Y:S01]  /*4e8c0*/  STG.E.U16 desc[UR4][R20.64], R14 ;  /* 0x0000000e14007986 */ /* 0x0005e2000c101504 */
[----:B----4-:R-:W-:-:S06]  /*4e8d0*/  IMAD R17, R47, 0xb1, RZ ;  /* 0x000000b12f117824 */ /* 0x010fcc00078e02ff */
[----:B------:R-:W4:Y:S01]  /*4e8e0*/  LDC R43, c[0x0][0x278] ;  /* 0x00009e00ff2b7b82 */ /* 0x000f220000000800 */
[-C--:B--2---:R-:W-:Y:S01]  /*4e8f0*/  IADD3 R14, P3, R15, R2.reuse, RZ ;  /* 0x000000020f0e7210 */ /* 0x084fe20007f7e0ff */
[----:B------:R-:W-:Y:S01]  /*4e900*/  IMAD R18, R54, 0x164, RZ ;  /* 0x0000016436127824 */ /* 0x000fe200078e02ff */
[----:B------:R-:W-:Y:S01]  /*4e910*/  IADD3 R16, P0, R38, R2, RZ ;  /* 0x0000000226107210 */ /* 0x000fe20007f1e0ff */
[----:B------:R-:W-:Y:S01]  /*4e920*/  IMAD R20, R50, 0x166, RZ ;  /* 0x0000016632147824 */ /* 0x000fe200078e02ff */
[----:B------:R-:W-:-:S03]  /*4e930*/  LEA.HI.X.SX32 R15, R58, R3, 0x1, P3 ;  /* 0x000000033a0f7211 */ /* 0x000fc600018f0eff */
[----:B------:R-:W2:Y:S08]  /*4e940*/  LDC R38, c[0x0][0x278] ;  /* 0x00009e00ff267b82 */ /* 0x000eb00000000800 */
[----:B------:R-:W3:Y:S01]  /*4e950*/  LDC R58, c[0x0][0x278] ;  /* 0x00009e00ff3a7b82 */ /* 0x000ee20000000800 */
[-C--:B------:R-:W-:Y:S01]  /*4e960*/  IADD3 R18, P3, R18, R2.reuse, RZ ;  /* 0x0000000212127210 */ /* 0x080fe20007f7e0ff */
[----:B------:R1:W-:Y:S01]  /*4e970*/  STG.E.U16 desc[UR4][R14.64], R84 ;  /* 0x000000540e007986 */ /* 0x0003e2000c101504 */
[----:B------:R-:W-:Y:S01]  /*4e980*/  LEA.HI.X.SX32 R17, R17, R3, 0x1, P0 ;  /* 0x0000000311117211 */ /* 0x000fe200000f0eff */
[----:B0-----:R-:W-:Y:S01]  /*4e990*/  IMAD R21, R56, 0xb3, RZ ;  /* 0x000000b338157824 */ /* 0x001fe200078e02ff */
[----:B------:R-:W-:-:S03]  /*4e9a0*/  IADD3 R20, P4, R20, R2, RZ ;  /* 0x0000000214147210 */ /* 0x000fc60007f9e0ff */
[----:B------:R-:W0:Y:S01]  /*4e9b0*/  LDC R83, c[0x0][0x278] ;  /* 0x00009e00ff537b82 */ /* 0x000e220000000800 */
[----:B-1----:R-:W-:-:S07]  /*4e9c0*/  PRMT R84, R84, 0x7632, R84 ;  /* 0x0000763254547816 */ /* 0x002fce0000000054 */
[----:B------:R-:W1:Y:S01]  /*4e9d0*/  LDC R82, c[0x0][0x278] ;  /* 0x00009e00ff527b82 */ /* 0x000e620000000800 */
[----:B---3--:R-:W-:-:S07]  /*4e9e0*/  IMAD R58, R58, 0xb2, RZ ;  /* 0x000000b23a3a7824 */ /* 0x008fce00078e02ff */
[----:B------:R-:W3:Y:S01]  /*4e9f0*/  LDC R81, c[0x0][0x278] ;  /* 0x00009e00ff517b82 */ /* 0x000ee20000000800 */
[----:B------:R-:W-:-:S07]  /*4ea00*/  LEA.HI.X.SX32 R19, R58, R3, 0x1, P3 ;  /* 0x000000033a137211 */ /* 0x000fce00018f0eff */
[----:B------:R-:W4:Y:S01]  /*4ea10*/  LDC R58, c[0x0][0x278] ;  /* 0x00009e00ff3a7b82 */ /* 0x000f220000000800 */
[----:B------:R2:W-:Y:S01]  /*4ea20*/  STG.E.U16 desc[UR4][R16.64], R84 ;  /* 0x0000005410007986 */ /* 0x0005e2000c101504 */
[----:B------:R-:W-:-:S03]  /*4ea30*/  PRMT R14, R85, 0x7632, R14 ;  /* 0x00007632550e7816 */ /* 0x000fc6000000000e */
[----:B------:R0:W-:Y:S01]  /*4ea40*/  STG.E.U16 desc[UR4][R18.64], R85 ;  /* 0x0000005512007986 */ /* 0x0001e2000c101504 */
[----:B------:R-:W-:Y:S02]  /*4ea50*/  IMAD R41, R41, 0x16a, RZ ;  /* 0x0000016a29297824 */ /* 0x000fe400078e02ff */
[----:B------:R-:W-:Y:S01]  /*4ea60*/  IMAD R42, R42, 0x16c, RZ ;  /* 0x0000016c2a2a7824 */ /* 0x000fe200078e02ff */
[----:B------:R-:W3:Y:S08]  /*4ea70*/  LDC R80, c[0x0][0x278] ;  /* 0x00009e00ff507b82 */ /* 0x000ef00000000800 */
[----:B--2---:R-:W2:Y:S01]  /*4ea80*/  LDC R84, c[0x0][0x278] ;  /* 0x00009e00ff547b82 */ /* 0x004ea20000000800 */
[----:B0-----:R-:W-:Y:S01]  /*4ea90*/  IMAD R85, R40, 0x168, RZ ;  /* 0x0000016828557824 */ /* 0x001fe200078e02ff */
[----:B------:R-:W-:-:S06]  /*4eaa0*/  LEA.HI.X.SX32 R21, R21, R3, 0x1, P4 ;  /* 0x0000000315157211 */ /* 0x000fcc00020f0eff */
[----:B------:R-:W0:Y:S01]  /*4eab0*/  LDC R40, c[0x0][0x278] ;  /* 0x00009e00ff287b82 */ /* 0x000e220000000800 */
[----:B------:R1:W-:Y:S01]  /*4eac0*/  STG.E.U16 desc[UR4][R20.64], R14 ;  /* 0x0000000e14007986 */ /* 0x0003e2000c101504 */
[----:B----4-:R-:W-:Y:S01]  /*4ead0*/  IMAD R58, R58, 0xb4, RZ ;  /* 0x000000b43a3a7824 */ /* 0x010fe200078e02ff */
[-C--:B------:R-:W-:Y:S01]  /*4eae0*/  IADD3 R16, P3, R41, R2.reuse, RZ ;  /* 0x0000000229107210 */ /* 0x080fe20007f7e0ff */
[----:B------:R-:W-:Y:S01]  /*4eaf0*/  IMAD R17, R43, 0xb5, RZ ;  /* 0x000000b52b117824 */ /* 0x000fe200078e02ff */
[-C--:B------:R-:W-:Y:S01]  /*4eb00*/  IADD3 R18, P4, R42, R2.reuse, RZ ;  /* 0x000000022a127210 */ /* 0x080fe20007f9e0ff */
[----:B------:R-:W-:Y:S02]  /*4eb10*/  IMAD R83, R83, 0x170, RZ ;  /* 0x0000017053537824 */ /* 0x000fe400078e02ff */
[----:B------:R-:W4:Y:S01]  /*4eb20*/  LDC R79, c[0x0][0x278] ;  /* 0x00009e00ff4f7b82 */ /* 0x000f220000000800 */
[----:B-1----:R-:W-:Y:S01]  /*4eb30*/  IADD3 R14, P0, R85, R2, RZ ;  /* 0x00000002550e7210 */ /* 0x002fe20007f1e0ff */
[----:B--2---:R-:W-:-:S03]  /*4eb40*/  IMAD R84, R84, 0x16e, RZ ;  /* 0x0000016e54547824 */ /* 0x004fc600078e02ff */
[-C--:B------:R-:W-:Y:S01]  /*4eb50*/  LEA.HI.X.SX32 R15, R58, R3.reuse, 0x1, P0 ;  /* 0x000000033a0f7211 */ /* 0x080fe200000f0eff */
[----:B------:R-:W-:Y:S01]  /*4eb60*/  IMAD R82, R82, 0x172, RZ ;  /* 0x0000017252527824 */ /* 0x000fe200078e02ff */
[-C--:B------:R-:W-:Y:S01]  /*4eb70*/  LEA.HI.X.SX32 R17, R17, R3.reuse, 0x1, P3 ;  /* 0x0000000311117211 */ /* 0x080fe200018f0eff */
[----:B---3--:R-:W-:Y:S01]  /*4eb80*/  IMAD R81, R81, 0x174, RZ ;  /* 0x0000017451517824 */ /* 0x008fe200078e02ff */
[----:B------:R-:W-:Y:S01]  /*4eb90*/  PRMT R20, R86, 0x7632, R20 ;  /* 0x0000763256147816 */ /* 0x000fe20000000014 */
[----:B------:R1:W-:Y:S01]  /*4eba0*/  STG.E.U16 desc[UR4][R14.64], R86 ;  /* 0x000000560e007986 */ /* 0x0003e2000c101504 */
[-C--:B------:R-:W-:Y:S01]  /*4ebb0*/  LEA.HI.X.SX32 R19, R39, R3.reuse, 0x1, P4 ;  /* 0x0000000327137211 */ /* 0x080fe200020f0eff */
[----:B------:R-:W2:Y:S01]  /*4ebc0*/  LDC R78, c[0x0][0x278] ;  /* 0x00009e00ff4e7b82 */ /* 0x000ea20000000800 */
[----:B------:R-:W-:Y:S01]  /*4ebd0*/  PRMT R21, R87, 0x7632, R21 ;  /* 0x0000763257157816 */ /* 0x000fe20000000015 */
[----:B------:R3:W-:Y:S06]  /*4ebe0*/  STG.E.U16 desc[UR4][R16.64], R20 ;  /* 0x0000001410007986 */ /* 0x0007ec000c101504 */
[----:B------:R-:W2:Y:S01]  /*4ebf0*/  LDC R41, c[0x0][0x278] ;  /* 0x00009e00ff297b82 */ /* 0x000ea20000000800 */
[----:B-1----:R-:W-:Y:S01]  /*4ec00*/  IMAD R15, R38, 0xb7, RZ ;  /* 0x000000b7260f7824 */ /* 0x002fe200078e02ff */
[----:B------:R-:W-:Y:S01]  /*4ec10*/  IADD3 R14, P3, R84, R2, RZ ;  /* 0x00000002540e7210 */ /* 0x000fe20007f7e0ff */
[----:B------:R0:W-:Y:S05]  /*4ec20*/  STG.E.U16 desc[UR4][R18.64], R87 ;  /* 0x0000005712007986 */ /* 0x0001ea000c101504 */
[----:B------:R-:W1:Y:S01]  /*4ec30*/  LDC R39, c[0x0][0x278] ;  /* 0x00009e00ff277b82 */ /* 0x000e620000000800 */
[----:B------:R-:W-:-:S02]  /*4ec40*/  LEA.HI.X.SX32 R15, R15, R3, 0x1, P3 ;  /* 0x000000030f0f7211 */ /* 0x000fc400018f0eff */
[-C--:B---3--:R-:W-:Y:S02]  /*4ec50*/  IADD3 R16, P0, R83, R2.reuse, RZ ;  /* 0x0000000253107210 */ /* 0x088fe40007f1e0ff */
[-C--:B------:R-:W-:Y:S01]  /*4ec60*/  IADD3 R20, P4, R81, R2.reuse, RZ ;  /* 0x0000000251147210 */ /* 0x080fe20007f9e0ff */
[----:B0-----:R-:W-:Y:S01]  /*4ec70*/  IMAD R19, R40, 0xb9, RZ ;  /* 0x000000b928137824 */ /* 0x001fe200078e02ff */
[----:B------:R-:W-:Y:S01]  /*4ec80*/  IADD3 R18, P3, R82, R2, RZ ;  /* 0x0000000252127210 */ /* 0x000fe20007f7e0ff */
[----:B------:R0:W-:Y:S01]  /*4ec90*/  STG.E.U16 desc[UR4][R14.64], R21 ;  /* 0x000000150e007986 */ /* 0x0001e2000c101504 */
[-C--:B------:R-:W-:Y:S01]  /*4eca0*/  LEA.HI.X.SX32 R17, R37, R3.reuse, 0x1, P0 ;  /* 0x0000000325117211 */ /* 0x080fe200000f0eff */
[----:B------:R-:W3:Y:S01]  /*4ecb0*/  LDC R77, c[0x0][0x278] ;  /* 0x00009e00ff4d7b82 */ /* 0x000ee20000000800 */
[----:B------:R-:W-:-:S03]  /*4ecc0*/  LEA.HI.X.SX32 R19, R19, R3, 0x1, P3 ;  /* 0x0000000313137211 */ /* 0x000fc600018f0eff */
[----:B------:R-:W-:Y:S04]  /*4ecd0*/  STG.E.U16 desc[UR4][R16.64], R88 ;  /* 0x0000005810007986 */ /* 0x000fe8000c101504 */
[----:B------:R-:W3:Y:S01]  /*4ece0*/  LDC R76, c[0x0][0x278] ;  /* 0x00009e00ff4c7b82 */ /* 0x000ee20000000800 */
[----:B0-----:R-:W-:Y:S02]  /*4ecf0*/  PRMT R14, R88, 0x7632, R14 ;  /* 0x00007632580e7816 */ /* 0x001fe4000000000e */
[----:B------:R-:W-:-:S03]  /*4ed00*/  LEA.HI.X.SX32 R21, R36, R3, 0x1, P4 ;  /* 0x0000000324157211 */ /* 0x000fc600020f0eff */
[----:B------:R-:W-:Y:S02]  /*4ed10*/  STG.E.U16 desc[UR4][R18.64], R14 ;  /* 0x0000000e12007986 */ /* 0x000fe4000c101504 */
[----:B------:R-:W0:Y:S02]  /*4ed20*/  LDC R75, c[0x0][0x278] ;  /* 0x00009e00ff4b7b82 */ /* 0x000e240000000800 */
[----:B------:R4:W-:Y:S06]  /*4ed30*/  STG.E.U16 desc[UR4][R20.64], R89 ;  /* 0x0000005914007986 */ /* 0x0009ec000c101504 */
[----:B------:R-:W0:Y:S01]  /*4ed40*/  LDC R74, c[0x0][0x278] ;  /* 0x00009e00ff4a7b82 */ /* 0x000e220000000800 */
[----:B------:R-:W-:-:S07]  /*4ed50*/  IMAD R80, R80, 0x176, RZ ;  /* 0x0000017650507824 */ /* 0x000fce00078e02ff */
[----:B----4-:R-:W4:Y:S01]  /*4ed60*/  LDC R21, c[0x0][0x278] ;  /* 0x00009e00ff157b82 */ /* 0x010f220000000800 */
[----:B------:R-:W-:-:S07]  /*4ed70*/  IMAD R79, R79, 0x178, RZ ;  /* 0x000001784f4f7824 */ /* 0x000fce00078e02ff */
[----:B------:R-:W4:Y:S01]  /*4ed80*/  LDC R36, c[0x0][0x278] ;  /* 0x00009e00ff247b82 */ /* 0x000f220000000800 */
[----:B-1----:R-:W-:Y:S01]  /*4ed90*/  IMAD R15, R39, 0xbb, RZ ;  /* 0x000000bb270f7824 */ /* 0x002fe200078e02ff */
[-C--:B------:R-:W-:Y:S01]  /*4eda0*/  IADD3 R14, P0, R80, R2.reuse, RZ ;  /* 0x00000002500e7210 */ /* 0x080fe20007f1e0ff */
[----:B--2---:R-:W-:Y:S01]  /*4edb0*/  IMAD R78, R78, 0x17a, RZ ;  /* 0x0000017a4e4e7824 */ /* 0x004fe200078e02ff */
[----:B------:R-:W-:-:S04]  /*4edc0*/  IADD3 R16, P3, R79, R2, RZ ;  /* 0x000000024f107210 */ /* 0x000fc80007f7e0ff */
[----:B------:R-:W1:Y:S01]  /*4edd0*/  LDC R73, c[0x0][0x278] ;  /* 0x00009e00ff497b82 */ /* 0x000e620000000800 */
[-C--:B------:R-:W-:Y:S01]  /*4ede0*/  LEA.HI.X.SX32 R15, R15, R3.reuse, 0x1, P0 ;  /* 0x000000030f0f7211 */ /* 0x080fe200000f0eff */
[----:B------:R-:W-:Y:S01]  /*4edf0*/  IMAD R19, R41, 0xbd, RZ ;  /* 0x000000bd29137824 */ /* 0x000fe200078e02ff */
[----:B------:R-:W-:Y:S01]  /*4ee00*/  PRMT R89, R89, 0x7632, R89 ;  /* 0x0000763259597816 */ /* 0x000fe20000000059 */
[----:B---3--:R-:W-:Y:S01]  /*4ee10*/  IMAD R77, R77, 0x17c, RZ ;  /* 0x0000017c4d4d7824 */ /* 0x008fe200078e02ff */
[----:B------:R-:W-:-:S03]  /*4ee20*/  LEA.HI.X.SX32 R17, R35, R3, 0x1, P3 ;  /* 0x0000000323117211 */ /* 0x000fc600018f0eff */
[----:B------:R-:W2:Y:S01]  /*4ee30*/  LDC R72, c[0x0][0x278] ;  /* 0x00009e00ff487b82 */ /* 0x000ea20000000800 */
[----:B------:R-:W-:Y:S01]  /*4ee40*/  IADD3 R18, P4, R78, R2, RZ ;  /* 0x000000024e127210 */ /* 0x000fe20007f9e0ff */
[----:B------:R4:W-:Y:S01]  /*4ee50*/  STG.E.U16 desc[UR4][R14.64], R89 ;  /* 0x000000590e007986 */ /* 0x0009e2000c101504 */
[----:B------:R-:W-:Y:S01]  /*4ee60*/  PRMT R20, R90, 0x7632, R20 ;  /* 0x000076325a147816 */ /* 0x000fe20000000014 */
[----:B------:R-:W-:Y:S01]  /*4ee70*/  IMAD R76, R76, 0x17e, RZ ;  /* 0x0000017e4c4c7824 */ /* 0x000fe200078e02ff */
[----:B------:R-:W-:-:S03]  /*4ee80*/  LEA.HI.X.SX32 R19, R19, R3, 0x1, P4 ;  /* 0x0000000313137211 */ /* 0x000fc600020f0eff */
[----:B------:R-:W3:Y:S01]  /*4ee90*/  LDC R71, c[0x0][0x278] ;  /* 0x00009e00ff477b82 */ /* 0x000ee20000000800 */
[----:B------:R4:W-:Y:S01]  /*4eea0*/  STG.E.U16 desc[UR4][R16.64], R90 ;  /* 0x0000005a10007986 */ /* 0x0009e2000c101504 */
[----:B0-----:R-:W-:Y:S02]  /*4eeb0*/  IMAD R75, R75, 0x180, RZ ;  /* 0x000001804b4b7824 */ /* 0x001fe400078e02ff */
[----:B------:R-:W-:-:S04]  /*4eec0*/  IMAD R74, R74, 0x182, RZ ;  /* 0x000001824a4a7824 */ /* 0x000fc800078e02ff */
[----:B------:R-:W0:Y:S01]  /*4eed0*/  LDC R37, c[0x0][0x278] ;  /* 0x00009e00ff257b82 */ /* 0x000e220000000800 */
[----:B----4-:R-:W-:Y:S01]  /*4eee0*/  IMAD R15, R21, 0xbf, RZ ;  /* 0x000000bf150f7824 */ /* 0x010fe200078e02ff */
[----:B------:R-:W-:-:S06]  /*4eef0*/  IADD3 R16, P3, R77, R2, RZ ;  /* 0x000000024d107210 */ /* 0x000fcc0007f7e0ff */
[----:B------:R-:W4:Y:S01]  /*4ef00*/  LDC R70, c[0x0][0x278] ;  /* 0x00009e00ff467b82 */ /* 0x000f220000000800 */
[----:B------:R1:W-:Y:S01]  /*4ef10*/  STG.E.U16 desc[UR4][R18.64], R20 ;  /* 0x0000001412007986 */ /* 0x0003e2000c101504 */
[----:B------:R-:W-:Y:S01]  /*4ef20*/  IADD3 R14, P0, R76, R2, RZ ;  /* 0x000000024c0e7210 */ /* 0x000fe20007f1e0ff */
[----:B------:R-:W-:Y:S01]  /*4ef30*/  IMAD R21, R36, 0xc1, RZ ;  /* 0x000000c124157824 */ /* 0x000fe200078e02ff */
[----:B------:R-:W-:-:S04]  /*4ef40*/  LEA.HI.X.SX32 R17, R34, R3, 0x1, P3 ;  /* 0x0000000322117211 */ /* 0x000fc800018f0eff */
[----:B------:R-:W4:Y:S01]  /*4ef50*/  LDC R35, c[0x0][0x278] ;  /* 0x00009e00ff237b82 */ /* 0x000f220000000800 */
[----:B------:R-:W-:Y:S02]  /*4ef60*/  LEA.HI.X.SX32 R15, R15, R3, 0x1, P0 ;  /* 0x000000030f0f7211 */ /* 0x000fe400000f0eff */
[----:B-1----:R-:W-:-:S05]  /*4ef70*/  IADD3 R18, P3, R75, R2, RZ ;  /* 0x000000024b127210 */ /* 0x002fca0007f7e0ff */
[----:B------:R-:W1:Y:S01]  /*4ef80*/  LDC R69, c[0x0][0x278] ;  /* 0x00009e00ff457b82 */ /* 0x000e620000000800 */
[----:B------:R-:W-:Y:S01]  /*4ef90*/  IADD3 R20, P4, R74, R2, RZ ;  /* 0x000000024a147210 */ /* 0x000fe20007f9e0ff */
[----:B------:R2:W-:Y:S01]  /*4efa0*/  STG.E.U16 desc[UR4][R16.64], R91 ;  /* 0x0000005b10007986 */ /* 0x0005e2000c101504 */
[----:B------:R-:W-:Y:S02]  /*4efb0*/  PRMT R34, R91, 0x7632, R34 ;  /* 0x000076325b227816 */ /* 0x000fe40000000022 */
[----:B------:R-:W-:-:S03]  /*4efc0*/  LEA.HI.X.SX32 R19, R27, R3, 0x1, P3 ;  /* 0x000000031b137211 */ /* 0x000fc600018f0eff */
[----:B------:R-:W1:Y:S01]  /*4efd0*/  LDC R68, c[0x0][0x278] ;  /* 0x00009e00ff447b82 */ /* 0x000e620000000800 */
[----:B------:R-:W-:Y:S01]  /*4efe0*/  LEA.HI.X.SX32 R21, R21, R3, 0x1, P4 ;  /* 0x0000000315157211 */ /* 0x000fe200020f0eff */
[----:B------:R-:W-:Y:S01]  /*4eff0*/  IMAD R73, R73, 0x184, RZ ;  /* 0x0000018449497824 */ /* 0x000fe200078e02ff */
[----:B------:R-:W-:Y:S01]  /*4f000*/  STG.E.U16 desc[UR4][R14.64], R34 ;  /* 0x000000220e007986 */ /* 0x000fe2000c101504 */
[----:B--2---:R-:W-:-:S04]  /*4f010*/  PRMT R16, R92, 0x7632, R16 ;  /* 0x000076325c107816 */ /* 0x004fc80000000010 */
[----:B------:R-:W2:Y:S01]  /*4f020*/  LDC R67, c[0x0][0x278] ;  /* 0x00009e00ff437b82 */ /* 0x000ea20000000800 */
[----:B------:R-:W-:Y:S07]  /*4f030*/  STG.E.U16 desc[UR4][R18.64], R92 ;  /* 0x0000005c12007986 */ /* 0x000fee000c101504 */
[----:B------:R-:W2:Y:S01]  /*4f040*/  LDC R66, c[0x0][0x278] ;  /* 0x00009e00ff427b82 */ /* 0x000ea20000000800 */
[----:B------:R0:W-:Y:S01]  /*4f050*/  STG.E.U16 desc[UR4][R20.64], R16 ;  /* 0x0000001014007986 */ /* 0x0001e2000c101504 */
[----:B------:R-:W-:-:S06]  /*4f060*/  IMAD R72, R72, 0x186, RZ ;  /* 0x0000018648487824 */ /* 0x000fcc00078e02ff */
[----:B------:R-:W2:Y:S01]  /*4f070*/  LDC R27, c[0x0][0x278] ;  /* 0x00009e00ff1b7b82 */ /* 0x000ea20000000800 */
[----:B---3--:R-:W-:Y:S01]  /*4f080*/  IMAD R71, R71, 0x188, RZ ;  /* 0x0000018847477824 */ /* 0x008fe200078e02ff */
[----:B0-----:R-:W-:-:S06]  /*4f090*/  IADD3 R16, P3, R73, R2, RZ ;  /* 0x0000000249107210 */ /* 0x001fcc0007f7e0ff */
[----:B------:R-:W0:Y:S01]  /*4f0a0*/  LDC R36, c[0x0][0x278] ;  /* 0x00009e00ff247b82 */ /* 0x000e220000000800 */
[-C--:B------:R-:W-:Y:S01]  /*4f0b0*/  LEA.HI.X.SX32 R17, R25, R3.reuse, 0x1, P3 ;  /* 0x0000000319117211 */ /* 0x080fe200018f0eff */
[----:B------:R-:W-:Y:S01]  /*4f0c0*/  IMAD R15, R37, 0xc3, RZ ;  /* 0x000000c3250f7824 */ /* 0x000fe200078e02ff */
[-C--:B------:R-:W-:Y:S01]  /*4f0d0*/  IADD3 R14, P0, R72, R2.reuse, RZ ;  /* 0x00000002480e7210 */ /* 0x080fe20007f1e0ff */
[----:B----4-:R-:W-:Y:S01]  /*4f0e0*/  IMAD R70, R70, 0x18a, RZ ;  /* 0x0000018a46467824 */ /* 0x010fe200078e02ff */
[-C--:B------:R-:W-:Y:S01]  /*4f0f0*/  IADD3 R18, P3, R71, R2.reuse, RZ ;  /* 0x0000000247127210 */ /* 0x080fe20007f7e0ff */
[----:B------:R-:W-:Y:S01]  /*4f100*/  IMAD R21, R35, 0xc5, RZ ;  /* 0x000000c523157824 */ /* 0x000fe200078e02ff */
[----:B------:R3:W-:Y:S01]  /*4f110*/  STG.E.U16 desc[UR4][R16.64], R93 ;  /* 0x0000005d10007986 */ /* 0x0007e2000c101504 */
[-C--:B------:R-:W-:Y:S01]  /*4f120*/  LEA.HI.X.SX32 R15, R15, R3.reuse, 0x1, P0 ;  /* 0x000000030f0f7211 */ /* 0x080fe200000f0eff */
[----:B-1----:R-:W-:Y:S01]  /*4f130*/  IMAD R69, R69, 0x18c, RZ ;  /* 0x0000018c45457824 */ /* 0x002fe200078e02ff */
[----:B------:R-:W-:Y:S01]  /*4f140*/  IADD3 R20, P4, R70, R2, RZ ;  /* 0x0000000246147210 */ /* 0x000fe20007f9e0ff */
[----:B------:R-:W1:Y:S01]  /*4f150*/  LDC R65, c[0x0][0x278] ;  /* 0x00009e00ff417b82 */ /* 0x000e620000000800 */
[-C--:B------:R-:W-:Y:S01]  /*4f160*/  LEA.HI.X.SX32 R19, R4, R3.reuse, 0x1, P3 ;  /* 0x0000000304137211 */ /* 0x080fe200018f0eff */
[----:B------:R-:W-:Y:S01]  /*4f170*/  IMAD R68, R68, 0x18e, RZ ;  /* 0x0000018e44447824 */ /* 0x000fe200078e02ff */
[----:B------:R-:W-:-:S02]  /*4f180*/  LEA.HI.X.SX32 R21, R21, R3, 0x1, P4 ;  /* 0x0000000315157211 */ /* 0x000fc400020f0eff */
[----:B---3--:R-:W-:-:S03]  /*4f190*/  PRMT R93, R93, 0x7632, R93 ;  /* 0x000076325d5d7816 */ /* 0x008fc6000000005d */
[----:B------:R-:W3:Y:S01]  /*4f1a0*/  LDC R64, c[0x0][0x278] ;  /* 0x00009e00ff407b82 */ /* 0x000ee20000000800 */
[----:B------:R-:W-:Y:S01]  /*4f1b0*/  PRMT R4, R94, 0x7632, R4 ;  /* 0x000076325e047816 */ /* 0x000fe20000000004 */
[----:B--2---:R-:W-:Y:S01]  /*4f1c0*/  IMAD R67, R67, 0x190, RZ ;  /* 0x0000019043437824 */ /* 0x004fe200078e02ff */
[----:B------:R2:W-:Y:S01]  /*4f1d0*/  STG.E.U16 desc[UR4][R14.64], R93 ;  /* 0x0000005d0e007986 */ /* 0x0005e2000c101504 */
[----:B------:R-:W-:-:S04]  /*4f1e0*/  IMAD R66, R66, 0x192, RZ ;  /* 0x0000019242427824 */ /* 0x000fc800078e02ff */
[----:B------:R-:W4:Y:S01]  /*4f1f0*/  LDC R25, c[0x0][0x278] ;  /* 0x00009e00ff197b82 */ /* 0x000f220000000800 */
[----:B------:R0:W-:Y:S01]  /*4f200*/  STG.E.U16 desc[UR4][R18.64], R94 ;  /* 0x0000005e12007986 */ /* 0x0001e2000c101504 */
[----:B------:R-:W-:-:S03]  /*4f210*/  IMAD R17, R27, 0xc7, RZ ;  /* 0x000000c71b117824 */ /* 0x000fc600078e02ff */
[----:B------:R0:W-:Y:S01]  /*4f220*/  STG.E.U16 desc[UR4][R20.64], R4 ;  /* 0x0000000414007986 */ /* 0x0001e2000c101504 */
[-C--:B--2---:R-:W-:Y:S02]  /*4f230*/  IADD3 R14, P3, R69, R2.reuse, RZ ;  /* 0x00000002450e7210 */ /* 0x084fe40007f7e0ff */
[----:B------:R-:W2:Y:S02]  /*4f240*/  LDC R34, c[0x0][0x278] ;  /* 0x00009e00ff227b82 */ /* 0x000ea40000000800 */
[----:B------:R-:W-:Y:S01]  /*4f250*/  LEA.HI.X.SX32 R15, R5, R3, 0x1, P3 ;  /* 0x00000003050f7211 */ /* 0x000fe200018f0eff */
[----:B0-----:R-:W-:Y:S01]  /*4f260*/  IMAD R19, R36, 0xc9, RZ ;  /* 0x000000c924137824 */ /* 0x001fe200078e02ff */
[-C--:B------:R-:W-:Y:S02]  /*4f270*/  IADD3 R16, P3, R67, R2.reuse, RZ ;  /* 0x0000000243107210 */ /* 0x080fe40007f7e0ff */
[-C--:B------:R-:W-:Y:S02]  /*4f280*/  IADD3 R4, P0, R68, R2.reuse, RZ ;  /* 0x0000000244047210 */ /* 0x080fe40007f1e0ff */
[----:B------:R-:W0:Y:S01]  /*4f290*/  LDC R21, c[0x0][0x278] ;  /* 0x00009e00ff157b82 */ /* 0x000e220000000800 */
[----:B------:R-:W-:-:S02]  /*4f2a0*/  IADD3 R18, P4, R66, R2, RZ ;  /* 0x0000000242127210 */ /* 0x000fc40007f9e0ff */
[-C--:B------:R-:W-:Y:S02]  /*4f2b0*/  LEA.HI.X.SX32 R5, R17, R3.reuse, 0x1, P0 ;  /* 0x0000000311057211 */ /* 0x080fe400000f0eff */
[----:B------:R-:W-:Y:S02]  /*4f2c0*/  PRMT R20, R95, 0x7632, R20 ;  /* 0x000076325f147816 */ /* 0x000fe40000000014 */
[-C--:B------:R-:W-:Y:S01]  /*4f2d0*/  LEA.HI.X.SX32 R17, R6, R3.reuse, 0x1, P3 ;  /* 0x0000000306117211 */ /* 0x080fe200018f0eff */
[----:B------:R-:W-:Y:S01]  /*4f2e0*/  STG.E.U16 desc[UR4][R14.64], R95 ;  /* 0x0000005f0e007986 */ /* 0x000fe2000c101504 */
[----:B------:R-:W-:Y:S01]  /*4f2f0*/  LEA.HI.X.SX32 R19, R19, R3, 0x1, P4 ;  /* 0x0000000313137211 */ /* 0x000fe200020f0eff */
[----:B-1----:R-:W-:Y:S01]  /*4f300*/  IMAD R65, R65, 0x194, RZ ;  /* 0x0000019441417824 */ /* 0x002fe200078e02ff */
[----:B------:R-:W-:Y:S01]  /*4f310*/  PRMT R6, R96, 0x7632, R6 ;  /* 0x0000763260067816 */ /* 0x000fe20000000006 */
[----:B------:R4:W-:Y:S01]  /*4f320*/  STG.E.U16 desc[UR4][R4.64], R20 ;  /* 0x0000001404007986 */ /* 0x0009e2000c101504 */
[----:B---3--:R-:W-:Y:S01]  /*4f330*/  IMAD R64, R64, 0x196, RZ ;  /* 0x0000019640407824 */ /* 0x008fe200078e02ff */
[----:B------:R-:W1:Y:S02]  /*4f340*/  LDC R27, c[0x0][0x278] ;  /* 0x00009e00ff1b7b82 */ /* 0x000e640000000800 */
[----:B------:R-:W-:Y:S04]  /*4f350*/  STG.E.U16 desc[UR4][R16.64], R96 ;  /* 0x0000006010007986 */ /* 0x000fe8000c101504 */
[----:B------:R3:W-:Y:S02]  /*4f360*/  STG.E.U16 desc[UR4][R18.64], R6 ;  /* 0x0000000612007986 */ /* 0x0007e4000c101504 */
[----:B------:R-:W1:Y:S01]  /*4f370*/  LDC R36, c[0x0][0x278] ;  /* 0x00009e00ff247b82 */ /* 0x000e620000000800 */
[----:B----4-:R-:W-:-:S07]  /*4f380*/  IMAD R4, R25, 0x198, RZ ;  /* 0x0000019819047824 */ /* 0x010fce00078e02ff */
[----:B------:R-:W4:Y:S08]  /*4f390*/  LDC R20, c[0x0][0x278] ;  /* 0x00009e00ff147b82 */ /* 0x000f300000000800 */
[----:B---3--:R-:W3:Y:S01]  /*4f3a0*/  LDC R18, c[0x0][0x278] ;  /* 0x00009e00ff127b82 */ /* 0x008ee20000000800 */
[----:B--2---:R-:W-:-:S07]  /*4f3b0*/  IMAD R5, R34, 0xcb, RZ ;  /* 0x000000cb22057824 */ /* 0x004fce00078e02ff */
[----:B------:R-:W2:Y:S01]  /*4f3c0*/  LDC R19, c[0x0][0x278] ;  /* 0x00009e00ff137b82 */ /* 0x000ea20000000800 */
[-C--:B------:R-:W-:Y:S02]  /*4f3d0*/  IADD3 R14, P0, R65, R2.reuse, RZ ;  /* 0x00000002410e7210 */ /* 0x080fe40007f1e0ff */
[----:B------:R-:W-:-:S05]  /*4f3e0*/  IADD3 R16, P3, R64, R2, RZ ;  /* 0x0000000240107210 */ /* 0x000fca0007f7e0ff */
[----:B------:R-:W1:Y:S01]  /*4f3f0*/  LDC R25, c[0x0][0x278] ;  /* 0x00009e00ff197b82 */ /* 0x000e620000000800 */
[----:B------:R-:W-:Y:S02]  /*4f400*/  IADD3 R6, P4, R4, R2, RZ ;  /* 0x0000000204067210 */ /* 0x000fe40007f9e0ff */
[-C--:B------:R-:W-:Y:S02]  /*4f410*/  LEA.HI.X.SX32 R15, R8, R3.reuse, 0x1, P0 ;  /* 0x00000003080f7211 */ /* 0x080fe400000f0eff */
[-C--:B------:R-:W-:Y:S02]  /*4f420*/  LEA.HI.X.SX32 R17, R5, R3.reuse, 0x1, P3 ;  /* 0x0000000305117211 */ /* 0x080fe400018f0eff */
[----:B------:R-:W-:Y:S01]  /*4f430*/  PRMT R5, R97, 0x7632, R5 ;  /* 0x0000763261057816 */ /* 0x000fe20000000005 */
[----:B------:R-:W1:Y:S01]  /*4f440*/  LDC R38, c[0x0][0x278] ;  /* 0x00009e00ff267b82 */ /* 0x000e620000000800 */
[----:B------:R-:W-:Y:S01]  /*4f450*/  LEA.HI.X.SX32 R7, R7, R3, 0x1, P4 ;  /* 0x0000000307077211 */ /* 0x000fe200020f0eff */
[----:B------:R4:W-:Y:S04]  /*4f460*/  STG.E.U16 desc[UR4][R14.64], R97 ;  /* 0x000000610e007986 */ /* 0x0009e8000c101504 */
[----:B------:R-:W-:Y:S02]  /*4f470*/  STG.E.U16 desc[UR4][R16.64], R5 ;  /* 0x0000000510007986 */ /* 0x000fe4000c101504 */
[----:B------:R-:W1:Y:S02]  /*4f480*/  LDC R39, c[0x0][0x278] ;  /* 0x00009e00ff277b82 */ /* 0x000e640000000800 */
[----:B------:R3:W-:Y:S01]  /*4f490*/  STG.E.U16 desc[UR4][R6.64], R98 ;  /* 0x0000006206007986 */ /* 0x0007e2000c101504 */
[----:B--2---:R-:W-:-:S05]  /*4f4a0*/  IMAD R8, R19, 0x19c, RZ ;  /* 0x0000019c13087824 */ /* 0x004fca00078e02ff */
[----:B------:R-:W2:Y:S01]  /*4f4b0*/  LDC R37, c[0x0][0x278] ;  /* 0x00009e00ff257b82 */ /* 0x000ea20000000800 */
[----:B----4-:R-:W-:Y:S02]  /*4f4c0*/  IMAD R15, R20, 0xcd, RZ ;  /* 0x000000cd140f7824 */ /* 0x010fe400078e02ff */
[----:B---3--:R-:W-:-:S05]  /*4f4d0*/  IMAD R6, R18, 0x19a, RZ ;  /* 0x0000019a12067824 */ /* 0x008fca00078e02ff */
[----:B------:R-:W3:Y:S01]  /*4f4e0*/  LDC R40, c[0x0][0x278] ;  /* 0x00009e00ff287b82 */ /* 0x000ee20000000800 */
[----:B0-----:R-:W-:Y:S01]  /*4f4f0*/  IMAD R7, R21, 0x19e, RZ ;  /* 0x0000019e15077824 */ /* 0x001fe200078e02ff */
[-C--:B------:R-:W-:Y:S01]  /*4f500*/  IADD3 R14, P3, R6, R2.reuse, RZ ;  /* 0x00000002060e7210 */ /* 0x080fe20007f7e0ff */
[----:B-1----:R-:W-:Y:S01]  /*4f510*/  IMAD R5, R25, 0x1a0, RZ ;  /* 0x000001a019057824 */ /* 0x002fe200078e02ff */
[-C--:B------:R-:W-:Y:S01]  /*4f520*/  IADD3 R16, P0, R8, R2.reuse, RZ ;  /* 0x0000000208107210 */ /* 0x080fe20007f1e0ff */
[----:B------:R-:W-:Y:S01]  /*4f530*/  IMAD R19, R27, 0xcf, RZ ;  /* 0x000000cf1b137824 */ /* 0x000fe200078e02ff */
[----:B------:R-:W-:Y:S02]  /*4f540*/  LEA.HI.X.SX32 R15, R15, R3, 0x1, P3 ;  /* 0x000000030f0f7211 */ /* 0x000fe400018f0eff */
[----:B------:R-:W0:Y:S01]  /*4f550*/  LDC R25, c[0x0][0x278] ;  /* 0x00009e00ff197b82 */ /* 0x000e220000000800 */
[----:B------:R-:W-:Y:S02]  /*4f560*/  IADD3 R18, P3, R7, R2, RZ ;  /* 0x0000000207127210 */ /* 0x000fe40007f7e0ff */
[----:B------:R-:W-:-:S02]  /*4f570*/  PRMT R98, R98, 0x7632, R98 ;  /* 0x0000763262627816 */ /* 0x000fc40000000062 */
[-C--:B------:R-:W-:Y:S02]  /*4f580*/  LEA.HI.X.SX32 R17, R9, R3.reuse, 0x1, P0 ;  /* 0x0000000309117211 */ /* 0x080fe400000f0eff */
[----:B------:R-:W-:Y:S01]  /*4f590*/  LEA.HI.X.SX32 R19, R19, R3, 0x1, P3 ;  /* 0x0000000313137211 */ /* 0x000fe200018f0eff */
[----:B------:R-:W1:Y:S01]  /*4f5a0*/  LDC R34, c[0x0][0x278] ;  /* 0x00009e00ff227b82 */ /* 0x000e620000000800 */
[----:B------:R-:W-:Y:S01]  /*4f5b0*/  PRMT R9, R99, 0x7632, R9 ;  /* 0x0000763263097816 */ /* 0x000fe20000000009 */
[----:B------:R4:W-:Y:S01]  /*4f5c0*/  STG.E.U16 desc[UR4][R14.64], R98 ;  /* 0x000000620e007986 */ /* 0x0009e2000c101504 */
[----:B------:R-:W-:-:S05]  /*4f5d0*/  IADD3 R20, P4, R5, R2, RZ ;  /* 0x0000000205147210 */ /* 0x000fca0007f9e0ff */
[----:B------:R-:W1:Y:S01]  /*4f5e0*/  LDC R27, c[0x0][0x278] ;  /* 0x00009e00ff1b7b82 */ /* 0x000e620000000800 */
[----:B------:R2:W-:Y:S01]  /*4f5f0*/  STG.E.U16 desc[UR4][R16.64], R99 ;  /* 0x0000006310007986 */ /* 0x0005e2000c101504 */
[----:B------:R-:W-:-:S03]  /*4f600*/  LEA.HI.X.SX32 R21, R10, R3, 0x1, P4 ;  /* 0x000000030a157211 */ /* 0x000fc600020f0eff */
[----:B------:R3:W-:Y:S01]  /*4f610*/  STG.E.U16 desc[UR4][R18.64], R9 ;  /* 0x0000000912007986 */ /* 0x0007e2000c101504 */
[----:B----4-:R-:W-:Y:S02]  /*4f620*/  IMAD R14, R36, 0x1a2, RZ ;  /* 0x000001a2240e7824 */ /* 0x010fe400078e02ff */
[----:B------:R-:W4:Y:S01]  /*4f630*/  LDC R35, c[0x0][0x278] ;  /* 0x00009e00ff237b82 */ /* 0x000f220000000800 */
[----:B--2---:R-:W-:Y:S02]  /*4f640*/  IMAD R10, R37, 0x1a6, RZ ;  /* 0x000001a6250a7824 */ /* 0x004fe400078e02ff */
[----:B------:R-:W-:Y:S01]  /*4f650*/  IMAD R17, R39, 0xd1, RZ ;  /* 0x000000d127117824 */ /* 0x000fe200078e02ff */
[----:B------:R-:W-:-:S04]  /*4f660*/  IADD3 R16, P0, R14, R2, RZ ;  /* 0x000000020e107210 */ /* 0x000fc80007f1e0ff */
[----:B------:R-:W2:Y:S01]  /*4f670*/  LDC R36, c[0x0][0x278] ;  /* 0x00009e00ff247b82 */ /* 0x000ea20000000800 */
[----:B---3--:R-:W-:Y:S01]  /*4f680*/  IMAD R9, R38, 0x1a4, RZ ;  /* 0x000001a426097824 */ /* 0x008fe200078e02ff */
[----:B------:R3:W-:Y:S01]  /*4f690*/  STG.E.U16 desc[UR4][R20.64], R100 ;  /* 0x0000006414007986 */ /* 0x0007e2000c101504 */
[----:B------:R-:W-:-:S03]  /*4f6a0*/  LEA.HI.X.SX32 R17, R17, R3, 0x1, P0 ;  /* 0x0000000311117211 */ /* 0x000fc600000f0eff */
[-C--:B------:R-:W-:Y:S02]  /*4f6b0*/  IADD3 R18, P3, R9, R2.reuse, RZ ;  /* 0x0000000209127210 */ /* 0x080fe40007f7e0ff */
[----:B------:R-:W4:Y:S01]  /*4f6c0*/  LDC R37, c[0x0][0x278] ;  /* 0x00009e00ff257b82 */ /* 0x000f220000000800 */
[----:B------:R-:W-:Y:S01]  /*4f6d0*/  IMAD R15, R40, 0xd3, RZ ;  /* 0x000000d3280f7824 */ /* 0x000fe200078e02ff */
[-C--:B------:R-:W-:Y:S02]  /*4f6e0*/  LEA.HI.X.SX32 R19, R30, R3.reuse, 0x1, P3 ;  /* 0x000000031e137211 */ /* 0x080fe400018f0eff */
[----:B---3--:R-:W-:Y:S02]  /*4f6f0*/  PRMT R100, R100, 0x7632, R100 ;  /* 0x0000763264647816 */ /* 0x008fe40000000064 */
[----:B------:R-:W-:Y:S02]  /*4f700*/  IADD3 R20, P4, R10, R2, RZ ;  /* 0x000000020a147210 */ /* 0x000fe40007f9e0ff */
[----:B------:R-:W3:Y:S01]  /*4f710*/  LDC R30, c[0x0][0x278] ;  /* 0x00009e00ff1e7b82 */ /* 0x000ee20000000800 */
[----:B------:R0:W-:Y:S01]  /*4f720*/  STG.E.U16 desc[UR4][R16.64], R100 ;  /* 0x0000006410007986 */ /* 0x0001e2000c101504 */
[----:B------:R-:W-:-:S02]  /*4f730*/  LEA.HI.X.SX32 R21, R15, R3, 0x1, P4 ;  /* 0x000000030f157211 */ /* 0x000fc400020f0eff */
[----:B------:R-:W-:Y:S01]  /*4f740*/  PRMT R15, R101, 0x7632, R15 ;  /* 0x00007632650f7816 */ /* 0x000fe2000000000f */
[----:B------:R1:W-:Y:S03]  /*4f750*/  STG.E.U16 desc[UR4][R18.64], R101 ;  /* 0x0000006512007986 */ /* 0x0003e6000c101504 */
[----:B------:R-:W3:Y:S01]  /*4f760*/  LDC R40, c[0x0][0x278] ;  /* 0x00009e00ff287b82 */ /* 0x000ee20000000800 */
[----:B0-----:R-:W-:-:S07]  /*4f770*/  IMAD R17, R25, 0x1a8, RZ ;  /* 0x000001a819117824 */ /* 0x001fce00078e02ff */
[----:B------:R-:W0:Y:S01]  /*4f780*/  LDC R47, c[0x0][0x278] ;  /* 0x00009e00ff2f7b82 */ /* 0x000e220000000800 */
[----:B-1----:R-:W-:Y:S01]  /*4f790*/  IMAD R19, R34, 0xd5, RZ ;  /* 0x000000d522137824 */ /* 0x002fe200078e02ff */
[----:B------:R-:W-:Y:S01]  /*4f7a0*/  IADD3 R34, P3, R17, R2, RZ ;  /* 0x0000000211227210 */ /* 0x000fe20007f7e0ff */
[----:B------:R-:W-:Y:S01]  /*4f7b0*/  IMAD R18, R27, 0x1aa, RZ ;  /* 0x000001aa1b127824 */ /* 0x000fe200078e02ff */
[----:B------:R4:W-:Y:S04]  /*4f7c0*/  STG.E.U16 desc[UR4][R20.64], R15 ;  /* 0x0000000f14007986 */ /* 0x0009e8000c101504 */
[----:B------:R-:W1:Y:S01]  /*4f7d0*/  LDC R42, c[0x0][0x278] ;  /* 0x00009e00ff2a7b82 */ /* 0x000e620000000800 */
[----:B--2---:R-:W-:-:S07]  /*4f7e0*/  IMAD R16, R36, 0x1ae, RZ ;  /* 0x000001ae24107824 */ /* 0x004fce00078e02ff */
[----:B------:R-:W2:Y:S01]  /*4f7f0*/  LDC R41, c[0x0][0x278] ;  /* 0x00009e00ff297b82 */ /* 0x000ea20000000800 */
[----:B----4-:R-:W-:Y:S01]  /*4f800*/  IMAD R15, R35, 0x1ac, RZ ;  /* 0x000001ac230f7824 */ /* 0x010fe200078e02ff */
[----:B------:R-:W-:Y:S02]  /*4f810*/  LEA.HI.X.SX32 R35, R33, R3, 0x1, P3 ;  /* 0x0000000321237211 */ /* 0x000fe400018f0eff */
[----:B------:R-:W-:-:S04]  /*4f820*/  IADD3 R20, P0, R18, R2, RZ ;  /* 0x0000000212147210 */ /* 0x000fc80007f1e0ff */
[----:B------:R-:W4:Y:S01]  /*4f830*/  LDC R50, c[0x0][0x278] ;  /* 0x00009e00ff327b82 */ /* 0x000f220000000800 */
[----:B------:R3:W-:Y:S01]  /*4f840*/  STG.E.U16 desc[UR4][R34.64], R102 ;  /* 0x0000006622007986 */ /* 0x0007e2000c101504 */
[-C--:B------:R-:W-:Y:S02]  /*4f850*/  LEA.HI.X.SX32 R21, R19, R3.reuse, 0x1, P0 ;  /* 0x0000000313157211 */ /* 0x080fe400000f0eff */
[-C--:B------:R-:W-:Y:S01]  /*4f860*/  IADD3 R36, P3, R15, R2.reuse, RZ ;  /* 0x000000020f247210 */ /* 0x080fe20007f7e0ff */
[----:B------:R-:W-:Y:S01]  /*4f870*/  IMAD R25, R37, 0xd7, RZ ;  /* 0x000000d725197824 */ /* 0x000fe200078e02ff */
[----:B------:R-:W-:Y:S02]  /*4f880*/  IADD3 R38, P4, R16, R2, RZ ;  /* 0x0000000210267210 */ /* 0x000fe40007f9e0ff */
[----:B------:R-:W-:Y:S01]  /*4f890*/  LEA.HI.X.SX32 R37, R11, R3, 0x1, P3 ;  /* 0x000000030b257211 */ /* 0x000fe200018f0eff */
[----:B------:R-:W1:Y:S01]  /*4f8a0*/  LDC R43, c[0x0][0x278] ;  /* 0x00009e00ff2b7b82 */ /* 0x000e620000000800 */
[----:B---3--:R-:W-:-:S02]  /*4f8b0*/  PRMT R102, R102, 0x7632, R102 ;  /* 0x0000763266667816 */ /* 0x008fc40000000066 */
[----:B------:R-:W-:-:S05]  /*4f8c0*/  LEA.HI.X.SX32 R39, R25, R3, 0x1, P4 ;  /* 0x0000000319277211 */ /* 0x000fca00020f0eff */
[----:B------:R-:W3:Y:S01]  /*4f8d0*/  LDC R45, c[0x0][0x278] ;  /* 0x00009e00ff2d7b82 */ /* 0x000ee20000000800 */
[----:B------:R0:W-:Y:S01]  /*4f8e0*/  STG.E.U16 desc[UR4][R20.64], R102 ;  /* 0x0000006614007986 */ /* 0x0001e2000c101504 */
[----:B------:R-:W-:-:S03]  /*4f8f0*/  PRMT R11, R103, 0x7632, R11 ;  /* 0x00007632670b7816 */ /* 0x000fc6000000000b */
[----:B------:R2:W-:Y:S01]  /*4f900*/  STG.E.U16 desc[UR4][R36.64], R103 ;  /* 0x0000006724007986 */ /* 0x0005e2000c101504 */
[----:B0-----:R-:W-:Y:S02]  /*4f910*/  IMAD R19, R47, 0x1b4, RZ ;  /* 0x000001b42f137824 */ /* 0x001fe400078e02ff */
[----:B------:R-:W0:Y:S01]  /*4f920*/  LDC R33, c[0x0][0x278] ;  /* 0x00009e00ff217b82 */ /* 0x000e220000000800 */
[----:B------:R-:W-:Y:S01]  /*4f930*/  IMAD R20, R30, 0x1b0, RZ ;  /* 0x000001b01e147824 */ /* 0x000fe200078e02ff */
[----:B------:R1:W-:Y:S01]  /*4f940*/  STG.E.U16 desc[UR4][R38.64], R11 ;  /* 0x0000000b26007986 */ /* 0x0003e2000c101504 */
[----:B------:R-:W-:-:S05]  /*4f950*/  IMAD R21, R40, 0x1b2, RZ ;  /* 0x000001b228157824 */ /* 0x000fca00078e02ff */
[----:B------:R-:W0:Y:S01]  /*4f960*/  LDC R44, c[0x0][0x278] ;  /* 0x00009e00ff2c7b82 */ /* 0x000e220000000800 */
[-C--:B--2---:R-:W-:Y:S01]  /*4f970*/  IADD3 R36, P3, R20, R2.reuse, RZ ;  /* 0x0000000214247210 */ /* 0x084fe20007f7e0ff */
[----:B------:R-:W-:Y:S01]  /*4f980*/  IMAD R25, R41, 0xd9, RZ ;  /* 0x000000d929197824 */ /* 0x000fe200078e02ff */
[-C--:B------:R-:W-:Y:S02]  /*4f990*/  IADD3 R34, P0, R21, R2.reuse, RZ ;  /* 0x0000000215227210 */ /* 0x080fe40007f1e0ff */
[-C--:B------:R-:W-:Y:S01]  /*4f9a0*/  LEA.HI.X.SX32 R37, R29, R3.reuse, 0x1, P3 ;  /* 0x000000031d257211 */ /* 0x080fe200018f0eff */
[----:B----4-:R-:W-:Y:S02]  /*4f9b0*/  IMAD R27, R50, 0xdb, RZ ;  /* 0x000000db321b7824 */ /* 0x010fe400078e02ff */
[----:B------:R-:W2:Y:S01]  /*4f9c0*/  LDC R30, c[0x0][0x278] ;  /* 0x00009e00ff1e7b82 */ /* 0x000ea20000000800 */
[----:B-1----:R-:W-:Y:S01]  /*4f9d0*/  IMAD R11, R42, 0x1b6, RZ ;  /* 0x000001b62a0b7824 */ /* 0x002fe200078e02ff */
[----:B------:R-:W-:Y:S01]  /*4f9e0*/  IADD3 R38, P3, R19, R2, RZ ;  /* 0x0000000213267210 */ /* 0x000fe20007f7e0ff */
[----:B------:R1:W-:Y:S01]  /*4f9f0*/  STG.E.U16 desc[UR4][R36.64], R104 ;  /* 0x0000006824007986 */ /* 0x0003e2000c101504 */
[----:B------:R-:W-:-:S02]  /*4fa00*/  LEA.HI.X.SX32 R35, R25, R3, 0x1, P0 ;  /* 0x0000000319237211 */ /* 0x000fc400000f0eff */
[----:B------:R-:W-:Y:S02]  /*4fa10*/  IADD3 R40, P4, R11, R2, RZ ;  /* 0x000000020b287210 */ /* 0x000fe40007f9e0ff */
[----:B------:R-:W4:Y:S01]  /*4fa20*/  LDC R42, c[0x0][0x278] ;  /* 0x00009e00ff2a7b82 */ /* 0x000f220000000800 */
[-C--:B------:R-:W-:Y:S02]  /*4fa30*/  LEA.HI.X.SX32 R39, R28, R3.reuse, 0x1, P3 ;  /* 0x000000031c277211 */ /* 0x080fe400018f0eff */
[----:B------:R-:W-:Y:S02]  /*4fa40*/  LEA.HI.X.SX32 R41, R27, R3, 0x1, P4 ;  /* 0x000000031b297211 */ /* 0x000fe400020f0eff */
[----:B------:R-:W-:Y:S02]  /*4fa50*/  PRMT R25, R105, 0x7632, R25 ;  /* 0x0000763269197816 */ /* 0x000fe40000000019 */
[----:B-1----:R-:W-:Y:S01]  /*4fa60*/  PRMT R104, R104, 0x7632, R104 ;  /* 0x0000763268687816 */ /* 0x002fe20000000068 */
[----:B------:R-:W-:Y:S01]  /*4fa70*/  IMAD R28, R43, 0x1ba, RZ ;  /* 0x000001ba2b1c7824 */ /* 0x000fe200078e02ff */
[----:B------:R-:W1:Y:S03]  /*4fa80*/  LDC R50, c[0x0][0x278] ;  /* 0x00009e00ff327b82 */ /* 0x000e660000000800 */
[----:B------:R-:W-:Y:S04]  /*4fa90*/  STG.E.U16 desc[UR4][R34.64], R104 ;  /* 0x0000006822007986 */ /* 0x000fe8000c101504 */
[----:B------:R-:W-:Y:S01]  /*4faa0*/  STG.E.U16 desc[UR4][R38.64], R105 ;  /* 0x0000006926007986 */ /* 0x000fe2000c101504 */
[----:B------:R-:W4:Y:S03]  /*4fab0*/  LDC R43, c[0x0][0x278] ;  /* 0x00009e00ff2b7b82 */ /* 0x000f260000000800 */
[----:B------:R0:W-:Y:S01]  /*4fac0*/  STG.E.U16 desc[UR4][R40.64], R25 ;  /* 0x0000001928007986 */ /* 0x0001e2000c101504 */
[----:B---3--:R-:W-:-:S04]  /*4fad0*/  IMAD R29, R45, 0xdd, RZ ;  /* 0x000000dd2d1d7824 */ /* 0x008fc800078e02ff */
[----:B------:R-:W3:Y:S08]  /*4fae0*/  LDC R45, c[0x0][0x278] ;  /* 0x00009e00ff2d7b82 */ /* 0x000ef00000000800 */
[----:B0-----:R-:W0:Y:S08]  /*4faf0*/  LDC R41, c[0x0][0x278] ;  /* 0x00009e00ff297b82 */ /* 0x001e300000000800 */
[----:B------:R-:W1:Y:S01]  /*4fb00*/  LDC R40, c[0x0][0x278] ;  /* 0x00009e00ff287b82 */ /* 0x000e620000000800 */
[----:B------:R-:W-:Y:S01]  /*4fb10*/  IMAD R25, R33, 0x1b8, RZ ;  /* 0x000001b821197824 */ /* 0x000fe200078e02ff */
[----:B------:R-:W-:Y:S01]  /*4fb20*/  IADD3 R36, P3, R28, R2, RZ ;  /* 0x000000021c247210 */ /* 0x000fe20007f7e0ff */
[----:B------:R-:W-:-:S03]  /*4fb30*/  IMAD R27, R44, 0x1bc, RZ ;  /* 0x000001bc2c1b7824 */ /* 0x000fc600078e02ff */
[-C--:B------:R-:W-:Y:S02]  /*4fb40*/  IADD3 R34, P0, R25, R2.reuse, RZ ;  /* 0x0000000219227210 */ /* 0x080fe40007f1e0ff */
[----:B------:R-:W-:Y:S01]  /*4fb50*/  IADD3 R38, P4, R27, R2, RZ ;  /* 0x000000021b267210 */ /* 0x000fe20007f9e0ff */
[----:B------:R-:W3:Y:S01]  /*4fb60*/  LDC R44, c[0x0][0x278] ;  /* 0x00009e00ff2c7b82 */ /* 0x000ee20000000800 */
[-C--:B------:R-:W-:Y:S02]  /*4fb70*/  LEA.HI.X.SX32 R35, R12, R3.reuse, 0x1, P0 ;  /* 0x000000030c237211 */ /* 0x080fe400000f0eff */
[-C--:B------:R-:W-:Y:S01]  /*4fb80*/  LEA.HI.X.SX32 R37, R29, R3.reuse, 0x1, P3 ;  /* 0x000000031d257211 */ /* 0x080fe200018f0eff */
[----:B--2---:R-:W-:Y:S01]  /*4fb90*/  IMAD R29, R30, 0x1be, RZ ;  /* 0x000001be1e1d7824 */ /* 0x004fe200078e02ff */
[----:B------:R-:W-:Y:S01]  /*4fba0*/  PRMT R12, R106, 0x7632, R12 ;  /* 0x000076326a0c7816 */ /* 0x000fe2000000000c */
[----:B------:R0:W-:Y:S01]  /*4fbb0*/  STG.E.U16 desc[UR4][R34.64], R106 ;  /* 0x0000006a22007986 */ /* 0x0001e2000c101504 */
[----:B------:R-:W-:Y:S01]  /*4fbc0*/  LEA.HI.X.SX32 R39, R13, R3, 0x1, P4 ;  /* 0x000000030d277211 */ /* 0x000fe200020f0eff */
[----:B------:R-:W2:Y:S02]  /*4fbd0*/  LDC R47, c[0x0][0x278] ;  /* 0x00009e00ff2f7b82 */ /* 0x000ea40000000800 */
[----:B------:R0:W-:Y:S01]  /*4fbe0*/  STG.E.U16 desc[UR4][R36.64], R12 ;  /* 0x0000000c24007986 */ /* 0x0001e2000c101504 */
[----:B----4-:R-:W-:-:S02]  /*4fbf0*/  IMAD R13, R43, 0x1c4, RZ ;  /* 0x000001c42b0d7824 */ /* 0x010fc400078e02ff */
[----:B-1----:R-:W-:-:S03]  /*4fc00*/  IMAD R30, R40, 0x1c0, RZ ;  /* 0x000001c0281e7824 */ /* 0x002fc600078e02ff */
[----:B------:R-:W1:Y:S01]  /*4fc10*/  LDC R54, c[0x0][0x278] ;  /* 0x00009e00ff367b82 */ /* 0x000e620000000800 */
[----:B0-----:R-:W-:Y:S01]  /*4fc20*/  IMAD R35, R41, 0xdf, RZ ;  /* 0x000000df29237824 */ /* 0x001fe200078e02ff */
[-C--:B------:R-:W-:Y:S01]  /*4fc30*/  IADD3 R34, P3, R29, R2.reuse, RZ ;  /* 0x000000021d227210 */ /* 0x080fe20007f7e0ff */
[----:B------:R-:W-:Y:S01]  /*4fc40*/  IMAD R12, R42, 0x1c2, RZ ;  /* 0x000001c22a0c7824 */ /* 0x000fe200078e02ff */
[----:B------:R3:W-:Y:S01]  /*4fc50*/  STG.E.U16 desc[UR4][R38.64], R107 ;  /* 0x0000006b26007986 */ /* 0x0007e2000c101504 */
[----:B------:R-:W-:-:S03]  /*4fc60*/  IADD3 R36, P0, R30, R2, RZ ;  /* 0x000000021e247210 */ /* 0x000fc60007f1e0ff */
[----:B------:R-:W0:Y:S01]  /*4fc70*/  LDC R56, c[0x0][0x278] ;  /* 0x00009e00ff387b82 */ /* 0x000e220000000800 */
[----:B------:R-:W-:Y:S02]  /*4fc80*/  LEA.HI.X.SX32 R35, R35, R3, 0x1, P3 ;  /* 0x0000000323237211 */ /* 0x000fe400018f0eff */
[----:B------:R-:W-:Y:S02]  /*4fc90*/  IADD3 R40, P4, R13, R2, RZ ;  /* 0x000000020d287210 */ /* 0x000fe40007f9e0ff */
[----:B------:R-:W-:-:S03]  /*4fca0*/  PRMT R33, R107, 0x7632, R33 ;  /* 0x000076326b217816 */ /* 0x000fc60000000021 */
[----:B------:R-:W4:Y:S01]  /*4fcb0*/  LDC R43, c[0x0][0x278] ;  /* 0x00009e00ff2b7b82 */ /* 0x000f220000000800 */
[----:B---3--:R-:W-:Y:S01]  /*4fcc0*/  IMAD R39, R45, 0xe1, RZ ;  /* 0x000000e12d277824 */ /* 0x008fe200078e02ff */
[----:B------:R-:W-:Y:S02]  /*4fcd0*/  IADD3 R38, P3, R12, R2, RZ ;  /* 0x000000020c267210 */ /* 0x000fe40007f7e0ff */
[-C--:B------:R-:W-:Y:S02]  /*4fce0*/  LEA.HI.X.SX32 R37, R32, R3.reuse, 0x1, P0 ;  /* 0x0000000320257211 */ /* 0x080fe400000f0eff */
[-C--:B------:R-:W-:Y:S02]  /*4fcf0*/  LEA.HI.X.SX32 R39, R39, R3.reuse, 0x1, P3 ;  /* 0x0000000327277211 */ /* 0x080fe400018f0eff */
[----:B------:R-:W3:Y:S01]  /*4fd00*/  LDC R42, c[0x0][0x278] ;  /* 0x00009e00ff2a7b82 */ /* 0x000ee20000000800 */
[----:B------:R-:W-:Y:S02]  /*4fd10*/  PRMT R32, R108, 0x7632, R32 ;  /* 0x000076326c207816 */ /* 0x000fe40000000020 */
[----:B------:R-:W-:Y:S01]  /*4fd20*/  LEA.HI.X.SX32 R41, R31, R3, 0x1, P4 ;  /* 0x000000031f297211 */ /* 0x000fe200020f0eff */
[----:B------:R2:W-:Y:S04]  /*4fd30*/  STG.E.U16 desc[UR4][R34.64], R33 ;  /* 0x0000002122007986 */ /* 0x0005e8000c101504 */
[----:B------:R-:W-:Y:S01]  /*4fd40*/  STG.E.U16 desc[UR4][R36.64], R108 ;  /* 0x0000006c24007986 */ /* 0x000fe2000c101504 */
[----:B------:R-:W3:Y:S03]  /*4fd50*/  LDC R45, c[0x0][0x278] ;  /* 0x00009e00ff2d7b82 */ /* 0x000ee60000000800 */
[----:B------:R1:W-:Y:S04]  /*4fd60*/  STG.E.U16 desc[UR4][R38.64], R32 ;  /* 0x0000002026007986 */ /* 0x0003e8000c101504 */
[----:B------:R0:W-:Y:S01]  /*4fd70*/  STG.E.U16 desc[UR4][R40.64], R109 ;  /* 0x0000006d28007986 */ /* 0x0001e2000c101504 */
[----:B------:R-:W-:Y:S01]  /*4fd80*/  IMAD R31, R50, 0x1c8, RZ ;  /* 0x000001c8321f7824 */ /* 0x000fe200078e02ff */
[----:B------:R-:W3:Y:S01]  /*4fd90*/  LDC R57, c[0x0][0x278] ;  /* 0x00009e00ff397b82 */ /* 0x000ee20000000800 */
[----:B--2---:R-:W-:-:S07]  /*4fda0*/  IMAD R33, R47, 0x1ca, RZ ;  /* 0x000001ca2f217824 */ /* 0x004fce00078e02ff */
[----:B------:R-:W2:Y:S01]  /*4fdb0*/  LDC R58, c[0x0][0x278] ;  /* 0x00009e00ff3a7b82 */ /* 0x000ea20000000800 */
[----:B-1----:R-:W-:-:S07]  /*4fdc0*/  IMAD R32, R44, 0x1c6, RZ ;  /* 0x000001c62c207824 */ /* 0x002fce00078e02ff */
[----:B0-----:R-:W0:Y:S01]  /*4fdd0*/  LDC R40, c[0x0][0x278] ;  /* 0x00009e00ff287b82 */ /* 0x001e220000000800 */
[----:B------:R-:W-:-:S07]  /*4fde0*/  IMAD R35, R54, 0xe3, RZ ;  /* 0x000000e336237824 */ /* 0x000fce00078e02ff */
[----:B------:R-:W1:Y:S01]  /*4fdf0*/  LDC R41, c[0x0][0x278] ;  /* 0x00009e00ff297b82 */ /* 0x000e620000000800 */
[----:B------:R-:W-:-:S07]  /*4fe00*/  IADD3 R34, P0, R32, R2, RZ ;  /* 0x0000000220227210 */ /* 0x000fce0007f1e0ff */
[----:B------:R-:W3:Y:S01]  /*4fe10*/  LDC R44, c[0x0][0x278] ;  /* 0x00009e00ff2c7b82 */ /* 0x000ee20000000800 */
[----:B------:R-:W-:Y:S01]  /*4fe20*/  IMAD R39, R56, 0xe5, RZ ;  /* 0x000000e538277824 */ /* 0x000fe200078e02ff */
[-C--:B------:R-:W-:Y:S02]  /*4fe30*/  IADD3 R36, P3, R31, R2.reuse, RZ ;  /* 0x000000021f247210 */ /* 0x080fe40007f7e0ff */
[----:B------:R-:W-:Y:S02]  /*4fe40*/  IADD3 R38, P4, R33, R2, RZ ;  /* 0x0000000221267210 */ /* 0x000fe40007f9e0ff */
[-C--:B------:R-:W-:Y:S02]  /*4fe50*/  LEA.HI.X.SX32 R35, R35, R3.reuse, 0x1, P0 ;  /* 0x0000000323237211 */ /* 0x080fe400000f0eff */
[----:B------:R-:W-:Y:S01]  /*4fe60*/  PRMT R109, R109, 0x7632, R109 ;  /* 0x000076326d6d7816 */ /* 0x000fe2000000006d */
[----:B------:R-:W2:Y:S01]  /*4fe70*/  LDC R60, c[0x0][0x278] ;  /* 0x00009e00ff3c7b82 */ /* 0x000ea20000000800 */
[----:B------:R-:W-:-:S02]  /*4fe80*/  LEA.HI.X.SX32 R37, R22, R3, 0x1, P3 ;  /* 0x0000000316257211 */ /* 0x000fc400018f0eff */
[----:B------:R-:W-:Y:S02]  /*4fe90*/  LEA.HI.X.SX32 R39, R39, R3, 0x1, P4 ;  /* 0x0000000327277211 */ /* 0x000fe400020f0eff */
[----:B------:R-:W-:Y:S01]  /*4fea0*/  PRMT R22, R110, 0x7632, R22 ;  /* 0x000076326e167816 */ /* 0x000fe20000000016 */
[----:B------:R4:W-:Y:S02]  /*4feb0*/  STG.E.U16 desc[UR4][R34.64], R109 ;  /* 0x0000006d22007986 */ /* 0x0009e4000c101504 */
[----:B------:R-:W2:Y:S02]  /*4fec0*/  LDC R62, c[0x0][0x278] ;  /* 0x00009e00ff3e7b82 */ /* 0x000ea40000000800 */
[----:B------:R-:W-:Y:S04]  /*4fed0*/  STG.E.U16 desc[UR4][R36.64], R110 ;  /* 0x0000006e24007986 */ /* 0x000fe8000c101504 */
[----:B------:R0:W-:Y:S02]  /*4fee0*/  STG.E.U16 desc[UR4][R38.64], R22 ;  /* 0x0000001626007986 */ /* 0x0001e4000c101504 */
[----:B------:R-:W2:Y:S01]  /*4fef0*/  LDC R59, c[0x0][0x278] ;  /* 0x00009e00ff3b7b82 */ /* 0x000ea20000000800 */
[----:B----4-:R-:W-:-:S07]  /*4ff00*/  IMAD R34, R43, 0x1d0, RZ ;  /* 0x000001d02b227824 */ /* 0x010fce00078e02ff */
[----:B------:R-:W4:Y:S08]  /*4ff10*/  LDC R61, c[0x0][0x278] ;  /* 0x00009e00ff3d7b82 */ /* 0x000f300000000800 */
[----:B------:R-:W4:Y:S01]  /*4ff20*/  LDC R63, c[0x0][0x278] ;  /* 0x00009e00ff3f7b82 */ /* 0x000f220000000800 */
[----:B0-----:R-:W-:-:S07]  /*4ff30*/  IMAD R22, R40, 0x1cc, RZ ;  /* 0x000001cc28167824 */ /* 0x001fce00078e02ff */
[----:B------:R-:W0:Y:S01]  /*4ff40*/  LDC R88, c[0x0][0x278] ;  /* 0x00009e00ff587b82 */ /* 0x000e220000000800 */
[----:B-1----:R-:W-:Y:S01]  /*4ff50*/  IMAD R36, R41, 0x1ce, RZ ;  /* 0x000001ce29247824 */ /* 0x002fe200078e02ff */
[----:B------:R-:W-:Y:S01]  /*4ff60*/  IADD3 R40, P3, R22, R2, RZ ;  /* 0x0000000216287210 */ /* 0x000fe20007f7e0ff */
[----:B---3--:R-:W-:-:S05]  /*4ff70*/  IMAD R35, R44, 0x1d2, RZ ;  /* 0x000001d22c237824 */ /* 0x008fca00078e02ff */
[----:B------:R-:W1:Y:S01]  /*4ff80*/  LDC R87, c[0x0][0x278] ;  /* 0x00009e00ff577b82 */ /* 0x000e620000000800 */
[----:B------:R-:W-:Y:S01]  /*4ff90*/  IMAD R37, R42, 0xe7, RZ ;  /* 0x000000e72a257824 */ /* 0x000fe200078e02ff */
[-C--:B------:R-:W-:Y:S01]  /*4ffa0*/  IADD3 R38, P0, R36, R2.reuse, RZ ;  /* 0x0000000224267210 */ /* 0x080fe20007f1e0ff */
[----:B------:R-:W3:Y:S01]  /*4ffb0*/  LDL.LU R109, [R1+0x5c] ;  /* 0x00005c00016d7983 */ /* 0x000ee20000300800 */
[-C--:B------:R-:W-:Y:S01]  /*4ffc0*/  LEA.HI.X.SX32 R41, R23, R3.reuse, 0x1, P3 ;  /* 0x0000000317297211 */ /* 0x080fe200018f0eff */
[----:B------:R-:W-:Y:S01]  /*4ffd0*/  IMAD R23, R45, 0xe9, RZ ;  /* 0x000000e92d177824 */ /* 0x000fe200078e02ff */
[-C--:B------:R-:W-:Y:S01]  /*4ffe0*/  IADD3 R42, P3, R34, R2.reuse, RZ ;  /* 0x00000002222a7210 */ /* 0x080fe20007f7e0ff */
[----:B------:R-:W3:Y:S01]  /*4fff0*/  LDL.LU R108, [R1+0x58] ;  /* 0x00005800016c7983 */ /* 0x000ee20000300800 */
[----:B------:R-:W4:Y:S01]  /*50000*/  LDC R47, c[0x0][0x278] ;  /* 0x00009e00ff2f7b82 */ /* 0x000f220000000800 */
[----:B------:R-:W-:Y:S02]  /*50010*/  IADD3 R44, P4, R35, R2, RZ ;  /* 0x00000002232c7210 */ /* 0x000fe40007f9e0ff */
[----:B------:R-:W-:Y:S01]  /*50020*/  LEA.HI.X.SX32 R39, R37, R3, 0x1, P0 ;  /* 0x0000000325277211 */ /* 0x000fe200000f0eff */
[----:B------:R-:W-:Y:S01]  /*50030*/  STG.E.U16 desc[UR4][R40.64], R111 ;  /* 0x0000006f28007986 */ /* 0x000fe2000c101504 */
[----:B------:R-:W-:-:S02]  /*50040*/  PRMT R37, R111, 0x7632, R37 ;  /* 0x000076326f257816 */ /* 0x000fc40000000025 */
[-C--:B------:R-:W-:Y:S01]  /*50050*/  LEA.HI.X.SX32 R43, R24, R3.reuse, 0x1, P3 ;  /* 0x00000003182b7211 */ /* 0x080fe200018f0eff */
[----:B------:R-:W0:Y:S01]  /*50060*/  LDC R50, c[0x0][0x278] ;  /* 0x00009e00ff327b82 */ /* 0x000e220000000800 */
[----:B------:R-:W-:Y:S01]  /*50070*/  LEA.HI.X.SX32 R45, R23, R3, 0x1, P4 ;  /* 0x00000003172d7211 */ /* 0x000fe200020f0eff */
[----:B------:R-:W3:Y:S01]  /*50080*/  LDL.LU R107, [R1+0x54] ;  /* 0x00005400016b7983 */ /* 0x000ee20000300800 */
[----:B------:R-:W-:-:S05]  /*50090*/  PRMT R23, R112, 0x7632, R23 ;  /* 0x0000763270177816 */ /* 0x000fca0000000017 */
[----:B------:R-:W1:Y:S01]  /*500a0*/  LDC R54, c[0x0][0x278] ;  /* 0x00009e00ff367b82 */ /* 0x000e620000000800 */
[----:B------:R2:W-:Y:S04]  /*500b0*/  STG.E.U16 desc[UR4][R38.64], R37 ;  /* 0x0000002526007986 */ /* 0x0005e8000c101504 */
[----:B------:R-:W-:Y:S03]  /*500c0*/  STG.E.U16 desc[UR4][R42.64], R112 ;  /* 0x000000702a007986 */ /* 0x000fe6000c101504 */
[----:B------:R-:W1:Y:S01]  /*500d0*/  LDC R56, c[0x0][0x278] ;  /* 0x00009e00ff387b82 */ /* 0x000e620000000800 */
[----:B------:R4:W-:Y:S01]  /*500e0*/  STG.E.U16 desc[UR4][R44.64], R23 ;  /* 0x000000172c007986 */ /* 0x0009e2000c101504 */
[----:B--2---:R-:W-:-:S02]  /*500f0*/  IMAD R24, R60, 0x1d8, RZ ;  /* 0x000001d83c187824 */ /* 0x004fc400078e02ff */
[----:B------:R-:W-:-:S04]  /*50100*/  IMAD R38, R58, 0x1d6, RZ ;  /* 0x000001d63a267824 */ /* 0x000fc800078e02ff */
[----:B------:R-:W2:Y:S01]  /*50110*/  LDC R90, c[0x0][0x278] ;  /* 0x00009e00ff5a7b82 */ /* 0x000ea20000000800 */
[----:B----4-:R-:W-:-:S07]  /*50120*/  IMAD R47, R47, 0xed, RZ ;  /* 0x000000ed2f2f7824 */ /* 0x010fce00078e02ff */
[----:B------:R-:W4:Y:S01]  /*50130*/  LDC R86, c[0x0][0x278] ;  /* 0x00009e00ff567b82 */ /* 0x000f220000000800 */
[----:B------:R-:W-:-:S07]  /*50140*/  IMAD R23, R57, 0x1d4, RZ ;  /* 0x000001d439177824 */ /* 0x000fce00078e02ff */
[----:B------:R-:W4:Y:S01]  /*50150*/  LDC R89, c[0x0][0x278] ;  /* 0x00009e00ff597b82 */ /* 0x000f220000000800 */
[----:B------:R-:W-:Y:S01]  /*50160*/  IADD3 R40, P3, R23, R2, RZ ;  /* 0x0000000217287210 */ /* 0x000fe20007f7e0ff */
[----:B------:R-:W-:-:S06]  /*50170*/  IMAD R37, R62, 0x1da, RZ ;  /* 0x000001da3e257824 */ /* 0x000fcc00078e02ff */
[----:B------:R-:W4:Y:S01]  /*50180*/  LDC R93, c[0x0][0x278] ;  /* 0x00009e00ff5d7b82 */ /* 0x000f220000000800 */
[----:B------:R-:W-:Y:S01]  /*50190*/  LEA.HI.X.SX32 R41, R46, R3, 0x1, P3 ;  /* 0x000000032e297211 */ /* 0x000fe200018f0eff */
[----:B------:R-:W3:Y:S06]  /*501a0*/  LDL.LU R106, [R1+0x50] ;  /* 0x00005000016a7983 */ /* 0x000eec0000300800 */
[----:B------:R-:W4:Y:S01]  /*501b0*/  LDC R57, c[0x0][0x278] ;  /* 0x00009e00ff397b82 */ /* 0x000f220000000800 */
[----:B------:R-:W-:Y:S01]  /*501c0*/  IMAD R39, R59, 0xeb, RZ ;  /* 0x000000eb3b277824 */ /* 0x000fe200078e02ff */
[----:B------:R-:W-:-:S02]  /*501d0*/  IADD3 R42, P0, R38, R2, RZ ;  /* 0x00000002262a7210 */ /* 0x000fc40007f1e0ff */
[----:B------:R-:W-:-:S04]  /*501e0*/  IADD3 R44, P3, R24, R2, RZ ;  /* 0x00000002182c7210 */ /* 0x000fc80007f7e0ff */
[----:B------:R-:W4:Y:S01]  /*501f0*/  LDC R58, c[0x0][0x278] ;  /* 0x00009e00ff3a7b82 */ /* 0x000f220000000800 */
[----:B------:R-:W-:Y:S01]  /*50200*/  IADD3 R46, P4, R37, R2, RZ ;  /* 0x00000002252e7210 */ /* 0x000fe20007f9e0ff */
[----:B------:R0:W-:Y:S01]  /*50210*/  STG.E.U16 desc[UR4][R40.64], R113 ;  /* 0x0000007128007986 */ /* 0x0001e2000c101504 */
[-C--:B------:R-:W-:Y:S02]  /*50220*/  LEA.HI.X.SX32 R43, R39, R3.reuse, 0x1, P0 ;  /* 0x00000003272b7211 */ /* 0x080fe400000f0eff */
[----:B------:R-:W-:-:S03]  /*50230*/  LEA.HI.X.SX32 R45, R26, R3, 0x1, P3 ;  /* 0x000000031a2d7211 */ /* 0x000fc600018f0eff */
[----:B------:R-:W4:Y:S01]  /*50240*/  LDC R60, c[0x0][0x278] ;  /* 0x00009e00ff3c7b82 */ /* 0x000f220000000800 */
[----:B------:R-:W-:Y:S01]  /*50250*/  LEA.HI.X.SX32 R47, R47, R3, 0x1, P4 ;  /* 0x000000032f2f7211 */ /* 0x000fe200020f0eff */
[----:B--2---:R-:W-:Y:S01]  /*50260*/  IMAD R90, R90, 0xfc, RZ ;  /* 0x000000fc5a5a7824 */ /* 0x004fe200078e02ff */
[----:B------:R-:W-:Y:S01]  /*50270*/  PRMT R26, R114, 0x7632, R26 ;  /* 0x00007632721a7816 */ /* 0x000fe2000000001a */
[----:B------:R-:W2:Y:S01]  /*50280*/  LDL.LU R105, [R1+0x60c] ;  /* 0x00060c0001697983 */ /* 0x000ea20000300800 */
[----:B0-----:R-:W-:Y:S01]  /*50290*/  PRMT R113, R113, 0x7632, R113 ;  /* 0x0000763271717816 */ /* 0x001fe20000000071 */
[----:B------:R-:W-:Y:S02]  /*502a0*/  IMAD R41, R50, 0x1dc, RZ ;  /* 0x000001dc32297824 */ /* 0x000fe400078e02ff */
[----:B------:R-:W0:Y:S01]  /*502b0*/  LDC R59, c[0x0][0x278] ;  /* 0x00009e00ff3b7b82 */ /* 0x000e220000000800 */
[----:B-1----:R-:W-:-:S07]  /*502c0*/  IMAD R40, R54, 0x1de, RZ ;  /* 0x000001de36287824 */ /* 0x002fce00078e02ff */
[----:B------:R-:W1:Y:S01]  /*502d0*/  LDC R96, c[0x0][0x278] ;  /* 0x00009e00ff607b82 */ /* 0x000e620000000800 */
[----:B------:R4:W-:Y:S04]  /*502e0*/  STG.E.U16 desc[UR4][R42.64], R113 ;  /* 0x000000712a007986 */ /* 0x0009e8000c101504 */
[----:B------:R4:W-:Y:S03]  /*502f0*/  STG.E.U16 desc[UR4][R44.64], R114 ;  /* 0x000000722c007986 */ /* 0x0009e6000c101504 */
[----:B------:R-:W1:Y:S01]  /*50300*/  LDC R62, c[0x0][0x278] ;  /* 0x00009e00ff3e7b82 */ /* 0x000e620000000800 */
[----:B------:R4:W-:Y:S02]  /*50310*/  STG.E.U16 desc[UR4][R46.64], R26 ;  /* 0x0000001a2e007986 */ /* 0x0009e4000c101504 */
[-C--:B----4-:R-:W-:Y:S01]  /*50320*/  IADD3 R42, P3, R41, R2.reuse, RZ ;  /* 0x00000002292a7210 */ /* 0x090fe20007f7e0ff */
[----:B------:R-:W-:Y:S01]  /*50330*/  IMAD R39, R57, 0x1e2, RZ ;  /* 0x000001e239277824 */ /* 0x000fe200078e02ff */
[----:B------:R-:W-:Y:S01]  /*50340*/  PRMT R54, R115, 0x7632, R54 ;  /* 0x0000763273367816 */ /* 0x000fe20000000036 */
[----:B------:R-:W-:Y:S01]  /*50350*/  IMAD R50, R63, 0xf1, RZ ;  /* 0x000000f13f327824 */ /* 0x000fe200078e02ff */
[----:B------:R-:W-:Y:S01]  /*50360*/  IADD3 R44, P0, R40, R2, RZ ;  /* 0x00000002282c7210 */ /* 0x000fe20007f1e0ff */
[----:B------:R-:W-:Y:S01]  /*50370*/  IMAD R45, R56, 0xef, RZ ;  /* 0x000000ef382d7824 */ /* 0x000fe200078e02ff */
[----:B------:R-:W4:Y:S08]  /*50380*/  LDC R98, c[0x0][0x278] ;  /* 0x00009e00ff627b82 */ /* 0x000f300000000800 */
[----:B------:R-:W3:Y:S01]  /*50390*/  LDC R94, c[0x0][0x278] ;  /* 0x00009e00ff5e7b82 */ /* 0x000ee20000000800 */
[----:B------:R-:W-:Y:S01]  /*503a0*/  IMAD R26, R61, 0x1e0, RZ ;  /* 0x000001e03d1a7824 */ /* 0x000fe200078e02ff */
[-C--:B------:R-:W-:Y:S01]  /*503b0*/  LEA.HI.X.SX32 R43, R48, R3.reuse, 0x1, P3 ;  /* 0x00000003302b7211 */ /* 0x080fe200018f0eff */
[----:B------:R-:W2:Y:S01]  /*503c0*/  LDL.LU R104, [R1+0x608] ;  /* 0x0006080001687983 */ /* 0x000ea20000300800 */
[----:B------:R-:W-:-:S02]  /*503d0*/  LEA.HI.X.SX32 R45, R45, R3, 0x1, P0 ;  /* 0x000000032d2d7211 */ /* 0x000fc400000f0eff */
[-C--:B------:R-:W-:Y:S01]  /*503e0*/  IADD3 R46, P3, R26, R2.reuse, RZ ;  /* 0x000000021a2e7210 */ /* 0x080fe20007f7e0ff */
[----:B------:R0:W-:Y:S01]  /*503f0*/  STG.E.U16 desc[UR4][R42.64], R115 ;  /* 0x000000732a007986 */ /* 0x0001e2000c101504 */
[----:B------:R-:W-:Y:S01]  /*50400*/  IADD3 R48, P4, R39, R2, RZ ;  /* 0x0000000227307210 */ /* 0x000fe20007f9e0ff */
[----:B------:R-:W1:Y:S01]  /*50410*/  LDC R57, c[0x0][0x278] ;  /* 0x00009e00ff397b82 */ /* 0x000e620000000800 */
[-C--:B------:R-:W-:Y:S01]  /*50420*/  LEA.HI.X.SX32 R47, R49, R3.reuse, 0x1, P3 ;  /* 0x00000003312f7211 */ /* 0x080fe200018f0eff */
[----:B------:R0:W-:Y:S01]  /*50430*/  STG.E.U16 desc[UR4][R44.64], R54 ;  /* 0x000000362c007986 */ /* 0x0001e2000c101504 */
[----:B------:R-:W-:-:S03]  /*50440*/  LEA.HI.X.SX32 R49, R50, R3, 0x1, P4 ;  /* 0x0000000332317211 */ /* 0x000fc600020f0eff */
[----:B------:R4:W-:Y:S02]  /*50450*/  STG.E.U16 desc[UR4][R46.64], R116 ;  /* 0x000000742e007986 */ /* 0x0009e4000c101504 */
[----:B------:R-:W1:Y:S01]  /*50460*/  LDC R56, c[0x0][0x278] ;  /* 0x00009e00ff387b82 */ /* 0x000e620000000800 */
[----:B0-----:R-:W-:-:S07]  /*50470*/  PRMT R42, R116, 0x7632, R42 ;  /* 0x00007632742a7816 */ /* 0x001fce000000002a */
[----:B------:R-:W0:Y:S01]  /*50480*/  LDC R63, c[0x0][0x278] ;  /* 0x00009e00ff3f7b82 */ /* 0x000e220000000800 */
[----:B------:R-:W-:-:S07]  /*50490*/  IMAD R44, R58, 0x1e4, RZ ;  /* 0x000001e43a2c7824 */ /* 0x000fce00078e02ff */
[----:B------:R-:W3:Y:S01]  /*504a0*/  LDC R92, c[0x0][0x278] ;  /* 0x00009e00ff5c7b82 */ /* 0x000ee20000000800 */
[----:B----4-:R-:W-:-:S07]  /*504b0*/  IADD3 R46, P0, R44, R2, RZ ;  /* 0x000000022c2e7210 */ /* 0x010fce0007f1e0ff */
[----:B------:R-:W4:Y:S01]  /*504c0*/  LDC R97, c[0x0][0x278] ;  /* 0x00009e00ff617b82 */ /* 0x000f220000000800 */
[----:B------:R-:W-:-:S07]  /*504d0*/  IMAD R98, R98, 0x102, RZ ;  /* 0x0000010262627824 */ /* 0x000fce00078e02ff */
[----:B------:R-:W4:Y:S08]  /*504e0*/  LDC R91, c[0x0][0x278] ;  /* 0x00009e00ff5b7b82 */ /* 0x000f300000000800 */
[----:B------:R-:W4:Y:S01]  /*504f0*/  LDC R95, c[0x0][0x278] ;  /* 0x00009e00ff5f7b82 */ /* 0x000f220000000800 */
[----:B------:R-:W-:Y:S01]  /*50500*/  PRMT R99, R152, 0x7632, R99 ;  /* 0x0000763298637816 */ /* 0x000fe20000000063 */
[----:B------:R-:W2:Y:S06]  /*50510*/  LDL.LU R103, [R1+0x604] ;  /* 0x0006040001677983 */ /* 0x000eac0000300800 */
[----:B------:R-:W0:Y:S01]  /*50520*/  LDC R54, c[0x0][0x278] ;  /* 0x00009e00ff367b82 */ /* 0x000e220000000800 */
[----:B------:R1:W-:Y:S01]  /*50530*/  STG.E.U16 desc[UR4][R48.64], R42 ;  /* 0x0000002a30007986 */ /* 0x0003e2000c101504 */
[----:B------:R-:W-:-:S06]  /*50540*/  LEA.HI.X.SX32 R47, R52, R3, 0x1, P0 ;  /* 0x00000003342f7211 */ /* 0x000fcc00000f0eff */
[----:B------:R-:W4:Y:S01]  /*50550*/  LDC R58, c[0x0][0x278] ;  /* 0x00009e00ff3a7b82 */ /* 0x000f220000000800 */
[----:B-1----:R-:W-:-:S07]  /*50560*/  IMAD R42, R59, 0x1e6, RZ ;  /* 0x000001e63b2a7824 */ /* 0x002fce00078e02ff */
[----:B------:R-:W1:Y:S01]  /*50570*/  LDC R59, c[0x0][0x278] ;  /* 0x00009e00ff3b7b82 */ /* 0x000e620000000800 */
[----:B------:R-:W-:-:S07]  /*50580*/  IMAD R45, R62, 0xf3, RZ ;  /* 0x000000f33e2d7824 */ /* 0x000fce00078e02ff */
[----:B------:R-:W1:Y:S01]  /*50590*/  LDC R52, c[0x0][0x278] ;  /* 0x00009e00ff347b82 */ /* 0x000e620000000800 */
[-C--:B------:R-:W-:Y:S01]  /*505a0*/  IADD3 R48, P3, R42, R2.reuse, RZ ;  /* 0x000000022a307210 */ /* 0x080fe20007f7e0ff */
[----:B------:R-:W-:Y:S01]  /*505b0*/  IMAD R43, R60, 0x1e8, RZ ;  /* 0x000001e83c2b7824 */ /* 0x000fe200078e02ff */
[----:B------:R0:W-:Y:S02]  /*505c0*/  STG.E.U16 desc[UR4][R46.64], R117 ;  /* 0x000000752e007986 */ /* 0x0001e4000c101504 */
[----:B------:R-:W-:Y:S02]  /*505d0*/  LEA.HI.X.SX32 R49, R45, R3, 0x1, P3 ;  /* 0x000000032d317211 */ /* 0x000fe400018f0eff */
[----:B------:R-:W-:Y:S01]  /*505e0*/  PRMT R45, R117, 0x7632, R45 ;  /* 0x00007632752d7816 */ /* 0x000fe2000000002d */
[----:B------:R-:W1:Y:S01]  /*505f0*/  LDC R60, c[0x0][0x278] ;  /* 0x00009e00ff3c7b82 */ /* 0x000e620000000800 */
[----:B------:R-:W-:Y:S01]  /*50600*/  IADD3 R50, P4, R43, R2, RZ ;  /* 0x000000022b327210 */ /* 0x000fe20007f9e0ff */
[----:B------:R-:W-:-:S02]  /*50610*/  IMAD R56, R56, 0x1ec, RZ ;  /* 0x000001ec38387824 */ /* 0x000fc400078e02ff */
[----:B------:R4:W-:Y:S01]  /*50620*/  STG.E.U16 desc[UR4][R48.64], R45 ;  /* 0x0000002d30007986 */ /* 0x0009e2000c101504 */
[----:B0-----:R-:W-:Y:S01]  /*50630*/  IMAD R46, R54, 0x1ea, RZ ;  /* 0x000001ea362e7824 */ /* 0x001fe200078e02ff */
[----:B------:R-:W-:Y:S01]  /*50640*/  LEA.HI.X.SX32 R51, R51, R3, 0x1, P4 ;  /* 0x0000000333337211 */ /* 0x000fe200020f0eff */
[----:B----4-:R-:W-:Y:S01]  /*50650*/  IMAD R47, R58, 0x1ee, RZ ;  /* 0x000001ee3a2f7824 */ /* 0x010fe200078e02ff */
[----:B------:R-:W0:Y:S01]  /*50660*/  LDC R61, c[0x0][0x278] ;  /* 0x00009e00ff3d7b82 */ /* 0x000e220000000800 */
[----:B------:R-:W-:Y:S01]  /*50670*/  IMAD R49, R57, 0xf5, RZ ;  /* 0x000000f539317824 */ /* 0x000fe200078e02ff */
[----:B------:R-:W-:Y:S01]  /*50680*/  IADD3 R48, P3, R46, R2, RZ ;  /* 0x000000022e307210 */ /* 0x000fe20007f7e0ff */
[----:B------:R4:W-:Y:S01]  /*50690*/  STG.E.U16 desc[UR4][R50.64], R118 ;  /* 0x0000007632007986 */ /* 0x0009e2000c101504 */
[----:B-1----:R-:W-:-:S04]  /*506a0*/  IMAD R45, R59, 0x1f0, RZ ;  /* 0x000001f03b2d7824 */ /* 0x002fc800078e02ff */
[----:B------:R-:W1:Y:S01]  /*506b0*/  LDC R62, c[0x0][0x278] ;  /* 0x00009e00ff3e7b82 */ /* 0x000e620000000800 */
[----:B------:R-:W-:Y:S01]  /*506c0*/  LEA.HI.X.SX32 R49, R49, R3, 0x1, P3 ;  /* 0x0000000331317211 */ /* 0x000fe200018f0eff */
[----:B------:R-:W-:Y:S01]  /*506d0*/  IMAD R57, R52, 0xf7, RZ ;  /* 0x000000f734397824 */ /* 0x000fe200078e02ff */
[----:B------:R-:W-:-:S05]  /*506e0*/  IADD3 R52, P3, R47, R2, RZ ;  /* 0x000000022f347210 */ /* 0x000fca0007f7e0ff */
[----:B------:R-:W2:Y:S01]  /*506f0*/  LDC R100, c[0x0][0x278] ;  /* 0x00009e00ff647b82 */ /* 0x000ea20000000800 */
[----:B----4-:R-:W-:Y:S02]  /*50700*/  PRMT R118, R118, 0x7632, R118 ;  /* 0x0000763276767816 */ /* 0x010fe40000000076 */
[-C--:B------:R-:W-:Y:S01]  /*50710*/  IADD3 R50, P0, R56, R2.reuse, RZ ;  /* 0x0000000238327210 */ /* 0x080fe20007f1e0ff */
[----:B------:R-:W-:Y:S01]  /*50720*/  IMAD R59, R63, 0x1f2, RZ ;  /* 0x000001f23f3b7824 */ /* 0x000fe200078e02ff */
        /* <DEDUP_REMOVED lines=9> */
[----:B----4-:R-:W-:Y:S01]  /*507c0*/  PRMT R48, R119, 0x7632, R48 ;  /* 0x0000763277307816 */ /* 0x010fe20000000030 */
[----:B------:R-:W-:-:S06]  /*507d0*/  IMAD R49, R88, 0xf9, RZ ;  /* 0x000000f958317824 */ /* 0x000fcc00078e02ff */
[----:B------:R-:W4:Y:S01]  /*507e0*/  LDC R88, c[0x0][0x278] ;  /* 0x00009e00ff587b82 */ /* 0x000f220000000800 */
[----:B------:R0:W-:Y:S02]  /*507f0*/  STG.E.U16 desc[UR4][R52.64], R48 ;  /* 0x0000003034007986 */ /* 0x0001e4000c101504 */
[-C--:B0-----:R-:W-:Y:S02]  /*50800*/  IADD3 R50, P3, R58, R2.reuse, RZ ;  /* 0x000000023a327210 */ /* 0x081fe40007f7e0ff */
[----:B------:R0:W-:Y:S01]  /*50810*/  STG.E.U16 desc[UR4][R54.64], R120 ;  /* 0x0000007836007986 */ /* 0x0001e2000c101504 */
[----:B------:R-:W-:Y:S02]  /*50820*/  IMAD R61, R61, 0x1fa, RZ ;  /* 0x000001fa3d3d7824 */ /* 0x000fe400078e02ff */
[----:B------:R-:W3:Y:S01]  /*50830*/  LDC R87, c[0x0][0x278] ;  /* 0x00009e00ff577b82 */ /* 0x000ee20000000800 */
[----:B------:R-:W-:-:S04]  /*50840*/  IADD3 R48, P0, R59, R2, RZ ;  /* 0x000000023b307210 */ /* 0x000fc80007f1e0ff */
[----:B------:R-:W-:-:S03]  /*50850*/  LEA.HI.X.SX32 R49, R49, R3, 0x1, P0 ;  /* 0x0000000331317211 */ /* 0x000fc600000f0eff */
[----:B0-----:R-:W0:Y:S01]  /*50860*/  LDC R55, c[0x0][0x278] ;  /* 0x00009e00ff377b82 */ /* 0x001e220000000800 */
[----:B------:R-:W-:Y:S02]  /*50870*/  PRMT R120, R120, 0x7632, R120 ;  /* 0x0000763278787816 */ /* 0x000fe40000000078 */
[----:B------:R-:W-:-:S03]  /*50880*/  LEA.HI.X.SX32 R51, R246, R3, 0x1, P3 ;  /* 0x00000003f6337211 */ /* 0x000fc600018f0eff */
[----:B------:R1:W-:Y:S02]  /*50890*/  STG.E.U16 desc[UR4][R48.64], R120 ;  /* 0x0000007830007986 */ /* 0x0003e4000c101504 */
[----:B-1----:R-:W-:-:S04]  /*508a0*/  IADD3 R48, P3, R60, R2, RZ ;  /* 0x000000023c307210 */ /* 0x002fc80007f7e0ff */
[----:B------:R-:W-:Y:S02]  /*508b0*/  LEA.HI.X.SX32 R49, R90, R3, 0x1, P3 ;  /* 0x000000035a317211 */ /* 0x000fe400018f0eff */
[----:B------:R-:W1:Y:S01]  /*508c0*/  LDC R90, c[0x0][0x278] ;  /* 0x00009e00ff5a7b82 */ /* 0x000e620000000800 */
[----:B------:R-:W-:Y:S02]  /*508d0*/  IMAD R57, R86, 0x1f6, RZ ;  /* 0x000001f656397824 */ /* 0x000fe400078e02ff */
[----:B------:R-:W-:-:S05]  /*508e0*/  IMAD R53, R89, 0xfb, RZ ;  /* 0x000000fb59357824 */ /* 0x000fca00078e02ff */
[----:B------:R-:W3:Y:S01]  /*508f0*/  LDC R86, c[0x0][0x278] ;  /* 0x00009e00ff567b82 */ /* 0x000ee20000000800 */
[----:B------:R-:W-:Y:S01]  /*50900*/  IADD3 R52, P4, R57, R2, RZ ;  /* 0x0000000239347210 */ /* 0x000fe20007f9e0ff */
[----:B------:R-:W-:Y:S01]  /*50910*/  IMAD R62, R62, 0x1fc, RZ ;  /* 0x000001fc3e3e7824 */ /* 0x000fe200078e02ff */
[----:B------:R-:W-:Y:S02]  /*50920*/  PRMT R54, R121, 0x7632, R54 ;  /* 0x0000763279367816 */ /* 0x000fe40000000036 */
[----:B------:R-:W-:Y:S01]  /*50930*/  LEA.HI.X.SX32 R53, R53, R3, 0x1, P4 ;  /* 0x0000000335357211 */ /* 0x000fe200020f0eff */
[----:B------:R-:W-:Y:S01]  /*50940*/  IMAD R63, R63, 0x1fe, RZ ;  /* 0x000001fe3f3f7824 */ /* 0x000fe200078e02ff */
[----:B------:R0:W-:Y:S01]  /*50950*/  STG.E.U16 desc[UR4][R50.64], R121 ;  /* 0x0000007932007986 */ /* 0x0001e2000c101504 */
[----:B------:R-:W2:Y:S03]  /*50960*/  LDC R89, c[0x0][0x278] ;  /* 0x00009e00ff597b82 */ /* 0x000ea60000000800 */
[----:B------:R4:W-:Y:S01]  /*50970*/  STG.E.U16 desc[UR4][R52.64], R54 ;  /* 0x0000003634007986 */ /* 0x0009e2000c101504 */
[----:B-1----:R-:W-:-:S02]  /*50980*/  IMAD R90, R90, 0xfe, RZ ;  /* 0x000000fe5a5a7824 */ /* 0x002fc400078e02ff */
[----:B0-----:R-:W-:Y:S01]  /*50990*/  IMAD R51, R55, 0xfd, RZ ;  /* 0x000000fd37337824 */ /* 0x001fe200078e02ff */
[-C--:B------:R-:W-:Y:S01]  /*509a0*/  IADD3 R50, P0, R61, R2.reuse, RZ ;  /* 0x000000023d327210 */ /* 0x080fe20007f1e0ff */
[----:B----4-:R-:W-:Y:S01]  /*509b0*/  IMAD R55, R88, 0xff, RZ ;  /* 0x000000ff58377824 */ /* 0x010fe200078e02ff */
[-C--:B------:R-:W-:Y:S01]  /*509c0*/  IADD3 R52, P3, R62, R2.reuse, RZ ;  /* 0x000000023e347210 */ /* 0x080fe20007f7e0ff */
[----:B------:R0:W-:Y:S01]  /*509d0*/  STG.E.U16 desc[UR4][R48.64], R122 ;  /* 0x0000007a30007986 */ /* 0x0001e2000c101504 */
[----:B------:R-:W-:Y:S01]  /*509e0*/  IADD3 R54, P4, R63, R2, RZ ;  /* 0x000000023f367210 */ /* 0x000fe20007f9e0ff */
[----:B------:R-:W1:Y:S01]  /*509f0*/  LDC R88, c[0x0][0x278] ;  /* 0x00009e00ff587b82 */ /* 0x000e620000000800 */
[-C--:B------:R-:W-:Y:S02]  /*50a00*/  LEA.HI.X.SX32 R51, R51, R3.reuse, 0x1, P0 ;  /* 0x0000000333337211 */ /* 0x080fe400000f0eff */
[-C--:B------:R-:W-:Y:S02]  /*50a10*/  LEA.HI.X.SX32 R53, R90, R3.reuse, 0x1, P3 ;  /* 0x000000035a357211 */ /* 0x080fe400018f0eff */
[----:B------:R-:W-:-:S03]  /*50a20*/  LEA.HI.X.SX32 R55, R55, R3, 0x1, P4 ;  /* 0x0000000337377211 */ /* 0x000fc600020f0eff */
[----:B------:R-:W4:Y:S01]  /*50a30*/  LDC R90, c[0x0][0x278] ;  /* 0x00009e00ff5a7b82 */ /* 0x000f220000000800 */
[----:B0-----:R-:W-:Y:S02]  /*50a40*/  PRMT R122, R122, 0x7632, R122 ;  /* 0x000076327a7a7816 */ /* 0x001fe4000000007a */
[----:B------:R-:W-:-:S03]  /*50a50*/  PRMT R48, R123, 0x7632, R48 ;  /* 0x000076327b307816 */ /* 0x000fc60000000030 */
[----:B------:R-:W-:Y:S01]  /*50a60*/  STG.E.U16 desc[UR4][R50.64], R122 ;  /* 0x0000007a32007986 */ /* 0x000fe2000c101504 */
[----:B---3--:R-:W-:Y:S02]  /*50a70*/  SHF.L.U32 R49, R86, 0x8, RZ ;  /* 0x0000000856317819 */ /* 0x008fe400000006ff */
[----:B------:R-:W0:Y:S01]  /*50a80*/  LDC R86, c[0x0][0x278] ;  /* 0x00009e00ff567b82 */ /* 0x000e220000000800 */
[----:B------:R3:W-:Y:S04]  /*50a90*/  STG.E.U16 desc[UR4][R52.64], R123 ;  /* 0x0000007b34007986 */ /* 0x0007e8000c101504 */
[----:B------:R3:W-:Y:S02]  /*50aa0*/  STG.E.U16 desc[UR4][R54.64], R48 ;  /* 0x0000003036007986 */ /* 0x0007e4000c101504 */
[----:B---3--:R-:W-:-:S02]  /*50ab0*/  IMAD R52, R96, 0x204, RZ ;  /* 0x0000020460347824 */ /* 0x008fc400078e02ff */
[----:B------:R-:W-:Y:S01]  /*50ac0*/  IMAD R50, R87, 0x202, RZ ;  /* 0x0000020257327824 */ /* 0x000fe200078e02ff */
[----:B------:R-:W3:Y:S01]  /*50ad0*/  LDC R96, c[0x0][0x278] ;  /* 0x00009e00ff607b82 */ /* 0x000ee20000000800 */
[----:B------:R-:W-:-:S04]  /*50ae0*/  LEA R48, P3, R93, R2, 0x9 ;  /* 0x000000025d307211 */ /* 0x000fc800078648ff */
[-C--:B------:R-:W-:Y:S02]  /*50af0*/  LEA.HI.X.SX32 R49, R49, R3.reuse, 0x1, P3 ;  /* 0x0000000331317211 */ /* 0x080fe400018f0eff */
[-C--:B------:R-:W-:Y:S01]  /*50b00*/  IADD3 R52, P3, R52, R2.reuse, RZ ;  /* 0x0000000234347210 */ /* 0x080fe20007f7e0ff */
[----:B------:R-:W-:Y:S01]  /*50b10*/  IMAD R54, R94, 0x206, RZ ;  /* 0x000002065e367824 */ /* 0x000fe200078e02ff */
[-C--:B------:R-:W-:Y:S01]  /*50b20*/  IADD3 R50, P0, R50, R2.reuse, RZ ;  /* 0x0000000232327210 */ /* 0x080fe20007f1e0ff */
[----:B------:R-:W-:Y:S01]  /*50b30*/  IMAD R51, R92, 0x101, RZ ;  /* 0x000001015c337824 */ /* 0x000fe200078e02ff */
[-C--:B------:R-:W-:Y:S01]  /*50b40*/  LEA.HI.X.SX32 R53, R98, R3.reuse, 0x1, P3 ;  /* 0x0000000362357211 */ /* 0x080fe200018f0eff */
[----:B------:R-:W-:Y:S01]  /*50b50*/  IMAD R55, R97, 0x103, RZ ;  /* 0x0000010361377824 */ /* 0x000fe200078e02ff */
[----:B------:R-:W1:Y:S01]  /*50b60*/  LDC R98, c[0x0][0x278] ;  /* 0x00009e00ff627b82 */ /* 0x000e620000000800 */
[----:B------:R-:W-:Y:S01]  /*50b70*/  IADD3 R54, P4, R54, R2, RZ ;  /* 0x0000000236367210 */ /* 0x000fe20007f9e0ff */
[----:B------:R4:W-:Y:S01]  /*50b80*/  STG.E.U16 desc[UR4][R48.64], R124 ;  /* 0x0000007c30007986 */ /* 0x0009e2000c101504 */
[----:B------:R-:W-:-:S02]  /*50b90*/  LEA.HI.X.SX32 R51, R51, R3, 0x1, P0 ;  /* 0x0000000333337211 */ /* 0x000fc400000f0eff */
[----:B------:R-:W-:-:S03]  /*50ba0*/  LEA.HI.X.SX32 R55, R55, R3, 0x1, P4 ;  /* 0x0000000337377211 */ /* 0x000fc600020f0eff */
[----:B------:R-:W0:Y:S01]  /*50bb0*/  LDC R87, c[0x0][0x278] ;  /* 0x00009e00ff577b82 */ /* 0x000e220000000800 */
[----:B----4-:R-:W-:Y:S02]  /*50bc0*/  PRMT R124, R124, 0x7632, R124 ;  /* 0x000076327c7c7816 */ /* 0x010fe4000000007c */
[----:B------:R-:W-:-:S05]  /*50bd0*/  PRMT R48, R125, 0x7632, R48 ;  /* 0x000076327d307816 */ /* 0x000fca0000000030 */
[----:B------:R-:W4:Y:S01]  /*50be0*/  LDC R94, c[0x0][0x278] ;  /* 0x00009e00ff5e7b82 */ /* 0x000f220000000800 */
[----:B------:R-:W-:Y:S04]  /*50bf0*/  STG.E.U16 desc[UR4][R50.64], R124 ;  /* 0x0000007c32007986 */ /* 0x000fe8000c101504 */
[----:B------:R-:W-:Y:S03]  /*50c00*/  STG.E.U16 desc[UR4][R52.64], R125 ;  /* 0x0000007d34007986 */ /* 0x000fe6000c101504 */
[----:B------:R-:W3:Y:S01]  /*50c10*/  LDC R93, c[0x0][0x278] ;  /* 0x00009e00ff5d7b82 */ /* 0x000ee20000000800 */
[----:B------:R2:W-:Y:S01]  /*50c20*/  STG.E.U16 desc[UR4][R54.64], R48 ;  /* 0x0000003036007986 */ /* 0x0005e2000c101504 */
[----:B-1----:R-:W-:-:S06]  /*50c30*/  IMAD R98, R98, 0x104, RZ ;  /* 0x0000010462627824 */ /* 0x002fcc00078e02ff */
[----:B------:R-:W1:Y:S01]  /*50c40*/  LDC R92, c[0x0][0x278] ;  /* 0x00009e00ff5c7b82 */ /* 0x000e620000000800 */
[----:B--2---:R-:W-:Y:S02]  /*50c50*/  IMAD R48, R89, 0x208, RZ ;  /* 0x0000020859307824 */ /* 0x004fe400078e02ff */
[----:B------:R-:W-:-:S05]  /*50c60*/  IMAD R52, R91, 0x20c, RZ ;  /* 0x0000020c5b347824 */ /* 0x000fca00078e02ff */
[----:B------:R-:W2:Y:S01]  /*50c70*/  LDC R97, c[0x0][0x278] ;  /* 0x00009e00ff617b82 */ /* 0x000ea20000000800 */
[----:B------:R-:W-:-:S04]  /*50c80*/  IADD3 R48, P0, R48, R2, RZ ;  /* 0x0000000230307210 */ /* 0x000fc80007f1e0ff */
[----:B------:R-:W-:-:S03]  /*50c90*/  LEA.HI.X.SX32 R49, R98, R3, 0x1, P0 ;  /* 0x0000000362317211 */ /* 0x000fc600000f0eff */
[----:B------:R-:W0:Y:S01]  /*50ca0*/  LDC R98, c[0x0][0x278] ;  /* 0x00009e00ff627b82 */ /* 0x000e220000000800 */
[----:B------:R-:W-:Y:S01]  /*50cb0*/  IADD3 R52, P4, R52, R2, RZ ;  /* 0x0000000234347210 */ /* 0x000fe20007f9e0ff */
[----:B------:R-:W-:Y:S02]  /*50cc0*/  IMAD R50, R90, 0x20a, RZ ;  /* 0x0000020a5a327824 */ /* 0x000fe400078e02ff */
[----:B------:R-:W-:-:S03]  /*50cd0*/  IMAD R51, R95, 0x105, RZ ;  /* 0x000001055f337824 */ /* 0x000fc600078e02ff */
[----:B------:R-:W-:Y:S02]  /*50ce0*/  IADD3 R50, P3, R50, R2, RZ ;  /* 0x0000000232327210 */ /* 0x000fe40007f7e0ff */
[----:B------:R-:W-:Y:S01]  /*50cf0*/  PRMT R54, R126, 0x7632, R54 ;  /* 0x000076327e367816 */ /* 0x000fe20000000036 */
[----:B------:R-:W-:Y:S01]  /*50d00*/  STG.E.U16 desc[UR4][R48.64], R126 ;  /* 0x0000007e30007986 */ /* 0x000fe2000c101504 */
[----:B------:R-:W3:Y:S08]  /*50d10*/  LDC R89, c[0x0][0x278] ;  /* 0x00009e00ff597b82 */ /* 0x000ef00000000800 */
[----:B------:R-:W1:Y:S01]  /*50d20*/  LDC R91, c[0x0][0x278] ;  /* 0x00009e00ff5b7b82 */ /* 0x000e620000000800 */
[----:B0-----:R-:W-:Y:S01]  /*50d30*/  IMAD R98, R98, 0x106, RZ ;  /* 0x0000010662627824 */ /* 0x001fe200078e02ff */
[----:B------:R-:W-:-:S06]  /*50d40*/  PRMT R55, R127, 0x7632, R55 ;  /* 0x000076327f377816 */ /* 0x000fcc0000000037 */
[----:B------:R-:W0:Y:S01]  /*50d50*/  LDC R90, c[0x0][0x278] ;  /* 0x00009e00ff5a7b82 */ /* 0x000e220000000800 */
[----:B------:R-:W-:-:S07]  /*50d60*/  LEA.HI.X.SX32 R53, R98, R3, 0x1, P4 ;  /* 0x0000000362357211 */ /* 0x000fce00020f0eff */
[----:B------:R-:W4:Y:S01]  /*50d70*/  LDC R98, c[0x0][0x278] ;  /* 0x00009e00ff627b82 */ /* 0x000f220000000800 */
[----:B------:R-:W-:-:S05]  /*50d80*/  LEA.HI.X.SX32 R51, R51, R3, 0x1, P3 ;  /* 0x0000000333337211 */ /* 0x000fca00018f0eff */
[----:B------:R2:W-:Y:S02]  /*50d90*/  STG.E.U16 desc[UR4][R50.64], R54 ;  /* 0x0000003632007986 */ /* 0x0005e4000c101504 */
[----:B------:R-:W0:Y:S01]  /*50da0*/  LDC R95, c[0x0][0x278] ;  /* 0x00009e00ff5f7b82 */ /* 0x000e220000000800 */
[----:B--2---:R-:W-:Y:S02]  /*50db0*/  IMAD R50, R87, 0x210, RZ ;  /* 0x0000021057327824 */ /* 0x004fe400078e02ff */
[----:B----4-:R-:W-:-:S03]  /*50dc0*/  IMAD R98, R98, 0x108, RZ ;  /* 0x0000010862627824 */ /* 0x010fc600078e02ff */
[-C--:B------:R-:W-:Y:S01]  /*50dd0*/  IADD3 R50, P0, R50, R2.reuse, RZ ;  /* 0x0000000232327210 */ /* 0x080fe20007f1e0ff */
[----:B------:R-:W-:Y:S01]  /*50de0*/  IMAD R48, R86, 0x20e, RZ ;  /* 0x0000020e56307824 */ /* 0x000fe200078e02ff */
[----:B------:R3:W-:Y:S01]  /*50df0*/  STG.E.U16 desc[UR4][R52.64], R127 ;  /* 0x0000007f34007986 */ /* 0x0007e2000c101504 */
[----:B------:R-:W-:Y:S01]  /*50e00*/  IMAD R49, R88, 0x107, RZ ;  /* 0x0000010758317824 */ /* 0x000fe200078e02ff */
[----:B------:R-:W-:Y:S01]  /*50e10*/  LEA.HI.X.SX32 R51, R98, R3, 0x1, P0 ;  /* 0x0000000362337211 */ /* 0x000fe200000f0eff */
[----:B------:R-:W-:Y:S01]  /*50e20*/  IMAD R54, R94, 0x214, RZ ;  /* 0x000002145e367824 */ /* 0x000fe200078e02ff */
[----:B------:R-:W2:Y:S01]  /*50e30*/  LDC R98, c[0x0][0x278] ;  /* 0x00009e00ff627b82 */ /* 0x000ea20000000800 */
[----:B------:R-:W-:-:S04]  /*50e40*/  IADD3 R48, P3, R48, R2, RZ ;  /* 0x0000000230307210 */ /* 0x000fc80007f7e0ff */
[-C--:B------:R-:W-:Y:S01]  /*50e50*/  LEA.HI.X.SX32 R49, R49, R3.reuse, 0x1, P3 ;  /* 0x0000000331317211 */ /* 0x080fe200018f0eff */
[----:B---3--:R-:W-:Y:S02]  /*50e60*/  IMAD R52, R89, 0x212, RZ ;  /* 0x0000021259347824 */ /* 0x008fe400078e02ff */
[----:B------:R-:W3:Y:S01]  /*50e70*/  LDC R86, c[0x0][0x278] ;  /* 0x00009e00ff567b82 */ /* 0x000ee20000000800 */
[----:B-1----:R-:W-:Y:S01]  /*50e80*/  IMAD R53, R91, 0x109, RZ ;  /* 0x000001095b357824 */ /* 0x002fe200078e02ff */
[-C--:B------:R-:W-:Y:S02]  /*50e90*/  IADD3 R54, P4, R54, R2.reuse, RZ ;  /* 0x0000000236367210 */ /* 0x080fe40007f9e0ff */
[----:B------:R-:W-:Y:S01]  /*50ea0*/  IADD3 R52, P3, R52, R2, RZ ;  /* 0x0000000234347210 */ /* 0x000fe20007f7e0ff */
[----:B------:R1:W-:Y:S03]  /*50eb0*/  STG.E.U16 desc[UR4][R48.64], R55 ;  /* 0x0000003730007986 */ /* 0x0003e6000c101504 */
[----:B------:R-:W-:Y:S01]  /*50ec0*/  LEA.HI.X.SX32 R53, R53, R3, 0x1, P3 ;  /* 0x0000000335357211 */ /* 0x000fe200018f0eff */
[----:B------:R-:W4:Y:S01]  /*50ed0*/  LDC R87, c[0x0][0x278] ;  /* 0x00009e00ff577b82 */ /* 0x000f220000000800 */
[----:B--2---:R-:W-:Y:S01]  /*50ee0*/  IMAD R98, R98, 0x10a, RZ ;  /* 0x0000010a62627824 */ /* 0x004fe200078e02ff */
[----:B-1----:R-:W-:-:S06]  /*50ef0*/  PRMT R48, R128, 0x7632, R48 ;  /* 0x0000763280307816 */ /* 0x002fcc0000000030 */
[----:B------:R-:W1:Y:S01]  /*50f00*/  LDC R89, c[0x0][0x278] ;  /* 0x00009e00ff597b82 */ /* 0x000e620000000800 */
[----:B------:R-:W-:Y:S01]  /*50f10*/  LEA.HI.X.SX32 R55, R98, R3, 0x1, P4 ;  /* 0x0000000362377211 */ /* 0x000fe200020f0eff */
[----:B------:R-:W-:Y:S04]  /*50f20*/  STG.E.U16 desc[UR4][R50.64], R128 ;  /* 0x0000008032007986 */ /* 0x000fe8000c101504 */
[----:B------:R-:W-:Y:S02]  /*50f30*/  STG.E.U16 desc[UR4][R52.64], R48 ;  /* 0x0000003034007986 */ /* 0x000fe4000c101504 */
[----:B------:R-:W2:Y:S02]  /*50f40*/  LDC R98, c[0x0][0x278] ;  /* 0x00009e00ff627b82 */ /* 0x000ea40000000800 */
[----:B------:R0:W-:Y:S06]  /*50f50*/  STG.E.U16 desc[UR4][R54.64], R129 ;  /* 0x0000008136007986 */ /* 0x0001ec000c101504 */
[----:B------:R-:W4:Y:S08]  /*50f60*/  LDC R91, c[0x0][0x278] ;  /* 0x00009e00ff5b7b82 */ /* 0x000f300000000800 */
[----:B0-----:R-:W0:Y:S01]  /*50f70*/  LDC R55, c[0x0][0x278] ;  /* 0x00009e00ff377b82 */ /* 0x001e220000000800 */
[----:B------:R-:W-:-:S02]  /*50f80*/  IMAD R48, R90, 0x216, RZ ;  /* 0x000002165a307824 */ /* 0x000fc400078e02ff */
[----:B------:R-:W-:-:S03]  /*50f90*/  IMAD R49, R95, 0x10b, RZ ;  /* 0x0000010b5f317824 */ /* 0x000fc600078e02ff */
[-C--:B------:R-:W-:Y:S01]  /*50fa0*/  IADD3 R48, P0, R48, R2.reuse, RZ ;  /* 0x0000000230307210 */ /* 0x080fe20007f1e0ff */
[----:B------:R-:W-:Y:S01]  /*50fb0*/  IMAD R50, R93, 0x218, RZ ;  /* 0x000002185d327824 */ /* 0x000fe200078e02ff */
[----:B------:R-:W-:Y:S01]  /*50fc0*/  PRMT R129, R129, 0x7632, R129 ;  /* 0x0000763281817816 */ /* 0x000fe20000000081 */
[----:B------:R-:W4:Y:S01]  /*50fd0*/  LDC R90, c[0x0][0x278] ;  /* 0x00009e00ff5a7b82 */ /* 0x000f220000000800 */
[-C--:B------:R-:W-:Y:S01]  /*50fe0*/  LEA.HI.X.SX32 R49, R49, R3.reuse, 0x1, P0 ;  /* 0x0000000331317211 */ /* 0x080fe200000f0eff */
[----:B------:R-:W-:Y:S01]  /*50ff0*/  IMAD R52, R92, 0x21a, RZ ;  /* 0x0000021a5c347824 */ /* 0x000fe200078e02ff */
[-C--:B------:R-:W-:Y:S01]  /*51000*/  IADD3 R50, P3, R50, R2.reuse, RZ ;  /* 0x0000000232327210 */ /* 0x080fe20007f7e0ff */
[----:B--2---:R-:W-:Y:S02]  /*51010*/  IMAD R98, R98, 0x10c, RZ ;  /* 0x0000010c62627824 */ /* 0x004fe400078e02ff */
[----:B------:R0:W-:Y:S01]  /*51020*/  STG.E.U16 desc[UR4][R48.64], R129 ;  /* 0x0000008130007986 */ /* 0x0001e2000c101504 */
[----:B------:R-:W-:Y:S01]  /*51030*/  IMAD R53, R96, 0x10d, RZ ;  /* 0x0000010d60357824 */ /* 0x000fe200078e02ff */
[----:B------:R-:W-:Y:S01]  /*51040*/  IADD3 R52, P4, R52, R2, RZ ;  /* 0x0000000234347210 */ /* 0x000fe20007f9e0ff */
[----:B------:R-:W-:Y:S01]  /*51050*/  IMAD R100, R100, 0x10e, RZ ;  /* 0x0000010e64647824 */ /* 0x000fe200078e02ff */
[-C--:B------:R-:W-:Y:S01]  /*51060*/  LEA.HI.X.SX32 R51, R98, R3.reuse, 0x1, P3 ;  /* 0x0000000362337211 */ /* 0x080fe200018f0eff */
[----:B------:R-:W2:Y:S01]  /*51070*/  LDC R88, c[0x0][0x278] ;  /* 0x00009e00ff587b82 */ /* 0x000ea20000000800 */
[----:B0-----:R-:W-:Y:S01]  /*51080*/  IMAD R48, R55, 0x21c, RZ ;  /* 0x0000021c37307824 */ /* 0x001fe200078e02ff */
[----:B------:R-:W-:-:S06]  /*51090*/  LEA.HI.X.SX32 R53, R53, R3, 0x1, P4 ;  /* 0x0000000335357211 */ /* 0x000fcc00020f0eff */
[----:B------:R-:W0:Y:S01]  /*510a0*/  LDC R94, c[0x0][0x278] ;  /* 0x00009e00ff5e7b82 */ /* 0x000e220000000800 */
[----:B------:R-:W-:Y:S02]  /*510b0*/  IADD3 R48, P3, R48, R2, RZ ;  /* 0x0000000230307210 */ /* 0x000fe40007f7e0ff */
[----:B------:R-:W-:Y:S02]  /*510c0*/  PRMT R54, R130, 0x7632, R54 ;  /* 0x0000763282367816 */ /* 0x000fe40000000036 */
[----:B------:R-:W-:-:S03]  /*510d0*/  LEA.HI.X.SX32 R49, R100, R3, 0x1, P3 ;  /* 0x0000000364317211 */ /* 0x000fc600018f0eff */
[----:B------:R-:W0:Y:S01]  /*510e0*/  LDC R98, c[0x0][0x278] ;  /* 0x00009e00ff627b82 */ /* 0x000e220000000800 */
[----:B------:R3:W-:Y:S04]  /*510f0*/  STG.E.U16 desc[UR4][R50.64], R130 ;  /* 0x0000008232007986 */ /* 0x0007e8000c101504 */
[----:B------:R1:W-:Y:S03]  /*51100*/  STG.E.U16 desc[UR4][R52.64], R54 ;  /* 0x0000003634007986 */ /* 0x0003e6000c101504 */
[----:B------:R-:W2:Y:S01]  /*51110*/  LDC R100, c[0x0][0x278] ;  /* 0x00009e00ff647b82 */ /* 0x000ea20000000800 */
[----:B---3--:R-:W-:-:S07]  /*51120*/  IMAD R50, R86, 0x21e, RZ ;  /* 0x0000021e56327824 */ /* 0x008fce00078e02ff */
[----:B------:R-:W3:Y:S01]  /*51130*/  LDC R96, c[0x0][0x278] ;  /* 0x00009e00ff607b82 */ /* 0x000ee20000000800 */
[----:B-1----:R-:W-:Y:S02]  /*51140*/  IMAD R52, R89, 0x220, RZ ;  /* 0x0000022059347824 */ /* 0x002fe400078e02ff */
[----:B----4-:R-:W-:Y:S01]  /*51150*/  IMAD R54, R91, 0x222, RZ ;  /* 0x000002225b367824 */ /* 0x010fe200078e02ff */
[-C--:B------:R-:W-:Y:S01]  /*51160*/  IADD3 R50, P0, R50, R2.reuse, RZ ;  /* 0x0000000232327210 */ /* 0x080fe20007f1e0ff */
[----:B------:R-:W-:Y:S01]  /*51170*/  IMAD R51, R87, 0x10f, RZ ;  /* 0x0000010f57337824 */ /* 0x000fe200078e02ff */
[-C--:B------:R-:W-:Y:S01]  /*51180*/  IADD3 R52, P3, R52, R2.reuse, RZ ;  /* 0x0000000234347210 */ /* 0x080fe20007f7e0ff */
[----:B------:R-:W-:Y:S01]  /*51190*/  IMAD R55, R90, 0x111, RZ ;  /* 0x000001115a377824 */ /* 0x000fe200078e02ff */
[----:B------:R-:W-:Y:S01]  /*511a0*/  IADD3 R54, P4, R54, R2, RZ ;  /* 0x0000000236367210 */ /* 0x000fe20007f9e0ff */
[----:B------:R1:W-:Y:S01]  /*511b0*/  STG.E.U16 desc[UR4][R48.64], R131 ;  /* 0x0000008330007986 */ /* 0x0003e2000c101504 */
[----:B------:R-:W-:Y:S01]  /*511c0*/  LEA.HI.X.SX32 R51, R51, R3, 0x1, P0 ;  /* 0x0000000333337211 */ /* 0x000fe200000f0eff */
[----:B------:R-:W4:Y:S01]  /*511d0*/  LDC R87, c[0x0][0x278] ;  /* 0x00009e00ff577b82 */ /* 0x000f220000000800 */
[----:B------:R-:W-:-:S02]  /*511e0*/  PRMT R86, R131, 0x7632, R86 ;  /* 0x0000763283567816 */ /* 0x000fc40000000056 */
[-C--:B------:R-:W-:Y:S02]  /*511f0*/  LEA.HI.X.SX32 R53, R247, R3.reuse, 0x1, P3 ;  /* 0x00000003f7357211 */ /* 0x080fe400018f0eff */
[----:B------:R-:W-:Y:S01]  /*51200*/  LEA.HI.X.SX32 R55, R55, R3, 0x1, P4 ;  /* 0x0000000337377211 */ /* 0x000fe200020f0eff */
[----:B------:R0:W-:Y:S01]  /*51210*/  STG.E.U16 desc[UR4][R50.64], R86 ;  /* 0x0000005632007986 */ /* 0x0001e2000c101504 */
[----:B--2---:R-:W-:Y:S01]  /*51220*/  IMAD R100, R100, 0x112, RZ ;  /* 0x0000011264647824 */ /* 0x004fe200078e02ff */
[----:B------:R-:W2:Y:S01]  /*51230*/  LDC R90, c[0x0][0x278] ;  /* 0x00009e00ff5a7b82 */ /* 0x000ea20000000800 */
[----:B-1----:R-:W-:Y:S01]  /*51240*/  PRMT R48, R132, 0x7632, R48 ;  /* 0x0000763284307816 */ /* 0x002fe20000000030 */
[----:B------:R-:W-:Y:S04]  /*51250*/  STG.E.U16 desc[UR4][R52.64], R132 ;  /* 0x0000008434007986 */ /* 0x000fe8000c101504 */
[----:B------:R1:W-:Y:S02]  /*51260*/  STG.E.U16 desc[UR4][R54.64], R48 ;  /* 0x0000003036007986 */ /* 0x0003e4000c101504 */
[----:B------:R-:W2:Y:S08]  /*51270*/  LDC R93, c[0x0][0x278] ;  /* 0x00009e00ff5d7b82 */ /* 0x000eb00000000800 */
[----:B0-----:R-:W0:Y:S01]  /*51280*/  LDC R86, c[0x0][0x278] ;  /* 0x00009e00ff567b82 */ /* 0x001e220000000800 */
[----:B-1----:R-:W-:-:S05]  /*51290*/  IMAD R48, R88, 0x224, RZ ;  /* 0x0000022458307824 */ /* 0x002fca00078e02ff */
[----:B------:R-:W-:Y:S01]  /*512a0*/  IADD3 R48, P3, R48, R2, RZ ;  /* 0x0000000230307210 */ /* 0x000fe20007f7e0ff */
[----:B------:R-:W-:Y:S01]  /*512b0*/  IMAD R52, R97, 0x228, RZ ;  /* 0x0000022861347824 */ /* 0x000fe200078e02ff */
[----:B------:R-:W1:Y:S02]  /*512c0*/  LDC R92, c[0x0][0x278] ;  /* 0x00009e00ff5c7b82 */ /* 0x000e640000000800 */
[----:B------:R-:W-:-:S06]  /*512d0*/  LEA.HI.X.SX32 R49, R100, R3, 0x1, P3 ;  /* 0x0000000364317211 */ /* 0x000fcc00018f0eff */
[----:B------:R-:W2:Y:S01]  /*512e0*/  LDC R100, c[0x0][0x278] ;  /* 0x00009e00ff647b82 */ /* 0x000ea20000000800 */
[----:B------:R-:W-:Y:S01]  /*512f0*/  IADD3 R52, P3, R52, R2, RZ ;  /* 0x0000000234347210 */ /* 0x000fe20007f7e0ff */
[----:B------:R-:W-:Y:S02]  /*51300*/  IMAD R50, R94, 0x226, RZ ;  /* 0x000002265e327824 */ /* 0x000fe400078e02ff */
[----:B------:R-:W-:Y:S02]  /*51310*/  IMAD R54, R98, 0x22a, RZ ;  /* 0x0000022a62367824 */ /* 0x000fe400078e02ff */
[----:B---3--:R-:W-:Y:S02]  /*51320*/  IMAD R51, R96, 0x113, RZ ;  /* 0x0000011360337824 */ /* 0x008fe400078e02ff */
[----:B----4-:R-:W-:Y:S01]  /*51330*/  IMAD R55, R87, 0x115, RZ ;  /* 0x0000011557377824 */ /* 0x010fe200078e02ff */
[----:B------:R-:W3:Y:S01]  /*51340*/  LDC R91, c[0x0][0x278] ;  /* 0x00009e00ff5b7b82 */ /* 0x000ee20000000800 */
[----:B0-----:R-:W-:-:S07]  /*51350*/  IMAD R86, R86, 0x22c, RZ ;  /* 0x0000022c56567824 */ /* 0x001fce00078e02ff */
[----:B------:R-:W0:Y:S01]  /*51360*/  LDC R95, c[0x0][0x278] ;  /* 0x00009e00ff5f7b82 */ /* 0x000e220000000800 */
[----:B--2---:R-:W-:Y:S01]  /*51370*/  IMAD R100, R100, 0x114, RZ ;  /* 0x0000011464647824 */ /* 0x004fe200078e02ff */
[-C--:B------:R-:W-:Y:S01]  /*51380*/  IADD3 R50, P0, R50, R2.reuse, RZ ;  /* 0x0000000232327210 */ /* 0x080fe20007f1e0ff */
[----:B------:R2:W-:Y:S01]  /*51390*/  STG.E.U16 desc[UR4][R48.64], R133 ;  /* 0x0000008530007986 */ /* 0x0005e2000c101504 */
[----:B------:R-:W-:-:S04]  /*513a0*/  IADD3 R54, P4, R54, R2, RZ ;  /* 0x0000000236367210 */ /* 0x000fc80007f9e0ff */
[----:B------:R-:W4:Y:S01]  /*513b0*/  LDC R87, c[0x0][0x278] ;  /* 0x00009e00ff577b82 */ /* 0x000f220000000800 */
[----:B------:R-:W-:-:S07]  /*513c0*/  LEA.HI.X.SX32 R53, R100, R3, 0x1, P3 ;  /* 0x0000000364357211 */ /* 0x000fce00018f0eff */
[----:B------:R-:W1:Y:S01]  /*513d0*/  LDC R100, c[0x0][0x278] ;  /* 0x00009e00ff647b82 */ /* 0x000e620000000800 */
[-C--:B------:R-:W-:Y:S02]  /*513e0*/  LEA.HI.X.SX32 R51, R51, R3.reuse, 0x1, P0 ;  /* 0x0000000333337211 */ /* 0x080fe400000f0eff */
[----:B--2---:R-:W-:Y:S02]  /*513f0*/  PRMT R133, R133, 0x7632, R133 ;  /* 0x0000763285857816 */ /* 0x004fe40000000085 */
[----:B------:R-:W-:Y:S02]  /*51400*/  LEA.HI.X.SX32 R55, R55, R3, 0x1, P4 ;  /* 0x0000000337377211 */ /* 0x000fe400020f0eff */
[----:B------:R-:W-:Y:S01]  /*51410*/  PRMT R48, R134, 0x7632, R48 ;  /* 0x0000763286307816 */ /* 0x000fe20000000030 */
[----:B------:R-:W-:Y:S01]  /*51420*/  STG.E.U16 desc[UR4][R50.64], R133 ;  /* 0x0000008532007986 */ /* 0x000fe2000c101504 */
[----:B------:R-:W2:Y:S03]  /*51430*/  LDC R88, c[0x0][0x278] ;  /* 0x00009e00ff587b82 */ /* 0x000ea60000000800 */
[----:B------:R-:W-:Y:S04]  /*51440*/  STG.E.U16 desc[UR4][R52.64], R134 ;  /* 0x0000008634007986 */ /* 0x000fe8000c101504 */
[----:B------:R3:W-:Y:S01]  /*51450*/  STG.E.U16 desc[UR4][R54.64], R48 ;  /* 0x0000003036007986 */ /* 0x0007e2000c101504 */
[----:B------:R-:W2:Y:S01]  /*51460*/  LDC R89, c[0x0][0x278] ;  /* 0x00009e00ff597b82 */ /* 0x000ea20000000800 */
[----:B-1----:R-:W-:-:S07]  /*51470*/  IMAD R100, R100, 0x116, RZ ;  /* 0x0000011664647824 */ /* 0x002fce00078e02ff */
[----:B------:R-:W1:Y:S01]  /*51480*/  LDC R94, c[0x0][0x278] ;  /* 0x00009e00ff5e7b82 */ /* 0x000e620000000800 */
[----:B---3--:R-:W-:-:S04]  /*51490*/  IADD3 R48, P3, R86, R2, RZ ;  /* 0x0000000256307210 */ /* 0x008fc80007f7e0ff */
[----:B------:R-:W-:-:S03]  /*514a0*/  LEA.HI.X.SX32 R49, R100, R3, 0x1, P3 ;  /* 0x0000000364317211 */ /* 0x000fc600018f0eff */
[----:B------:R-:W3:Y:S01]  /*514b0*/  LDC R100, c[0x0][0x278] ;  /* 0x00009e00ff647b82 */ /* 0x000ee20000000800 */
[----:B------:R-:W-:Y:S02]  /*514c0*/  IMAD R50, R90, 0x22e, RZ ;  /* 0x0000022e5a327824 */ /* 0x000fe400078e02ff */
[----:B------:R-:W-:Y:S02]  /*514d0*/  IMAD R52, R93, 0x230, RZ ;  /* 0x000002305d347824 */ /* 0x000fe400078e02ff */
[----:B------:R-:W-:Y:S01]  /*514e0*/  IMAD R54, R92, 0x232, RZ ;  /* 0x000002325c367824 */ /* 0x000fe200078e02ff */
[-C--:B------:R-:W-:Y:S01]  /*514f0*/  IADD3 R50, P0, R50, R2.reuse, RZ ;  /* 0x0000000232327210 */ /* 0x080fe20007f1e0ff */
[----:B------:R-:W-:Y:S01]  /*51500*/  IMAD R51, R91, 0x117, RZ ;  /* 0x000001175b337824 */ /* 0x000fe200078e02ff */
[-C--:B------:R-:W-:Y:S01]  /*51510*/  IADD3 R52, P3, R52, R2.reuse, RZ ;  /* 0x0000000234347210 */ /* 0x080fe20007f7e0ff */
[----:B0-----:R-:W-:Y:S01]  /*51520*/  IMAD R55, R95, 0x119, RZ ;  /* 0x000001195f377824 */ /* 0x001fe200078e02ff */
[----:B------:R-:W-:Y:S01]  /*51530*/  IADD3 R54, P4, R54, R2, RZ ;  /* 0x0000000236367210 */ /* 0x000fe20007f9e0ff */
[----:B------:R0:W-:Y:S01]  /*51540*/  STG.E.U16 desc[UR4][R48.64], R135 ;  /* 0x0000008730007986 */ /* 0x0001e2000c101504 */
[-C--:B------:R-:W-:Y:S01]  /*51550*/  LEA.HI.X.SX32 R51, R51, R3.reuse, 0x1, P0 ;  /* 0x0000000333337211 */ /* 0x080fe200000f0eff */
[----:B----4-:R-:W-:Y:S01]  /*51560*/  IMAD R87, R87, 0x234, RZ ;  /* 0x0000023457577824 */ /* 0x010fe200078e02ff */
[----:B------:R-:W-:Y:S01]  /*51570*/  PRMT R86, R135, 0x7632, R86 ;  /* 0x0000763287567816 */ /* 0x000fe20000000056 */
[----:B--2---:R-:W-:Y:S01]  /*51580*/  IMAD R88, R88, 0x238, RZ ;  /* 0x0000023858587824 */ /* 0x004fe200078e02ff */
[-C--:B------:R-:W-:Y:S01]  /*51590*/  LEA.HI.X.SX32 R53, R245, R3.reuse, 0x1, P3 ;  /* 0x00000003f5357211 */ /* 0x080fe200018f0eff */
[----:B------:R-:W-:Y:S01]  /*515a0*/  IMAD R89, R89, 0x236, RZ ;  /* 0x0000023659597824 */ /* 0x000fe200078e02ff */
[----:B------:R-:W-:Y:S01]  /*515b0*/  LEA.HI.X.SX32 R55, R55, R3, 0x1, P4 ;  /* 0x0000000337377211 */ /* 0x000fe200020f0eff */
[----:B------:R-:W-:Y:S01]  /*515c0*/  STG.E.U16 desc[UR4][R50.64], R86 ;  /* 0x0000005632007986 */ /* 0x000fe2000c101504 */
[----:B------:R-:W2:Y:S01]  /*515d0*/  LDC R92, c[0x0][0x278] ;  /* 0x00009e00ff5c7b82 */ /* 0x000ea20000000800 */
[----:B0-----:R-:W-:-:S02]  /*515e0*/  PRMT R48, R136, 0x7632, R48 ;  /* 0x0000763288307816 */ /* 0x001fc40000000030 */
[----:B------:R-:W-:Y:S01]  /*515f0*/  STG.E.U16 desc[UR4][R52.64], R136 ;  /* 0x0000008834007986 */ /* 0x000fe2000c101504 */
[----:B---3--:R-:W-:-:S03]  /*51600*/  IMAD R100, R100, 0x11a, RZ ;  /* 0x0000011a64647824 */ /* 0x008fc600078e02ff */
[----:B------:R0:W-:Y:S01]  /*51610*/  STG.E.U16 desc[UR4][R54.64], R48 ;  /* 0x0000003036007986 */ /* 0x0001e2000c101504 */
[----:B------:R-:W3:Y:S08]  /*51620*/  LDC R91, c[0x0][0x278] ;  /* 0x00009e00ff5b7b82 */ /* 0x000ef00000000800 */
[----:B------:R-:W4:Y:S01]  /*51630*/  LDC R93, c[0x0][0x278] ;  /* 0x00009e00ff5d7b82 */ /* 0x000f220000000800 */
[----:B0-----:R-:W-:-:S04]  /*51640*/  IADD3 R48, P0, R87, R2, RZ ;  /* 0x0000000257307210 */ /* 0x001fc80007f1e0ff */
[----:B------:R-:W-:-:S03]  /*51650*/  LEA.HI.X.SX32 R49, R100, R3, 0x1, P0 ;  /* 0x0000000364317211 */ /* 0x000fc600000f0eff */
[----:B------:R-:W0:Y:S08]  /*51660*/  LDC R54, c[0x0][0x278] ;  /* 0x00009e00ff367b82 */ /* 0x000e300000000800 */
[----:B------:R-:W3:Y:S01]  /*51670*/  LDC R100, c[0x0][0x278] ;  /* 0x00009e00ff647b82 */ /* 0x000ee20000000800 */
[-C--:B------:R-:W-:Y:S01]  /*51680*/  IADD3 R52, P4, R88, R2.reuse, RZ ;  /* 0x0000000258347210 */ /* 0x080fe20007f9e0ff */
[----:B-1----:R-:W-:Y:S01]  /*51690*/  IMAD R51, R94, 0x11b, RZ ;  /* 0x0000011b5e337824 */ /* 0x002fe200078e02ff */
[----:B------:R-:W-:-:S02]  /*516a0*/  IADD3 R50, P3, R89, R2, RZ ;  /* 0x0000000259327210 */ /* 0x000fc40007f7e0ff */
[----:B------:R-:W-:-:S03]  /*516b0*/  PRMT R86, R137, 0x7632, R86 ;  /* 0x0000763289567816 */ /* 0x000fc60000000056 */
[----:B------:R-:W1:Y:S01]  /*516c0*/  LDC R55, c[0x0][0x278] ;  /* 0x00009e00ff377b82 */ /* 0x000e620000000800 */
[----:B--2---:R-:W-:-:S07]  /*516d0*/  IMAD R92, R92, 0x240, RZ ;  /* 0x000002405c5c7824 */ /* 0x004fce00078e02ff */
[----:B------:R-:W2:Y:S01]  /*516e0*/  LDC R87, c[0x0][0x278] ;  /* 0x00009e00ff577b82 */ /* 0x000ea20000000800 */
[----:B---3--:R-:W-:Y:S01]  /*516f0*/  IMAD R100, R100, 0x11c, RZ ;  /* 0x0000011c64647824 */ /* 0x008fe200078e02ff */
[----:B------:R-:W-:Y:S01]  /*51700*/  STG.E.U16 desc[UR4][R48.64], R137 ;  /* 0x0000008930007986 */ /* 0x000fe2000c101504 */
[----:B0-----:R-:W-:-:S05]  /*51710*/  IMAD R54, R54, 0x23c, RZ ;  /* 0x0000023c36367824 */ /* 0x001fca00078e02ff */
[----:B------:R-:W0:Y:S01]  /*51720*/  LDC R94, c[0x0][0x278] ;  /* 0x00009e00ff5e7b82 */ /* 0x000e220000000800 */
[----:B------:R-:W-:-:S07]  /*51730*/  LEA.HI.X.SX32 R53, R100, R3, 0x1, P4 ;  /* 0x0000000364357211 */ /* 0x000fce00020f0eff */
[----:B------:R-:W3:Y:S01]  /*51740*/  LDC R100, c[0x0][0x278] ;  /* 0x00009e00ff647b82 */ /* 0x000ee20000000800 */
[----:B------:R-:W-:-:S05]  /*51750*/  LEA.HI.X.SX32 R51, R51, R3, 0x1, P3 ;  /* 0x0000000333337211 */ /* 0x000fca00018f0eff */
[----:B------:R1:W-:Y:S01]  /*51760*/  STG.E.U16 desc[UR4][R50.64], R86 ;  /* 0x0000005632007986 */ /* 0x0003e2000c101504 */
[----:B------:R-:W-:Y:S01]  /*51770*/  IMAD R91, R91, 0x11d, RZ ;  /* 0x0000011d5b5b7824 */ /* 0x000fe200078e02ff */
[----:B------:R-:W0:Y:S01]  /*51780*/  LDC R88, c[0x0][0x278] ;  /* 0x00009e00ff587b82 */ /* 0x000e220000000800 */
[----:B----4-:R-:W-:-:S07]  /*51790*/  IMAD R93, R93, 0x23e, RZ ;  /* 0x0000023e5d5d7824 */ /* 0x010fce00078e02ff */
[----:B------:R-:W4:Y:S01]  /*517a0*/  LDC R89, c[0x0][0x278] ;  /* 0x00009e00ff597b82 */ /* 0x000f220000000800 */
[----:B-1----:R-:W-:Y:S01]  /*517b0*/  IADD3 R50, P0, R54, R2, RZ ;  /* 0x0000000236327210 */ /* 0x002fe20007f1e0ff */
[----:B---3--:R-:W-:-:S06]  /*517c0*/  IMAD R100, R100, 0x11e, RZ ;  /* 0x0000011e64647824 */ /* 0x008fcc00078e02ff */
[----:B------:R-:W1:Y:S01]  /*517d0*/  LDC R90, c[0x0][0x278] ;  /* 0x00009e00ff5a7b82 */ /* 0x000e620000000800 */
[----:B------:R-:W-:-:S07]  /*517e0*/  LEA.HI.X.SX32 R51, R100, R3, 0x1, P0 ;  /* 0x0000000364337211 */ /* 0x000fce00000f0eff */
[----:B------:R-:W3:Y:S01]  /*517f0*/  LDC R100, c[0x0][0x278] ;  /* 0x00009e00ff647b82 */ /* 0x000ee20000000800 */
[----:B------:R-:W-:Y:S01]  /*51800*/  IMAD R55, R55, 0x23a, RZ ;  /* 0x0000023a37377824 */ /* 0x000fe200078e02ff */
[----:B------:R-:W-:-:S04]  /*51810*/  IADD3 R54, P4, R92, R2, RZ ;  /* 0x000000025c367210 */ /* 0x000fc80007f9e0ff */
[----:B------:R-:W-:Y:S01]  /*51820*/  IADD3 R48, P3, R55, R2, RZ ;  /* 0x0000000237307210 */ /* 0x000fe20007f7e0ff */
[----:B------:R0:W-:Y:S01]  /*51830*/  STG.E.U16 desc[UR4][R52.64], R138 ;  /* 0x0000008a34007986 */ /* 0x0001e2000c101504 */
[----:B--2---:R-:W-:Y:S01]  /*51840*/  IMAD R87, R87, 0x244, RZ ;  /* 0x0000024457577824 */ /* 0x004fe200078e02ff */
[----:B------:R-:W-:Y:S01]  /*51850*/  PRMT R96, R139, 0x7632, R96 ;  /* 0x000076328b607816 */ /* 0x000fe20000000060 */
[----:B----4-:R-:W-:Y:S01]  /*51860*/  IMAD R89, R89, 0x121, RZ ;  /* 0x0000012159597824 */ /* 0x010fe200078e02ff */
[----:B------:R-:W2:Y:S01]  /*51870*/  LDC R86, c[0x0][0x278] ;  /* 0x00009e00ff567b82 */ /* 0x000ea20000000800 */
[----:B---3--:R-:W-:-:S07]  /*51880*/  IMAD R100, R100, 0x120, RZ ;  /* 0x0000012064647824 */ /* 0x008fce00078e02ff */
[----:B------:R-:W3:Y:S01]  /*51890*/  LDC R92, c[0x0][0x278] ;  /* 0x00009e00ff5c7b82 */ /* 0x000ee20000000800 */
[----:B------:R-:W-:-:S07]  /*518a0*/  LEA.HI.X.SX32 R55, R100, R3, 0x1, P4 ;  /* 0x0000000364377211 */ /* 0x000fce00020f0eff */
[----:B------:R-:W4:Y:S01]  /*518b0*/  LDC R100, c[0x0][0x278] ;  /* 0x00009e00ff647b82 */ /* 0x000f220000000800 */
[----:B0-----:R-:W-:Y:S01]  /*518c0*/  PRMT R138, R138, 0x7632, R138 ;  /* 0x000076328a8a7816 */ /* 0x001fe2000000008a */
[----:B------:R-:W-:Y:S01]  /*518d0*/  IMAD R53, R94, 0x11f, RZ ;  /* 0x0000011f5e357824 */ /* 0x000fe200078e02ff */
[----:B------:R-:W-:Y:S02]  /*518e0*/  LEA.HI.X.SX32 R49, R91, R3, 0x1, P3 ;  /* 0x000000035b317211 */ /* 0x000fe400018f0eff */
[----:B------:R-:W-:-:S03]  /*518f0*/  IADD3 R52, P3, R93, R2, RZ ;  /* 0x000000025d347210 */ /* 0x000fc60007f7e0ff */
[----:B------:R-:W-:Y:S01]  /*51900*/  STG.E.U16 desc[UR4][R48.64], R138 ;  /* 0x0000008a30007986 */ /* 0x000fe2000c101504 */
[----:B------:R-:W-:Y:S01]  /*51910*/  LEA.HI.X.SX32 R53, R53, R3, 0x1, P3 ;  /* 0x0000000335357211 */ /* 0x000fe200018f0eff */
[----:B------:R-:W0:Y:S02]  /*51920*/  LDC R94, c[0x0][0x278] ;  /* 0x00009e00ff5e7b82 */ /* 0x000e240000000800 */
[----:B------:R2:W-:Y:S01]  /*51930*/  STG.E.U16 desc[UR4][R50.64], R139 ;  /* 0x0000008b32007986 */ /* 0x0005e2000c101504 */
[----:B-1----:R-:W-:-:S05]  /*51940*/  IMAD R95, R90, 0x246, RZ ;  /* 0x000002465a5f7824 */ /* 0x002fca00078e02ff */
[----:B------:R-:W1:Y:S01]  /*51950*/  LDC R91, c[0x0][0x278] ;  /* 0x00009e00ff5b7b82 */ /* 0x000e620000000800 */
[----:B----4-:R-:W-:Y:S01]  /*51960*/  IMAD R100, R100, 0x122, RZ ;  /* 0x0000012264647824 */ /* 0x010fe200078e02ff */
[----:B--2---:R-:W-:Y:S01]  /*51970*/  IADD3 R50, P3, R87, R2, RZ ;  /* 0x0000000257327210 */ /* 0x004fe20007f7e0ff */
[----:B------:R-:W-:Y:S01]  /*51980*/  IMAD R49, R88, 0x242, RZ ;  /* 0x0000024258317824 */ /* 0x000fe200078e02ff */
[----:B------:R-:W-:Y:S04]  /*51990*/  STG.E.U16 desc[UR4][R52.64], R96 ;  /* 0x0000006034007986 */ /* 0x000fe8000c101504 */
[----:B------:R-:W2:Y:S01]  /*519a0*/  LDC R88, c[0x0][0x278] ;  /* 0x00009e00ff587b82 */ /* 0x000ea20000000800 */
[----:B------:R-:W-:-:S07]  /*519b0*/  LEA.HI.X.SX32 R51, R100, R3, 0x1, P3 ;  /* 0x0000000364337211 */ /* 0x000fce00018f0eff */
[----:B------:R-:W4:Y:S01]  /*519c0*/  LDC R100, c[0x0][0x278] ;  /* 0x00009e00ff647b82 */ /* 0x000f220000000800 */
[----:B------:R-:W-:Y:S01]  /*519d0*/  IADD3 R48, P0, R49, R2, RZ ;  /* 0x0000000231307210 */ /* 0x000fe20007f1e0ff */
[----:B------:R3:W-:Y:S03]  /*519e0*/  STG.E.U16 desc[UR4][R54.64], R140 ;  /* 0x0000008c36007986 */ /* 0x0007e6000c101504 */
[----:B------:R-:W-:-:S03]  /*519f0*/  LEA.HI.X.SX32 R49, R89, R3, 0x1, P0 ;  /* 0x0000000359317211 */ /* 0x000fc600000f0eff */
[----:B------:R-:W2:Y:S01]  /*51a00*/  LDC R93, c[0x0][0x278] ;  /* 0x00009e00ff5d7b82 */ /* 0x000ea20000000800 */
[----:B---3--:R-:W-:Y:S01]  /*51a10*/  PRMT R140, R140, 0x7632, R140 ;  /* 0x000076328c8c7816 */ /* 0x008fe2000000008c */
[----:B0-----:R-:W-:-:S06]  /*51a20*/  IMAD R55, R94, 0x248, RZ ;  /* 0x000002485e377824 */ /* 0x001fcc00078e02ff */
[----:B------:R-:W0:Y:S01]  /*51a30*/  LDC R90, c[0x0][0x278] ;  /* 0x00009e00ff5a7b82 */ /* 0x000e220000000800 */
[----:B------:R3:W-:Y:S01]  /*51a40*/  STG.E.U16 desc[UR4][R48.64], R140 ;  /* 0x0000008c30007986 */ /* 0x0007e2000c101504 */
[----:B----4-:R-:W-:-:S06]  /*51a50*/  IMAD R100, R100, 0x124, RZ ;  /* 0x0000012464647824 */ /* 0x010fcc00078e02ff */
[----:B------:R-:W4:Y:S01]  /*51a60*/  LDC R54, c[0x0][0x278] ;  /* 0x00009e00ff367b82 */ /* 0x000f220000000800 */
[-C--:B---3--:R-:W-:Y:S01]  /*51a70*/  IADD3 R48, P3, R55, R2.reuse, RZ ;  /* 0x0000000237307210 */ /* 0x088fe20007f7e0ff */
[----:B------:R-:W-:Y:S01]  /*51a80*/  IMAD R53, R86, 0x123, RZ ;  /* 0x0000012356357824 */ /* 0x000fe200078e02ff */
[----:B------:R-:W-:Y:S01]  /*51a90*/  IADD3 R52, P4, R95, R2, RZ ;  /* 0x000000025f347210 */ /* 0x000fe20007f9e0ff */
[----:B------:R-:W-:Y:S01]  /*51aa0*/  IMAD R97, R92, 0x24a, RZ ;  /* 0x0000024a5c617824 */ /* 0x000fe200078e02ff */
[-C--:B------:R-:W-:Y:S01]  /*51ab0*/  LEA.HI.X.SX32 R49, R100, R3.reuse, 0x1, P3 ;  /* 0x0000000364317211 */ /* 0x080fe200018f0eff */
[----:B-1----:R-:W-:Y:S02]  /*51ac0*/  IMAD R91, R91, 0x24c, RZ ;  /* 0x0000024c5b5b7824 */ /* 0x002fe400078e02ff */
[----:B------:R-:W1:Y:S01]  /*51ad0*/  LDC R100, c[0x0][0x278] ;  /* 0x00009e00ff647b82 */ /* 0x000e620000000800 */
[----:B------:R-:W-:Y:S02]  /*51ae0*/  LEA.HI.X.SX32 R53, R53, R3, 0x1, P4 ;  /* 0x0000000335357211 */ /* 0x000fe400020f0eff */
[----:B------:R-:W-:Y:S01]  /*51af0*/  PRMT R98, R141, 0x7632, R98 ;  /* 0x000076328d627816 */ /* 0x000fe20000000062 */
[----:B------:R3:W-:Y:S01]  /*51b00*/  STG.E.U16 desc[UR4][R50.64], R141 ;  /* 0x0000008d32007986 */ /* 0x0007e2000c101504 */
[----:B--2---:R-:W-:-:S03]  /*51b10*/  IMAD R93, R93, 0x125, RZ ;  /* 0x000001255d5d7824 */ /* 0x004fc600078e02ff */
[----:B------:R2:W-:Y:S01]  /*51b20*/  STG.E.U16 desc[UR4][R52.64], R98 ;  /* 0x0000006234007986 */ /* 0x0005e2000c101504 */
[----:B------:R-:W1:Y:S01]  /*51b30*/  LDC R87, c[0x0][0x278] ;  /* 0x00009e00ff577b82 */ /* 0x000e620000000800 */
[----:B----4-:R-:W-:Y:S02]  /*51b40*/  IMAD R55, R54, 0x127, RZ ;  /* 0x0000012736377824 */ /* 0x010fe400078e02ff */
[----:B---3--:R-:W-:Y:S01]  /*51b50*/  IMAD R51, R88, 0x24e, RZ ;  /* 0x0000024e58337824 */ /* 0x008fe200078e02ff */
[----:B------:R-:W-:Y:S01]  /*51b60*/  IADD3 R50, P0, R97, R2, RZ ;  /* 0x0000000261327210 */ /* 0x000fe20007f1e0ff */
[----:B0-----:R-:W-:-:S03]  /*51b70*/  IMAD R97, R90, 0x250, RZ ;  /* 0x000002505a617824 */ /* 0x001fc600078e02ff */
[----:B------:R-:W0:Y:S01]  /*51b80*/  LDC R95, c[0x0][0x278] ;  /* 0x00009e00ff5f7b82 */ /* 0x000e220000000800 */
[-C--:B--2---:R-:W-:Y:S01]  /*51b90*/  IADD3 R52, P3, R91, R2.reuse, RZ ;  /* 0x000000025b347210 */ /* 0x084fe20007f7e0ff */
[----:B------:R2:W-:Y:S01]  /*51ba0*/  STG.E.U16 desc[UR4][R48.64], R142 ;  /* 0x0000008e30007986 */ /* 0x0005e2000c101504 */
[-C--:B------:R-:W-:Y:S02]  /*51bb0*/  IADD3 R54, P4, R51, R2.reuse, RZ ;  /* 0x0000000233367210 */ /* 0x080fe40007f9e0ff */
[-C--:B------:R-:W-:Y:S01]  /*51bc0*/  LEA.HI.X.SX32 R51, R93, R3.reuse, 0x1, P0 ;  /* 0x000000035d337211 */ /* 0x080fe200000f0eff */
[----:B-1----:R-:W-:Y:S01]  /*51bd0*/  IMAD R100, R100, 0x128, RZ ;  /* 0x0000012864647824 */ /* 0x002fe200078e02ff */
[----:B------:R-:W-:Y:S01]  /*51be0*/  LEA.HI.X.SX32 R53, R252, R3, 0x1, P3 ;  /* 0x00000003fc357211 */ /* 0x000fe200018f0eff */
[----:B------:R-:W1:Y:S01]  /*51bf0*/  LDC R96, c[0x0][0x278] ;  /* 0x00009e00ff607b82 */ /* 0x000e620000000800 */
[----:B--2---:R-:W-:Y:S02]  /*51c00*/  PRMT R49, R142, 0x7632, R49 ;  /* 0x000076328e317816 */ /* 0x004fe40000000031 */
[----:B------:R-:W-:Y:S01]  /*51c10*/  IADD3 R48, P3, R97, R2, RZ ;  /* 0x0000000261307210 */ /* 0x000fe20007f7e0ff */
[----:B------:R-:W-:-:S04]  /*51c20*/  IMAD R87, R87, 0x254, RZ ;  /* 0x0000025457577824 */ /* 0x000fc800078e02ff */
[----:B------:R-:W2:Y:S01]  /*51c30*/  LDC R91, c[0x0][0x278] ;  /* 0x00009e00ff5b7b82 */ /* 0x000ea20000000800 */
[----:B------:R3:W-:Y:S07]  /*51c40*/  STG.E.U16 desc[UR4][R50.64], R49 ;  /* 0x0000003132007986 */ /* 0x0007ee000c101504 */
[----:B------:R-:W4:Y:S01]  /*51c50*/  LDC R92, c[0x0][0x278] ;  /* 0x00009e00ff5c7b82 */ /* 0x000f220000000800 */
[----:B---3--:R-:W-:-:S07]  /*51c60*/  LEA.HI.X.SX32 R49, R100, R3, 0x1, P3 ;  /* 0x0000000364317211 */ /* 0x008fce00018f0eff */
[----:B------:R-:W3:Y:S01]  /*51c70*/  LDC R100, c[0x0][0x278] ;  /* 0x00009e00ff647b82 */ /* 0x000ee20000000800 */
[----:B------:R0:W-:Y:S01]  /*51c80*/  STG.E.U16 desc[UR4][R52.64], R143 ;  /* 0x0000008f34007986 */ /* 0x0001e2000c101504 */
[----:B------:R-:W-:-:S06]  /*51c90*/  PRMT R94, R143, 0x7632, R94 ;  /* 0x000076328f5e7816 */ /* 0x000fcc000000005e */
[----:B------:R-:W4:Y:S01]  /*51ca0*/  LDC R89, c[0x0][0x278] ;  /* 0x00009e00ff597b82 */ /* 0x000f220000000800 */
[----:B0-----:R-:W-:Y:S01]  /*51cb0*/  IADD3 R52, P3, R87, R2, RZ ;  /* 0x0000000257347210 */ /* 0x001fe20007f7e0ff */
[----:B------:R-:W-:Y:S01]  /*51cc0*/  IMAD R95, R95, 0x252, RZ ;  /* 0x000002525f5f7824 */ /* 0x000fe200078e02ff */
[----:B------:R-:W-:Y:S01]  /*51cd0*/  LEA.HI.X.SX32 R55, R55, R3, 0x1, P4 ;  /* 0x0000000337377211 */ /* 0x000fe200020f0eff */
[----:B-1----:R-:W-:-:S04]  /*51ce0*/  IMAD R93, R96, 0x129, RZ ;  /* 0x00000129605d7824 */ /* 0x002fc800078e02ff */
[----:B------:R-:W0:Y:S01]  /*51cf0*/  LDC R86, c[0x0][0x278] ;  /* 0x00009e00ff567b82 */ /* 0x000e220000000800 */
[----:B---3--:R-:W-:-:S07]  /*51d00*/  IMAD R100, R100, 0x12a, RZ ;  /* 0x0000012a64647824 */ /* 0x008fce00078e02ff */
[----:B------:R-:W1:Y:S01]  /*51d10*/  LDC R90, c[0x0][0x278] ;  /* 0x00009e00ff5a7b82 */ /* 0x000e620000000800 */
[----:B------:R-:W-:-:S07]  /*51d20*/  LEA.HI.X.SX32 R53, R100, R3, 0x1, P3 ;  /* 0x0000000364357211 */ /* 0x000fce00018f0eff */
[----:B------:R-:W3:Y:S01]  /*51d30*/  LDC R100, c[0x0][0x278] ;  /* 0x00009e00ff647b82 */ /* 0x000ee20000000800 */
[----:B------:R-:W-:Y:S01]  /*51d40*/  IADD3 R50, P0, R95, R2, RZ ;  /* 0x000000025f327210 */ /* 0x000fe20007f1e0ff */
[----:B--2---:R-:W-:Y:S01]  /*51d50*/  IMAD R91, R91, 0x258, RZ ;  /* 0x000002585b5b7824 */ /* 0x004fe200078e02ff */
[----:B------:R-:W-:Y:S01]  /*51d60*/  STG.E.U16 desc[UR4][R54.64], R94 ;  /* 0x0000005e36007986 */ /* 0x000fe2000c101504 */
[----:B------:R-:W-:Y:S02]  /*51d70*/  PRMT R96, R144, 0x7632, R96 ;  /* 0x0000763290607816 */ /* 0x000fe40000000060 */
[----:B------:R-:W-:Y:S01]  /*51d80*/  LEA.HI.X.SX32 R51, R93, R3, 0x1, P0 ;  /* 0x000000035d337211 */ /* 0x000fe200000f0eff */
[----:B------:R2:W-:Y:S01]  /*51d90*/  STG.E.U16 desc[UR4][R48.64], R144 ;  /* 0x0000009030007986 */ /* 0x0005e2000c101504 */
[----:B----4-:R-:W-:Y:S01]  /*51da0*/  IMAD R89, R89, 0x256, RZ ;  /* 0x0000025659597824 */ /* 0x010fe200078e02ff */
[----:B------:R-:W4:Y:S02]  /*51db0*/  LDC R88, c[0x0][0x278] ;  /* 0x00009e00ff587b82 */ /* 0x000f240000000800 */
[----:B------:R0:W-:Y:S01]  /*51dc0*/  STG.E.U16 desc[UR4][R50.64], R96 ;  /* 0x0000006032007986 */ /* 0x0001e2000c101504 */
[----:B------:R-:W-:-:S05]  /*51dd0*/  PRMT R97, R145, 0x7632, R97 ;  /* 0x0000763291617816 */ /* 0x000fca0000000061 */
[----:B------:R-:W4:Y:S01]  /*51de0*/  LDC R87, c[0x0][0x278] ;  /* 0x00009e00ff577b82 */ /* 0x000f220000000800 */
[----:B--2---:R-:W-:Y:S01]  /*51df0*/  IMAD R49, R92, 0x25a, RZ ;  /* 0x0000025a5c317824 */ /* 0x004fe200078e02ff */
[----:B------:R-:W-:Y:S01]  /*51e00*/  IADD3 R48, P0, R91, R2, RZ ;  /* 0x000000025b307210 */ /* 0x000fe20007f1e0ff */
[----:B---3--:R-:W-:-:S03]  /*51e10*/  IMAD R100, R100, 0x12c, RZ ;  /* 0x0000012c64647824 */ /* 0x008fc600078e02ff */
[-C--:B0-----:R-:W-:Y:S01]  /*51e20*/  IADD3 R50, P3, R49, R2.reuse, RZ ;  /* 0x0000000231327210 */ /* 0x081fe20007f7e0ff */
[----:B------:R-:W-:Y:S01]  /*51e30*/  IMAD R55, R86, 0x12b, RZ ;  /* 0x0000012b56377824 */ /* 0x000fe200078e02ff */
[----:B------:R-:W-:Y:S01]  /*51e40*/  IADD3 R54, P4, R89, R2, RZ ;  /* 0x0000000259367210 */ /* 0x000fe20007f9e0ff */
[----:B-1----:R-:W-:Y:S01]  /*51e50*/  IMAD R95, R90, 0x25c, RZ ;  /* 0x0000025c5a5f7824 */ /* 0x002fe200078e02ff */
[-C--:B------:R-:W-:Y:S01]  /*51e60*/  LEA.HI.X.SX32 R49, R100, R3.reuse, 0x1, P0 ;  /* 0x0000000364317211 */ /* 0x080fe200000f0eff */
[----:B------:R0:W-:Y:S01]  /*51e70*/  STG.E.U16 desc[UR4][R52.64], R145 ;  /* 0x0000009134007986 */ /* 0x0001e2000c101504 */
[----:B------:R-:W1:Y:S01]  /*51e80*/  LDC R100, c[0x0][0x278] ;  /* 0x00009e00ff647b82 */ /* 0x000e620000000800 */
[----:B------:R-:W-:-:S07]  /*51e90*/  LEA.HI.X.SX32 R55, R55, R3, 0x1, P4 ;  /* 0x0000000337377211 */ /* 0x000fce00020f0eff */
[----:B------:R-:W2:Y:S01]  /*51ea0*/  LDC R94, c[0x0][0x278] ;  /* 0x00009e00ff5e7b82 */ /* 0x000ea20000000800 */
[----:B0-----:R-:W-:Y:S01]  /*51eb0*/  IADD3 R52, P4, R95, R2, RZ ;  /* 0x000000025f347210 */ /* 0x001fe20007f9e0ff */
[----:B----4-:R-:W-:Y:S01]  /*51ec0*/  IMAD R51, R88, 0x12d, RZ ;  /* 0x0000012d58337824 */ /* 0x010fe200078e02ff */
[----:B------:R-:W-:-:S05]  /*51ed0*/  PRMT R96, R146, 0x7632, R96 ;  /* 0x0000763292607816 */ /* 0x000fca0000000060 */
[----:B------:R-:W0:Y:S01]  /*51ee0*/  LDC R89, c[0x0][0x278] ;  /* 0x00009e00ff597b82 */ /* 0x000e220000000800 */
[----:B-1----:R-:W-:Y:S01]  /*51ef0*/  IMAD R100, R100, 0x12e, RZ ;  /* 0x0000012e64647824 */ /* 0x002fe200078e02ff */
[----:B------:R1:W-:Y:S06]  /*51f00*/  STG.E.U16 desc[UR4][R54.64], R97 ;  /* 0x0000006136007986 */ /* 0x0003ec000c101504 */
[----:B------:R-:W3:Y:S01]  /*51f10*/  LDC R86, c[0x0][0x278] ;  /* 0x00009e00ff567b82 */ /* 0x000ee20000000800 */
[----:B------:R-:W-:-:S07]  /*51f20*/  LEA.HI.X.SX32 R53, R100, R3, 0x1, P4 ;  /* 0x0000000364357211 */ /* 0x000fce00020f0eff */
[----:B------:R-:W4:Y:S01]  /*51f30*/  LDC R100, c[0x0][0x278] ;  /* 0x00009e00ff647b82 */ /* 0x000f220000000800 */
[----:B------:R-:W-:Y:S01]  /*51f40*/  LEA.HI.X.SX32 R51, R51, R3, 0x1, P3 ;  /* 0x0000000333337211 */ /* 0x000fe200018f0eff */
[----:B--2---:R-:W-:Y:S01]  /*51f50*/  IMAD R95, R94, 0x260, RZ ;  /* 0x000002605e5f7824 */ /* 0x004fe200078e02ff */
[----:B------:R-:W-:Y:S04]  /*51f60*/  STG.E.U16 desc[UR4][R48.64], R146 ;  /* 0x0000009230007986 */ /* 0x000fe8000c101504 */
[----:B------:R2:W-:Y:S01]  /*51f70*/  STG.E.U16 desc[UR4][R50.64], R96 ;  /* 0x0000006032007986 */ /* 0x0005e2000c101504 */
[----:B-1----:R-:W1:Y:S08]  /*51f80*/  LDC R54, c[0x0][0x278] ;  /* 0x00009e00ff367b82 */ /* 0x002e700000000800 */
[----:B------:R-:W1:Y:S01]  /*51f90*/  LDC R93, c[0x0][0x278] ;  /* 0x00009e00ff5d7b82 */ /* 0x000e620000000800 */
[----:B--2---:R-:W-:Y:S01]  /*51fa0*/  IADD3 R50, P0, R95, R2, RZ ;  /* 0x000000025f327210 */ /* 0x004fe20007f1e0ff */
[----:B----4-:R-:W-:-:S06]  /*51fb0*/  IMAD R100, R100, 0x130, RZ ;  /* 0x0000013064647824 */ /* 0x010fcc00078e02ff */
[----:B------:R-:W2:Y:S01]  /*51fc0*/  LDC R90, c[0x0][0x278] ;  /* 0x00009e00ff5a7b82 */ /* 0x000ea20000000800 */
[----:B------:R-:W-:-:S07]  /*51fd0*/  LEA.HI.X.SX32 R51, R100, R3, 0x1, P0 ;  /* 0x0000000364337211 */ /* 0x000fce00000f0eff */
[----:B------:R-:W4:Y:S01]  /*51fe0*/  LDC R100, c[0x0][0x278] ;  /* 0x00009e00ff647b82 */ /* 0x000f220000000800 */
[----:B0-----:R-:W-:Y:S01]  /*51ff0*/  IMAD R89, R89, 0x264, RZ ;  /* 0x0000026459597824 */ /* 0x001fe200078e02ff */
[----:B------:R1:W-:Y:S01]  /*52000*/  STG.E.U16 desc[UR4][R52.64], R147 ;  /* 0x0000009334007986 */ /* 0x0003e2000c101504 */
[----:B---3--:R-:W-:-:S05]  /*52010*/  IMAD R55, R86, 0x25e, RZ ;  /* 0x0000025e56377824 */ /* 0x008fca00078e02ff */
[----:B------:R-:W0:Y:S01]  /*52020*/  LDC R88, c[0x0][0x278] ;  /* 0x00009e00ff587b82 */ /* 0x000e220000000800 */
[----:B------:R-:W-:-:S07]  /*52030*/  IADD3 R48, P3, R55, R2, RZ ;  /* 0x0000000237307210 */ /* 0x000fce0007f7e0ff */
[----:B------:R-:W3:Y:S01]  /*52040*/  LDC R91, c[0x0][0x278] ;  /* 0x00009e00ff5b7b82 */ /* 0x000ee20000000800 */
[----:B-1----:R-:W-:Y:S01]  /*52050*/  IMAD R53, R54, 0x131, RZ ;  /* 0x0000013136357824 */ /* 0x002fe200078e02ff */
[----:B------:R-:W-:Y:S01]  /*52060*/  IADD3 R54, P4, R89, R2, RZ ;  /* 0x0000000259367210 */ /* 0x000fe20007f9e0ff */
[----:B----4-:R-:W-:-:S05]  /*52070*/  IMAD R100, R100, 0x132, RZ ;  /* 0x0000013264647824 */ /* 0x010fca00078e02ff */
[----:B------:R-:W1:Y:S01]  /*52080*/  LDC R89, c[0x0][0x278] ;  /* 0x00009e00ff597b82 */ /* 0x000e620000000800 */
[----:B------:R-:W-:Y:S01]  /*52090*/  IMAD R49, R93, 0x12f, RZ ;  /* 0x0000012f5d317824 */ /* 0x000fe200078e02ff */
[----:B------:R-:W-:Y:S01]  /*520a0*/  LEA.HI.X.SX32 R55, R100, R3, 0x1, P4 ;  /* 0x0000000364377211 */ /* 0x000fe200020f0eff */
[----:B------:R-:W-:-:S05]  /*520b0*/  IMAD R87, R87, 0x262, RZ ;  /* 0x0000026257577824 */ /* 0x000fca00078e02ff */
[----:B------:R-:W4:Y:S01]  /*520c0*/  LDC R100, c[0x0][0x278] ;  /* 0x00009e00ff647b82 */ /* 0x000f220000000800 */
[-C--:B------:R-:W-:Y:S02]  /*520d0*/  LEA.HI.X.SX32 R49, R49, R3.reuse, 0x1, P3 ;  /* 0x0000000331317211 */ /* 0x080fe400018f0eff */
[----:B------:R-:W-:Y:S02]  /*520e0*/  PRMT R97, R147, 0x7632, R97 ;  /* 0x0000763293617816 */ /* 0x000fe40000000061 */
[-C--:B------:R-:W-:Y:S01]  /*520f0*/  IADD3 R52, P3, R87, R2.reuse, RZ ;  /* 0x0000000257347210 */ /* 0x080fe20007f7e0ff */
[----:B--2---:R-:W-:Y:S01]  /*52100*/  IMAD R95, R90, 0x266, RZ ;  /* 0x000002665a5f7824 */ /* 0x004fe200078e02ff */
[----:B------:R-:W-:Y:S01]  /*52110*/  PRMT R96, R148, 0x7632, R96 ;  /* 0x0000763294607816 */ /* 0x000fe20000000060 */
[----:B------:R0:W-:Y:S01]  /*52120*/  STG.E.U16 desc[UR4][R48.64], R97 ;  /* 0x0000006130007986 */ /* 0x0001e2000c101504 */
[----:B------:R-:W-:Y:S01]  /*52130*/  LEA.HI.X.SX32 R53, R53, R3, 0x1, P3 ;  /* 0x0000000335357211 */ /* 0x000fe200018f0eff */
[----:B------:R-:W2:Y:S01]  /*52140*/  LDC R92, c[0x0][0x278] ;  /* 0x00009e00ff5c7b82 */ /* 0x000ea20000000800 */
[----:B---3--:R-:W-:Y:S01]  /*52150*/  IMAD R91, R91, 0x268, RZ ;  /* 0x000002685b5b7824 */ /* 0x008fe200078e02ff */
[----:B------:R3:W-:Y:S04]  /*52160*/  STG.E.U16 desc[UR4][R50.64], R148 ;  /* 0x0000009432007986 */ /* 0x0007e8000c101504 */
[----:B------:R-:W-:Y:S02]  /*52170*/  STG.E.U16 desc[UR4][R52.64], R96 ;  /* 0x0000006034007986 */ /* 0x000fe4000c101504 */
[----:B------:R-:W2:Y:S01]  /*52180*/  LDC R86, c[0x0][0x278] ;  /* 0x00009e00ff567b82 */ /* 0x000ea20000000800 */
[----:B0-----:R-:W-:Y:S01]  /*52190*/  IMAD R49, R88, 0x133, RZ ;  /* 0x0000013358317824 */ /* 0x001fe200078e02ff */
[-C--:B------:R-:W-:Y:S01]  /*521a0*/  IADD3 R48, P0, R95, R2.reuse, RZ ;  /* 0x000000025f307210 */ /* 0x080fe20007f1e0ff */
[----:B------:R0:W-:Y:S01]  /*521b0*/  STG.E.U16 desc[UR4][R54.64], R149 ;  /* 0x0000009536007986 */ /* 0x0001e2000c101504 */
[----:B-1----:R-:W-:Y:S01]  /*521c0*/  IMAD R89, R89, 0x26c, RZ ;  /* 0x0000026c59597824 */ /* 0x002fe200078e02ff */
[----:B---3--:R-:W-:-:S02]  /*521d0*/  IADD3 R50, P3, R91, R2, RZ ;  /* 0x000000025b327210 */ /* 0x008fc40007f7e0ff */
[-C--:B------:R-:W-:Y:S01]  /*521e0*/  LEA.HI.X.SX32 R49, R49, R3.reuse, 0x1, P0 ;  /* 0x0000000331317211 */ /* 0x080fe200000f0eff */
[----:B----4-:R-:W-:Y:S01]  /*521f0*/  IMAD R100, R100, 0x136, RZ ;  /* 0x0000013664647824 */ /* 0x010fe200078e02ff */
[----:B------:R-:W-:Y:S01]  /*52200*/  LEA.HI.X.SX32 R51, R244, R3, 0x1, P3 ;  /* 0x00000003f4337211 */ /* 0x000fe200018f0eff */
[----:B------:R-:W1:Y:S01]  /*52210*/  LDC R94, c[0x0][0x278] ;  /* 0x00009e00ff5e7b82 */ /* 0x000e620000000800 */
[----:B0-----:R-:W-:-:S07]  /*52220*/  PRMT R149, R149, 0x7632, R149 ;  /* 0x0000763295957816 */ /* 0x001fce0000000095 */
[----:B------:R-:W0:Y:S01]  /*52230*/  LDC R90, c[0x0][0x278] ;  /* 0x00009e00ff5a7b82 */ /* 0x000e220000000800 */
[----:B------:R3:W-:Y:S07]  /*52240*/  STG.E.U16 desc[UR4][R48.64], R149 ;  /* 0x0000009530007986 */ /* 0x0007ee000c101504 */
[----:B------:R-:W4:Y:S01]  /*52250*/  LDC R87, c[0x0][0x278] ;  /* 0x00009e00ff577b82 */ /* 0x000f220000000800 */
[----:B---3--:R-:W-:-:S07]  /*52260*/  IADD3 R48, P3, R89, R2, RZ ;  /* 0x0000000259307210 */ /* 0x008fce0007f7e0ff */
[----:B------:R-:W3:Y:S01]  /*52270*/  LDC R54, c[0x0][0x278] ;  /* 0x00009e00ff367b82 */ /* 0x000ee20000000800 */
[----:B------:R-:W-:-:S07]  /*52280*/  LEA.HI.X.SX32 R49, R100, R3, 0x1, P3 ;  /* 0x0000000364317211 */ /* 0x000fce00018f0eff */
[----:B------:R-:W0:Y:S01]  /*52290*/  LDC R100, c[0x0][0x278] ;  /* 0x00009e00ff647b82 */ /* 0x000e220000000800 */
[----:B--2---:R-:W-:Y:S02]  /*522a0*/  IMAD R97, R92, 0x26a, RZ ;  /* 0x0000026a5c617824 */ /* 0x004fe400078e02ff */
[----:B------:R-:W-:-:S03]  /*522b0*/  IMAD R53, R86, 0x135, RZ ;  /* 0x0000013556357824 */ /* 0x000fc600078e02ff */
[----:B------:R-:W-:Y:S02]  /*522c0*/  IADD3 R52, P4, R97, R2, RZ ;  /* 0x0000000261347210 */ /* 0x000fe40007f9e0ff */
[----:B------:R-:W-:Y:S01]  /*522d0*/  PRMT R88, R150, 0x7632, R88 ;  /* 0x0000763296587816 */ /* 0x000fe20000000058 */
[----:B------:R1:W-:Y:S01]  /*522e0*/  STG.E.U16 desc[UR4][R50.64], R150 ;  /* 0x0000009632007986 */ /* 0x0003e2000c101504 */
[----:B------:R-:W-:Y:S01]  /*522f0*/  LEA.HI.X.SX32 R53, R53, R3, 0x1, P4 ;  /* 0x0000000335357211 */ /* 0x000fe200020f0eff */
[----:B------:R-:W2:Y:S04]  /*52300*/  LDC R91, c[0x0][0x278] ;  /* 0x00009e00ff5b7b82 */ /* 0x000ea80000000800 */
[----:B------:R0:W-:Y:S01]  /*52310*/  STG.E.U16 desc[UR4][R52.64], R88 ;  /* 0x0000005834007986 */ /* 0x0001e2000c101504 */
[----:B----4-:R-:W-:-:S03]  /*52320*/  IMAD R55, R87, 0x137, RZ ;  /* 0x0000013757377824 */ /* 0x010fc600078e02ff */
[----:B------:R-:W4:Y:S01]  /*52330*/  LDC R93, c[0x0][0x278] ;  /* 0x00009e00ff5d7b82 */ /* 0x000f220000000800 */
[----:B-1----:R-:W-:Y:S02]  /*52340*/  IMAD R51, R94, 0x270, RZ ;  /* 0x000002705e337824 */ /* 0x002fe400078e02ff */
[----:B0-----:R-:W-:Y:S02]  /*52350*/  IMAD R100, R100, 0x138, RZ ;  /* 0x0000013864647824 */ /* 0x001fe400078e02ff */
[----:B------:R-:W-:Y:S01]  /*52360*/  IMAD R53, R90, 0x272, RZ ;  /* 0x000002725a357824 */ /* 0x000fe200078e02ff */
[-C--:B------:R-:W-:Y:S01]  /*52370*/  IADD3 R52, P3, R51, R2.reuse, RZ ;  /* 0x0000000233347210 */ /* 0x080fe20007f7e0ff */
[----:B---3--:R-:W-:Y:S01]  /*52380*/  IMAD R87, R54, 0x139, RZ ;  /* 0x0000013936577824 */ /* 0x008fe200078e02ff */
[----:B------:R2:W-:Y:S01]  /*52390*/  STG.E.U16 desc[UR4][R48.64], R151 ;  /* 0x0000009730007986 */ /* 0x0005e2000c101504 */
[----:B------:R-:W0:Y:S01]  /*523a0*/  LDC R95, c[0x0][0x278] ;  /* 0x00009e00ff5f7b82 */ /* 0x000e220000000800 */
[----:B------:R-:W-:-:S02]  /*523b0*/  IADD3 R54, P4, R53, R2, RZ ;  /* 0x0000000235367210 */ /* 0x000fc40007f9e0ff */
[----:B------:R-:W-:-:S05]  /*523c0*/  LEA.HI.X.SX32 R53, R100, R3, 0x1, P3 ;  /* 0x0000000364357211 */ /* 0x000fca00018f0eff */
[----:B------:R-:W1:Y:S01]  /*523d0*/  LDC R100, c[0x0][0x278] ;  /* 0x00009e00ff647b82 */ /* 0x000e620000000800 */
[----:B--2---:R-:W-:-:S05]  /*523e0*/  IMAD R49, R91, 0x274, RZ ;  /* 0x000002745b317824 */ /* 0x004fca00078e02ff */
[----:B------:R-:W-:Y:S02]  /*523f0*/  IADD3 R48, P3, R49, R2, RZ ;  /* 0x0000000231307210 */ /* 0x000fe40007f7e0ff */
[----:B------:R-:W2:Y:S01]  /*52400*/  LDC R96, c[0x0][0x278] ;  /* 0x00009e00ff607b82 */ /* 0x000ea20000000800 */
[----:B----4-:R-:W-:Y:S01]  /*52410*/  IMAD R93, R93, 0x26e, RZ ;  /* 0x0000026e5d5d7824 */ /* 0x010fe200078e02ff */
[----:B------:R-:W-:-:S06]  /*52420*/  PRMT R98, R151, 0x7632, R98 ;  /* 0x0000763297627816 */ /* 0x000fcc0000000062 */
[----:B------:R-:W3:Y:S01]  /*52430*/  LDC R92, c[0x0][0x278] ;  /* 0x00009e00ff5c7b82 */ /* 0x000ee20000000800 */
[----:B-1----:R-:W-:-:S07]  /*52440*/  IMAD R100, R100, 0x13a, RZ ;  /* 0x0000013a64647824 */ /* 0x002fce00078e02ff */
[----:B------:R-:W1:Y:S01]  /*52450*/  LDC R86, c[0x0][0x278] ;  /* 0x00009e00ff567b82 */ /* 0x000e620000000800 */
[----:B------:R-:W-:-:S07]  /*52460*/  LEA.HI.X.SX32 R49, R100, R3, 0x1, P3 ;  /* 0x0000000364317211 */ /* 0x000fce00018f0eff */
[----:B------:R-:W4:Y:S01]  /*52470*/  LDC R100, c[0x0][0x278] ;  /* 0x00009e00ff647b82 */ /* 0x000f220000000800 */
[----:B------:R-:W-:-:S04]  /*52480*/  IADD3 R50, P0, R93, R2, RZ ;  /* 0x000000025d327210 */ /* 0x000fc80007f1e0ff */
[-C--:B------:R-:W-:Y:S01]  /*52490*/  LEA.HI.X.SX32 R51, R55, R3.reuse, 0x1, P0 ;  /* 0x0000000337337211 */ /* 0x080fe200000f0eff */
[----:B0-----:R-:W-:Y:S01]  /*524a0*/  IMAD R95, R95, 0x278, RZ ;  /* 0x000002785f5f7824 */ /* 0x001fe200078e02ff */
[----:B------:R-:W-:Y:S01]  /*524b0*/  LEA.HI.X.SX32 R55, R87, R3, 0x1, P4 ;  /* 0x0000000357377211 */ /* 0x000fe200020f0eff */
[----:B------:R-:W0:Y:S02]  /*524c0*/  LDC R90, c[0x0][0x278] ;  /* 0x00009e00ff5a7b82 */ /* 0x000e240000000800 */
[----:B------:R-:W-:Y:S04]  /*524d0*/  STG.E.U16 desc[UR4][R50.64], R98 ;  /* 0x0000006232007986 */ /* 0x000fe8000c101504 */
[----:B------:R2:W-:Y:S01]  /*524e0*/  STG.E.U16 desc[UR4][R52.64], R152 ;  /* 0x0000009834007986 */ /* 0x0005e2000c101504 */
[----:B---3--:R-:W-:Y:S01]  /*524f0*/  IMAD R97, R92, 0x276, RZ ;  /* 0x000002765c617824 */ /* 0x008fe200078e02ff */
[----:B------:R-:W3:Y:S02]  /*52500*/  LDC R94, c[0x0][0x278] ;  /* 0x00009e00ff5e7b82 */ /* 0x000ee40000000800 */
[----:B------:R2:W-:Y:S01]  /*52510*/  STG.E.U16 desc[UR4][R54.64], R99 ;  /* 0x0000006336007986 */ /* 0x0005e2000c101504 */
[----:B----4-:R-:W-:-:S05]  /*52520*/  IMAD R100, R100, 0x13c, RZ ;  /* 0x0000013c64647824 */ /* 0x010fca00078e02ff */
[----:B------:R-:W4:Y:S01]  /*52530*/  LDC R88, c[0x0][0x278] ;  /* 0x00009e00ff587b82 */ /* 0x000f220000000800 */
[----:B--2---:R-:W-:Y:S01]  /*52540*/  IMAD R53, R96, 0x27a, RZ ;  /* 0x0000027a60357824 */ /* 0x004fe200078e02ff */
[----:B------:R-:W-:-:S04]  /*52550*/  IADD3 R52, P3, R95, R2, RZ ;  /* 0x000000025f347210 */ /* 0x000fc80007f7e0ff */
[-C--:B------:R-:W-:Y:S02]  /*52560*/  IADD3 R54, P4, R53, R2.reuse, RZ ;  /* 0x0000000235367210 */ /* 0x080fe40007f9e0ff */
[-C--:B------:R-:W-:Y:S01]  /*52570*/  LEA.HI.X.SX32 R53, R100, R3.reuse, 0x1, P3 ;  /* 0x0000000364357211 */ /* 0x080fe200018f0eff */
[----:B-1----:R-:W-:Y:S01]  /*52580*/  IMAD R51, R86, 0x13b, RZ ;  /* 0x0000013b56337824 */ /* 0x002fe200078e02ff */
[----:B------:R-:W1:Y:S01]  /*52590*/  LDC R100, c[0x0][0x278] ;  /* 0x00009e00ff647b82 */ /* 0x000e620000000800 */
[----:B------:R-:W-:Y:S01]  /*525a0*/  IADD3 R50, P0, R97, R2, RZ ;  /* 0x0000000261327210 */ /* 0x000fe20007f1e0ff */
[----:B0-----:R-:W-:Y:S01]  /*525b0*/  IMAD R95, R90, 0x27c, RZ ;  /* 0x0000027c5a5f7824 */ /* 0x001fe200078e02ff */
[----:B------:R0:W-:Y:S02]  /*525c0*/  STG.E.U16 desc[UR4][R48.64], R153 ;  /* 0x0000009930007986 */ /* 0x0001e4000c101504 */
[----:B------:R-:W-:-:S03]  /*525d0*/  LEA.HI.X.SX32 R51, R51, R3, 0x1, P0 ;  /* 0x0000000333337211 */ /* 0x000fc600000f0eff */
[----:B------:R-:W2:Y:S01]  /*525e0*/  LDC R93, c[0x0][0x278] ;  /* 0x00009e00ff5d7b82 */ /* 0x000ea20000000800 */
[----:B0-----:R-:W-:-:S07]  /*525f0*/  PRMT R49, R153, 0x7632, R49 ;  /* 0x0000763299317816 */ /* 0x001fce0000000031 */
[----:B------:R-:W0:Y:S01]  /*52600*/  LDC R87, c[0x0][0x278] ;  /* 0x00009e00ff577b82 */ /* 0x000e220000000800 */
[----:B------:R-:W-:Y:S01]  /*52610*/  IADD3 R48, P3, R95, R2, RZ ;  /* 0x000000025f307210 */ /* 0x000fe20007f7e0ff */
[----:B------:R3:W-:Y:S01]  /*52620*/  STG.E.U16 desc[UR4][R50.64], R49 ;  /* 0x0000003132007986 */ /* 0x0007e2000c101504 */
[----:B-1----:R-:W-:-:S05]  /*52630*/  IMAD R100, R100, 0x13e, RZ ;  /* 0x0000013e64647824 */ /* 0x002fca00078e02ff */
[----:B------:R-:W1:Y:S01]  /*52640*/  LDC R90, c[0x0][0x278] ;  /* 0x00009e00ff5a7b82 */ /* 0x000e620000000800 */
[----:B---3--:R-:W-:Y:S01]  /*52650*/  LEA.HI.X.SX32 R49, R100, R3, 0x1, P3 ;  /* 0x0000000364317211 */ /* 0x008fe200018f0eff */
[----:B----4-:R-:W-:-:S06]  /*52660*/  IMAD R55, R88, 0x13d, RZ ;  /* 0x0000013d58377824 */ /* 0x010fcc00078e02ff */
[----:B------:R-:W3:Y:S01]  /*52670*/  LDC R100, c[0x0][0x278] ;  /* 0x00009e00ff647b82 */ /* 0x000ee20000000800 */
[----:B------:R-:W-:Y:S01]  /*52680*/  IMAD R51, R94, 0x280, RZ ;  /* 0x000002805e337824 */ /* 0x000fe200078e02ff */
[----:B------:R4:W-:Y:S06]  /*52690*/  STG.E.U16 desc[UR4][R52.64], R154 ;  /* 0x0000009a34007986 */ /* 0x0009ec000c101504 */
[----:B------:R-:W1:Y:S01]  /*526a0*/  LDC R88, c[0x0][0x278] ;  /* 0x00009e00ff587b82 */ /* 0x000e620000000800 */
[----:B----4-:R-:W-:Y:S02]  /*526b0*/  IADD3 R52, P3, R51, R2, RZ ;  /* 0x0000000233347210 */ /* 0x010fe40007f7e0ff */
[----:B------:R-:W-:-:S05]  /*526c0*/  PRMT R96, R154, 0x7632, R96 ;  /* 0x000076329a607816 */ /* 0x000fca0000000060 */
[----:B------:R-:W4:Y:S01]  /*526d0*/  LDC R91, c[0x0][0x278] ;  /* 0x00009e00ff5b7b82 */ /* 0x000f220000000800 */
[----:B---3--:R-:W-:-:S07]  /*526e0*/  IMAD R100, R100, 0x140, RZ ;  /* 0x0000014064647824 */ /* 0x008fce00078e02ff */
[----:B------:R-:W3:Y:S01]  /*526f0*/  LDC R89, c[0x0][0x278] ;  /* 0x00009e00ff597b82 */ /* 0x000ee20000000800 */
[----:B------:R-:W-:-:S07]  /*52700*/  LEA.HI.X.SX32 R53, R100, R3, 0x1, P3 ;  /* 0x0000000364357211 */ /* 0x000fce00018f0eff */
[----:B------:R-:W3:Y:S01]  /*52710*/  LDC R100, c[0x0][0x278] ;  /* 0x00009e00ff647b82 */ /* 0x000ee20000000800 */
[----:B--2---:R-:W-:Y:S01]  /*52720*/  IMAD R93, R93, 0x27e, RZ ;  /* 0x0000027e5d5d7824 */ /* 0x004fe200078e02ff */
[----:B------:R-:W-:Y:S01]  /*52730*/  LEA.HI.X.SX32 R55, R55, R3, 0x1, P4 ;  /* 0x0000000337377211 */ /* 0x000fe200020f0eff */
[----:B0-----:R-:W-:-:S03]  /*52740*/  IMAD R87, R87, 0x13f, RZ ;  /* 0x0000013f57577824 */ /* 0x001fc600078e02ff */
[-C--:B------:R-:W-:Y:S01]  /*52750*/  IADD3 R50, P0, R93, R2.reuse, RZ ;  /* 0x000000025d327210 */ /* 0x080fe20007f1e0ff */
[----:B-1----:R-:W-:Y:S01]  /*52760*/  IMAD R95, R88, 0x284, RZ ;  /* 0x00000284585f7824 */ /* 0x002fe200078e02ff */
[----:B------:R-:W-:Y:S01]  /*52770*/  STG.E.U16 desc[UR4][R54.64], R96 ;  /* 0x0000006036007986 */ /* 0x000fe2000c101504 */
[----:B------:R-:W-:Y:S01]  /*52780*/  PRMT R94, R155, 0x7632, R94 ;  /* 0x000076329b5e7816 */ /* 0x000fe2000000005e */
[----:B------:R-:W0:Y:S01]  /*52790*/  LDC R92, c[0x0][0x278] ;  /* 0x00009e00ff5c7b82 */ /* 0x000e220000000800 */
[-C--:B------:R-:W-:Y:S01]  /*527a0*/  LEA.HI.X.SX32 R51, R87, R3.reuse, 0x1, P0 ;  /* 0x0000000357337211 */ /* 0x080fe200000f0eff */
[----:B------:R1:W-:Y:S04]  /*527b0*/  STG.E.U16 desc[UR4][R48.64], R155 ;  /* 0x0000009b30007986 */ /* 0x0003e8000c101504 */
[----:B------:R2:W-:Y:S01]  /*527c0*/  STG.E.U16 desc[UR4][R50.64], R94 ;  /* 0x0000005e32007986 */ /* 0x0005e2000c101504 */
[----:B----4-:R-:W-:Y:S01]  /*527d0*/  IMAD R91, R91, 0x282, RZ ;  /* 0x000002825b5b7824 */ /* 0x010fe200078e02ff */
[----:B------:R-:W4:Y:S01]  /*527e0*/  LDC R86, c[0x0][0x278] ;  /* 0x00009e00ff567b82 */ /* 0x000f220000000800 */
[----:B-1----:R-:W-:Y:S01]  /*527f0*/  IMAD R49, R90, 0x286, RZ ;  /* 0x000002865a317824 */ /* 0x002fe200078e02ff */
[-C--:B------:R-:W-:Y:S01]  /*52800*/  IADD3 R48, P0, R95, R2.reuse, RZ ;  /* 0x000000025f307210 */ /* 0x080fe20007f1e0ff */
[----:B---3--:R-:W-:Y:S01]  /*52810*/  IMAD R100, R100, 0x142, RZ ;  /* 0x0000014264647824 */ /* 0x008fe200078e02ff */
[-C--:B------:R-:W-:Y:S01]  /*52820*/  IADD3 R54, P4, R91, R2.reuse, RZ ;  /* 0x000000025b367210 */ /* 0x080fe20007f9e0ff */
[----:B------:R-:W-:Y:S01]  /*52830*/  IMAD R55, R89, 0x141, RZ ;  /* 0x0000014159377824 */ /* 0x000fe200078e02ff */
[----:B--2---:R-:W-:Y:S01]  /*52840*/  IADD3 R50, P3, R49, R2, RZ ;  /* 0x0000000231327210 */ /* 0x004fe20007f7e0ff */
[----:B------:R1:W-:Y:S01]  /*52850*/  STG.E.U16 desc[UR4][R52.64], R156 ;  /* 0x0000009c34007986 */ /* 0x0003e2000c101504 */
[-C--:B------:R-:W-:Y:S01]  /*52860*/  LEA.HI.X.SX32 R49, R100, R3.reuse, 0x1, P0 ;  /* 0x0000000364317211 */ /* 0x080fe200000f0eff */
[----:B------:R-:W2:Y:S08]  /*52870*/  LDC R91, c[0x0][0x278] ;  /* 0x00009e00ff5b7b82 */ /* 0x000eb00000000800 */
[----:B------:R-:W3:Y:S01]  /*52880*/  LDC R100, c[0x0][0x278] ;  /* 0x00009e00ff647b82 */ /* 0x000ee20000000800 */
[----:B0-----:R-:W-:Y:S01]  /*52890*/  IMAD R97, R92, 0x288, RZ ;  /* 0x000002885c617824 */ /* 0x001fe200078e02ff */
[----:B------:R-:W-:-:S04]  /*528a0*/  LEA.HI.X.SX32 R55, R55, R3, 0x1, P4 ;  /* 0x0000000337377211 */ /* 0x000fc800020f0eff */
[----:B-1----:R-:W-:Y:S01]  /*528b0*/  IADD3 R52, P4, R97, R2, RZ ;  /* 0x0000000261347210 */ /* 0x002fe20007f9e0ff */
[----:B----4-:R-:W-:Y:S01]  /*528c0*/  IMAD R51, R86, 0x143, RZ ;  /* 0x0000014356337824 */ /* 0x010fe200078e02ff */
[----:B------:R-:W-:Y:S01]  /*528d0*/  PRMT R96, R156, 0x7632, R96 ;  /* 0x000076329c607816 */ /* 0x000fe20000000060 */
[----:B------:R-:W0:Y:S08]  /*528e0*/  LDC R89, c[0x0][0x278] ;  /* 0x00009e00ff597b82 */ /* 0x000e300000000800 */
[----:B------:R-:W1:Y:S01]  /*528f0*/  LDC R90, c[0x0][0x278] ;  /* 0x00009e00ff5a7b82 */ /* 0x000e620000000800 */
[----:B---3--:R-:W-:Y:S01]  /*52900*/  IMAD R100, R100, 0x144, RZ ;  /* 0x0000014464647824 */ /* 0x008fe200078e02ff */
[----:B------:R-:W-:Y:S01]  /*52910*/  PRMT R95, R157, 0x7632, R95 ;  /* 0x000076329d5f7816 */ /* 0x000fe2000000005f */
[----:B--2---:R-:W-:-:S05]  /*52920*/  IMAD R91, R91, 0x28c, RZ ;  /* 0x0000028c5b5b7824 */ /* 0x004fca00078e02ff */
[----:B------:R-:W2:Y:S01]  /*52930*/  LDC R87, c[0x0][0x278] ;  /* 0x00009e00ff577b82 */ /* 0x000ea20000000800 */
[----:B------:R-:W-:-:S07]  /*52940*/  LEA.HI.X.SX32 R53, R100, R3, 0x1, P4 ;  /* 0x0000000364357211 */ /* 0x000fce00020f0eff */
[----:B------:R-:W3:Y:S01]  /*52950*/  LDC R100, c[0x0][0x278] ;  /* 0x00009e00ff647b82 */ /* 0x000ee20000000800 */
[----:B------:R-:W-:Y:S01]  /*52960*/  LEA.HI.X.SX32 R51, R51, R3, 0x1, P3 ;  /* 0x0000000333337211 */ /* 0x000fe200018f0eff */
[----:B------:R4:W-:Y:S04]  /*52970*/  STG.E.U16 desc[UR4][R54.64], R96 ;  /* 0x0000006036007986 */ /* 0x0009e8000c101504 */
[----:B------:R-:W-:Y:S02]  /*52980*/  STG.E.U16 desc[UR4][R48.64], R157 ;  /* 0x0000009d30007986 */ /* 0x000fe4000c101504 */
[----:B------:R-:W2:Y:S02]  /*52990*/  LDC R93, c[0x0][0x278] ;  /* 0x00009e00ff5d7b82 */ /* 0x000ea40000000800 */
[----:B------:R0:W-:Y:S06]  /*529a0*/  STG.E.U16 desc[UR4][R50.64], R95 ;  /* 0x0000005f32007986 */ /* 0x0001ec000c101504 */
[----:B----4-:R-:W4:Y:S01]  /*529b0*/  LDC R54, c[0x0][0x278] ;  /* 0x00009e00ff367b82 */ /* 0x010f220000000800 */
[----:B0-----:R-:W-:Y:S01]  /*529c0*/  IADD3 R50, P0, R91, R2, RZ ;  /* 0x000000025b327210 */ /* 0x001fe20007f1e0ff */
[----:B---3--:R-:W-:-:S06]  /*529d0*/  IMAD R100, R100, 0x146, RZ ;  /* 0x0000014664647824 */ /* 0x008fcc00078e02ff */
[----:B------:R-:W0:Y:S01]  /*529e0*/  LDC R94, c[0x0][0x278] ;  /* 0x00009e00ff5e7b82 */ /* 0x000e220000000800 */
[----:B------:R-:W-:-:S07]  /*529f0*/  LEA.HI.X.SX32 R51, R100, R3, 0x1, P0 ;  /* 0x0000000364337211 */ /* 0x000fce00000f0eff */
[----:B------:R-:W3:Y:S01]  /*52a00*/  LDC R100, c[0x0][0x278] ;  /* 0x00009e00ff647b82 */ /* 0x000ee20000000800 */
[----:B------:R-:W-:Y:S01]  /*52a10*/  IMAD R55, R89, 0x28a, RZ ;  /* 0x0000028a59377824 */ /* 0x000fe200078e02ff */
[----:B------:R4:W-:Y:S04]  /*52a20*/  STG.E.U16 desc[UR4][R52.64], R158 ;  /* 0x0000009e34007986 */ /* 0x0009e8000c101504 */
[----:B------:R-:W-:Y:S01]  /*52a30*/  IADD3 R48, P3, R55, R2, RZ ;  /* 0x0000000237307210 */ /* 0x000fe20007f7e0ff */
[----:B-1----:R-:W-:Y:S01]  /*52a40*/  IMAD R55, R90, 0x290, RZ ;  /* 0x000002905a377824 */ /* 0x002fe200078e02ff */
[----:B------:R-:W1:Y:S01]  /*52a50*/  LDC R92, c[0x0][0x278] ;  /* 0x00009e00ff5c7b82 */ /* 0x000e620000000800 */
[----:B----4-:R-:W-:-:S03]  /*52a60*/  IMAD R53, R54, 0x147, RZ ;  /* 0x0000014736357824 */ /* 0x010fc600078e02ff */
[----:B------:R-:W-:Y:S01]  /*52a70*/  IADD3 R54, P4, R55, R2, RZ ;  /* 0x0000000237367210 */ /* 0x000fe20007f9e0ff */
[----:B--2---:R-:W-:Y:S01]  /*52a80*/  IMAD R49, R87, 0x145, RZ ;  /* 0x0000014557317824 */ /* 0x004fe200078e02ff */
[----:B------:R-:W-:Y:S01]  /*52a90*/  PRMT R96, R158, 0x7632, R96 ;  /* 0x000076329e607816 */ /* 0x000fe20000000060 */
[----:B------:R-:W-:Y:S01]  /*52aa0*/  IMAD R93, R93, 0x28e, RZ ;  /* 0x0000028e5d5d7824 */ /* 0x000fe200078e02ff */
[----:B------:R-:W2:Y:S01]  /*52ab0*/  LDC R86, c[0x0][0x278] ;  /* 0x00009e00ff567b82 */ /* 0x000ea20000000800 */
[----:B---3--:R-:W-:Y:S02]  /*52ac0*/  IMAD R100, R100, 0x148, RZ ;  /* 0x0000014864647824 */ /* 0x008fe400078e02ff */
[----:B0-----:R-:W-:Y:S01]  /*52ad0*/  IMAD R97, R94, 0x294, RZ ;  /* 0x000002945e617824 */ /* 0x001fe200078e02ff */
[----:B------:R-:W-:-:S04]  /*52ae0*/  LEA.HI.X.SX32 R49, R49, R3, 0x1, P3 ;  /* 0x0000000331317211 */ /* 0x000fc800018f0eff */
[----:B------:R-:W0:Y:S01]  /*52af0*/  LDC R89, c[0x0][0x278] ;  /* 0x00009e00ff597b82 */ /* 0x000e220000000800 */
[----:B------:R-:W-:-:S07]  /*52b00*/  LEA.HI.X.SX32 R55, R100, R3, 0x1, P4 ;  /* 0x0000000364377211 */ /* 0x000fce00020f0eff */
[----:B------:R-:W3:Y:S01]  /*52b10*/  LDC R100, c[0x0][0x278] ;  /* 0x00009e00ff647b82 */ /* 0x000ee20000000800 */
[----:B------:R-:W-:Y:S01]  /*52b20*/  IADD3 R52, P3, R93, R2, RZ ;  /* 0x000000025d347210 */ /* 0x000fe20007f7e0ff */
[----:B------:R-:W-:Y:S03]  /*52b30*/  STG.E.U16 desc[UR4][R48.64], R96 ;  /* 0x0000006030007986 */ /* 0x000fe6000c101504 */
[----:B------:R-:W-:Y:S01]  /*52b40*/  LEA.HI.X.SX32 R53, R53, R3, 0x1, P3 ;  /* 0x0000000335357211 */ /* 0x000fe200018f0eff */
[----:B------:R4:W-:Y:S02]  /*52b50*/  STG.E.U16 desc[UR4][R50.64], R159 ;  /* 0x0000009f32007986 */ /* 0x0009e4000c101504 */
[----:B------:R-:W2:Y:S01]  /*52b60*/  LDC R90, c[0x0][0x278] ;  /* 0x00009e00ff5a7b82 */ /* 0x000ea20000000800 */
[----:B-1----:R-:W-:Y:S01]  /*52b70*/  IMAD R95, R92, 0x292, RZ ;  /* 0x000002925c5f7824 */ /* 0x002fe200078e02ff */
[----:B------:R-:W-:Y:S01]  /*52b80*/  PRMT R98, R159, 0x7632, R98 ;  /* 0x000076329f627816 */ /* 0x000fe20000000062 */
[----:B0-----:R-:W-:-:S05]  /*52b90*/  IMAD R89, R89, 0x296, RZ ;  /* 0x0000029659597824 */ /* 0x001fca00078e02ff */
[----:B------:R-:W0:Y:S01]  /*52ba0*/  LDC R88, c[0x0][0x278] ;  /* 0x00009e00ff587b82 */ /* 0x000e220000000800 */
[----:B----4-:R-:W-:Y:S01]  /*52bb0*/  IADD3 R50, P3, R97, R2, RZ ;  /* 0x0000000261327210 */ /* 0x010fe20007f7e0ff */
[----:B---3--:R-:W-:-:S06]  /*52bc0*/  IMAD R100, R100, 0x14a, RZ ;  /* 0x0000014a64647824 */ /* 0x008fcc00078e02ff */
[----:B------:R-:W1:Y:S01]  /*52bd0*/  LDC R93, c[0x0][0x278] ;  /* 0x00009e00ff5d7b82 */ /* 0x000e620000000800 */
[----:B------:R-:W-:-:S07]  /*52be0*/  LEA.HI.X.SX32 R51, R100, R3, 0x1, P3 ;  /* 0x0000000364337211 */ /* 0x000fce00018f0eff */
[----:B------:R-:W3:Y:S01]  /*52bf0*/  LDC R100, c[0x0][0x278] ;  /* 0x00009e00ff647b82 */ /* 0x000ee20000000800 */
[----:B--2---:R-:W-:Y:S01]  /*52c00*/  IMAD R49, R86, 0x149, RZ ;  /* 0x0000014956317824 */ /* 0x004fe200078e02ff */
[-C--:B------:R-:W-:Y:S01]  /*52c10*/  IADD3 R48, P0, R95, R2.reuse, RZ ;  /* 0x000000025f307210 */ /* 0x080fe20007f1e0ff */
[----:B------:R2:W-:Y:S03]  /*52c20*/  STG.E.U16 desc[UR4][R52.64], R98 ;  /* 0x0000006234007986 */ /* 0x0005e6000c101504 */
[----:B------:R-:W-:Y:S01]  /*52c30*/  LEA.HI.X.SX32 R49, R49, R3, 0x1, P0 ;  /* 0x0000000331317211 */ /* 0x000fe200000f0eff */
[----:B------:R4:W-:Y:S01]  /*52c40*/  STG.E.U16 desc[UR4][R54.64], R160 ;  /* 0x000000a036007986 */ /* 0x0009e2000c101504 */
[----:B------:R-:W-:Y:S01]  /*52c50*/  PRMT R97, R161, 0x7632, R97 ;  /* 0x00007632a1617816 */ /* 0x000fe20000000061 */
[----:B------:R-:W1:Y:S01]  /*52c60*/  LDC R91, c[0x0][0x278] ;  /* 0x00009e00ff5b7b82 */ /* 0x000e620000000800 */
[----:B--2---:R-:W-:Y:S01]  /*52c70*/  IADD3 R52, P4, R89, R2, RZ ;  /* 0x0000000259347210 */ /* 0x004fe20007f9e0ff */
[----:B------:R-:W-:-:S06]  /*52c80*/  IMAD R89, R90, 0x298, RZ ;  /* 0x000002985a597824 */ /* 0x000fcc00078e02ff */
[----:B------:R-:W2:Y:S01]  /*52c90*/  LDC R92, c[0x0][0x278] ;  /* 0x00009e00ff5c7b82 */ /* 0x000ea20000000800 */
[----:B----4-:R-:W-:-:S05]  /*52ca0*/  PRMT R160, R160, 0x7632, R160 ;  /* 0x00007632a0a07816 */ /* 0x010fca00000000a0 */
[----:B------:R4:W-:Y:S01]  /*52cb0*/  STG.E.U16 desc[UR4][R48.64], R160 ;  /* 0x000000a030007986 */ /* 0x0009e2000c101504 */
[----:B---3--:R-:W-:Y:S01]  /*52cc0*/  IMAD R100, R100, 0x14c, RZ ;  /* 0x0000014c64647824 */ /* 0x008fe200078e02ff */
[----:B------:R-:W3:Y:S01]  /*52cd0*/  LDC R87, c[0x0][0x278] ;  /* 0x00009e00ff577b82 */ /* 0x000ee20000000800 */
[----:B0-----:R-:W-:Y:S02]  /*52ce0*/  IMAD R53, R88, 0x14b, RZ ;  /* 0x0000014b58357824 */ /* 0x001fe400078e02ff */
[----:B-1----:R-:W-:-:S05]  /*52cf0*/  IMAD R93, R93, 0x29c, RZ ;  /* 0x0000029c5d5d7824 */ /* 0x002fca00078e02ff */
[----:B------:R-:W0:Y:S01]  /*52d00*/  LDC R94, c[0x0][0x278] ;  /* 0x00009e00ff5e7b82 */ /* 0x000e220000000800 */
[----:B----4-:R-:W-:-:S04]  /*52d10*/  IADD3 R48, P3, R89, R2, RZ ;  /* 0x0000000259307210 */ /* 0x010fc80007f7e0ff */
[----:B------:R-:W-:-:S03]  /*52d20*/  LEA.HI.X.SX32 R49, R100, R3, 0x1, P3 ;  /* 0x0000000364317211 */ /* 0x000fc600018f0eff */
[----:B------:R-:W1:Y:S01]  /*52d30*/  LDC R100, c[0x0][0x278] ;  /* 0x00009e00ff647b82 */ /* 0x000e620000000800 */
[----:B------:R-:W-:Y:S01]  /*52d40*/  LEA.HI.X.SX32 R53, R53, R3, 0x1, P4 ;  /* 0x0000000335357211 */ /* 0x000fe200020f0eff */
[----:B------:R-:W-:Y:S04]  /*52d50*/  STG.E.U16 desc[UR4][R50.64], R161 ;  /* 0x000000a132007986 */ /* 0x000fe8000c101504 */
[----:B------:R4:W-:Y:S02]  /*52d60*/  STG.E.U16 desc[UR4][R52.64], R97 ;  /* 0x0000006134007986 */ /* 0x0009e4000c101504 */
[----:B------:R-:W0:Y:S01]  /*52d70*/  LDC R54, c[0x0][0x278] ;  /* 0x00009e00ff367b82 */ /* 0x000e220000000800 */
[----:B------:R-:W-:Y:S02]  /*52d80*/  IMAD R91, R91, 0x29a, RZ ;  /* 0x0000029a5b5b7824 */ /* 0x000fe400078e02ff */
[----:B---3--:R-:W-:-:S05]  /*52d90*/  IMAD R55, R87, 0x14d, RZ ;  /* 0x0000014d57377824 */ /* 0x008fca00078e02ff */
[----:B------:R-:W3:Y:S01]  /*52da0*/  LDC R96, c[0x0][0x278] ;  /* 0x00009e00ff607b82 */ /* 0x000ee20000000800 */
[----:B----4-:R-:W-:Y:S01]  /*52db0*/  IADD3 R52, P3, R93, R2, RZ ;  /* 0x000000025d347210 */ /* 0x010fe20007f7e0ff */
[----:B-1----:R-:W-:-:S06]  /*52dc0*/  IMAD R100, R100, 0x14e, RZ ;  /* 0x0000014e64647824 */ /* 0x002fcc00078e02ff */
[----:B------:R-:W1:Y:S01]  /*52dd0*/  LDC R90, c[0x0][0x278] ;  /* 0x00009e00ff5a7b82 */ /* 0x000e620000000800 */
[----:B------:R-:W-:-:S07]  /*52de0*/  LEA.HI.X.SX32 R53, R100, R3, 0x1, P3 ;  /* 0x0000000364357211 */ /* 0x000fce00018f0eff */
[----:B------:R-:W4:Y:S01]  /*52df0*/  LDC R100, c[0x0][0x278] ;  /* 0x00009e00ff647b82 */ /* 0x000f220000000800 */
[----:B--2---:R-:W-:Y:S01]  /*52e00*/  IMAD R51, R92, 0x29e, RZ ;  /* 0x0000029e5c337824 */ /* 0x004fe200078e02ff */
[-C--:B------:R-:W-:Y:S01]  /*52e10*/  IADD3 R50, P0, R91, R2.reuse, RZ ;  /* 0x000000025b327210 */ /* 0x080fe20007f1e0ff */
[----:B0-----:R-:W-:Y:S01]  /*52e20*/  IMAD R97, R94, 0x2a0, RZ ;  /* 0x000002a05e617824 */ /* 0x001fe200078e02ff */
[----:B------:R0:W-:Y:S01]  /*52e30*/  STG.E.U16 desc[UR4][R48.64], R162 ;  /* 0x000000a230007986 */ /* 0x0001e2000c101504 */
[----:B------:R-:W-:Y:S01]  /*52e40*/  IMAD R87, R54, 0x14f, RZ ;  /* 0x0000014f36577824 */ /* 0x000fe200078e02ff */
[----:B------:R-:W-:Y:S02]  /*52e50*/  IADD3 R54, P4, R51, R2, RZ ;  /* 0x0000000233367210 */ /* 0x000fe40007f9e0ff */
[----:B------:R-:W-:Y:S01]  /*52e60*/  LEA.HI.X.SX32 R51, R55, R3, 0x1, P0 ;  /* 0x0000000337337211 */ /* 0x000fe200000f0eff */
[----:B------:R-:W2:Y:S01]  /*52e70*/  LDC R95, c[0x0][0x278] ;  /* 0x00009e00ff5f7b82 */ /* 0x000ea20000000800 */
[----:B0-----:R-:W-:-:S07]  /*52e80*/  PRMT R49, R162, 0x7632, R49 ;  /* 0x00007632a2317816 */ /* 0x001fce0000000031 */
[----:B------:R-:W0:Y:S01]  /*52e90*/  LDC R86, c[0x0][0x278] ;  /* 0x00009e00ff567b82 */ /* 0x000e220000000800 */
[----:B------:R-:W-:Y:S01]  /*52ea0*/  IADD3 R48, P3, R97, R2, RZ ;  /* 0x0000000261307210 */ /* 0x000fe20007f7e0ff */
[----:B----4-:R-:W-:Y:S01]  /*52eb0*/  IMAD R100, R100, 0x150, RZ ;  /* 0x0000015064647824 */ /* 0x010fe200078e02ff */
[----:B------:R4:W-:Y:S01]  /*52ec0*/  STG.E.U16 desc[UR4][R50.64], R49 ;  /* 0x0000003132007986 */ /* 0x0009e2000c101504 */
[----:B------:R-:W-:-:S04]  /*52ed0*/  PRMT R98, R163, 0x7632, R98 ;  /* 0x00007632a3627816 */ /* 0x000fc80000000062 */
[----:B------:R-:W0:Y:S08]  /*52ee0*/  LDC R91, c[0x0][0x278] ;  /* 0x00009e00ff5b7b82 */ /* 0x000e300000000800 */
[----:B------:R-:W0:Y:S01]  /*52ef0*/  LDC R88, c[0x0][0x278] ;  /* 0x00009e00ff587b82 */ /* 0x000e220000000800 */
[----:B----4-:R-:W-:-:S07]  /*52f00*/  LEA.HI.X.SX32 R49, R100, R3, 0x1, P3 ;  /* 0x0000000364317211 */ /* 0x010fce00018f0eff */
[----:B------:R-:W4:Y:S01]  /*52f10*/  LDC R100, c[0x0][0x278] ;  /* 0x00009e00ff647b82 */ /* 0x000f220000000800 */
[----:B---3--:R-:W-:Y:S01]  /*52f20*/  IMAD R51, R96, 0x2a4, RZ ;  /* 0x000002a460337824 */ /* 0x008fe200078e02ff */
[----:B------:R-:W-:Y:S01]  /*52f30*/  LEA.HI.X.SX32 R55, R87, R3, 0x1, P4 ;  /* 0x0000000357377211 */ /* 0x000fe200020f0eff */
[----:B------:R1:W-:Y:S04]  /*52f40*/  STG.E.U16 desc[UR4][R52.64], R163 ;  /* 0x000000a334007986 */ /* 0x0003e8000c101504 */
[----:B------:R3:W-:Y:S01]  /*52f50*/  STG.E.U16 desc[UR4][R54.64], R98 ;  /* 0x0000006236007986 */ /* 0x0007e2000c101504 */
[----:B------:R-:W0:Y:S01]  /*52f60*/  LDC R93, c[0x0][0x278] ;  /* 0x00009e00ff5d7b82 */ /* 0x000e220000000800 */
[----:B-1----:R-:W-:Y:S01]  /*52f70*/  IMAD R53, R90, 0x2a6, RZ ;  /* 0x000002a65a357824 */ /* 0x002fe200078e02ff */
[----:B------:R-:W-:-:S06]  /*52f80*/  IADD3 R52, P3, R51, R2, RZ ;  /* 0x0000000233347210 */ /* 0x000fcc0007f7e0ff */
[----:B------:R-:W1:Y:S01]  /*52f90*/  LDC R92, c[0x0][0x278] ;  /* 0x00009e00ff5c7b82 */ /* 0x000e620000000800 */
[----:B---3--:R-:W-:Y:S01]  /*52fa0*/  IADD3 R54, P4, R53, R2, RZ ;  /* 0x0000000235367210 */ /* 0x008fe20007f9e0ff */
[----:B----4-:R-:W-:-:S06]  /*52fb0*/  IMAD R100, R100, 0x152, RZ ;  /* 0x0000015264647824 */ /* 0x010fcc00078e02ff */
[----:B------:R-:W3:Y:S01]  /*52fc0*/  LDC R89, c[0x0][0x278] ;  /* 0x00009e00ff597b82 */ /* 0x000ee20000000800 */
[----:B------:R-:W-:-:S07]  /*52fd0*/  LEA.HI.X.SX32 R53, R100, R3, 0x1, P3 ;  /* 0x0000000364357211 */ /* 0x000fce00018f0eff */
[----:B------:R-:W4:Y:S01]  /*52fe0*/  LDC R100, c[0x0][0x278] ;  /* 0x00009e00ff647b82 */ /* 0x000f220000000800 */
[----:B--2---:R-:W-:Y:S01]  /*52ff0*/  IMAD R95, R95, 0x2a2, RZ ;  /* 0x000002a25f5f7824 */ /* 0x004fe200078e02ff */
[----:B------:R2:W-:Y:S01]  /*53000*/  STG.E.U16 desc[UR4][R48.64], R164 ;  /* 0x000000a430007986 */ /* 0x0005e2000c101504 */
[----:B0-----:R-:W-:-:S03]  /*53010*/  IMAD R87, R86, 0x151, RZ ;  /* 0x0000015156577824 */ /* 0x001fc600078e02ff */
[-C--:B------:R-:W-:Y:S01]  /*53020*/  IADD3 R50, P0, R95, R2.reuse, RZ ;  /* 0x000000025f327210 */ /* 0x080fe20007f1e0ff */
[----:B------:R-:W-:Y:S01]  /*53030*/  IMAD R55, R88, 0x153, RZ ;  /* 0x0000015358377824 */ /* 0x000fe200078e02ff */
[----:B------:R-:W0:Y:S02]  /*53040*/  LDC R94, c[0x0][0x278] ;  /* 0x00009e00ff5e7b82 */ /* 0x000e240000000800 */
[----:B------:R-:W-:Y:S01]  /*53050*/  LEA.HI.X.SX32 R51, R87, R3, 0x1, P0 ;  /* 0x0000000357337211 */ /* 0x000fe200000f0eff */
[----:B--2---:R-:W-:Y:S02]  /*53060*/  IMAD R49, R91, 0x2a8, RZ ;  /* 0x000002a85b317824 */ /* 0x004fe400078e02ff */
[----:B------:R-:W-:Y:S01]  /*53070*/  IMAD R93, R93, 0x2ac, RZ ;  /* 0x000002ac5d5d7824 */ /* 0x000fe200078e02ff */
[----:B------:R-:W-:Y:S02]  /*53080*/  PRMT R96, R166, 0x7632, R96 ;  /* 0x00007632a6607816 */ /* 0x000fe40000000060 */
[----:B------:R-:W2:Y:S01]  /*53090*/  LDC R90, c[0x0][0x278] ;  /* 0x00009e00ff5a7b82 */ /* 0x000ea20000000800 */
[----:B------:R-:W-:Y:S01]  /*530a0*/  IADD3 R48, P0, R49, R2, RZ ;  /* 0x0000000231307210 */ /* 0x000fe20007f1e0ff */
[----:B----4-:R-:W-:Y:S01]  /*530b0*/  IMAD R100, R100, 0x154, RZ ;  /* 0x0000015464647824 */ /* 0x010fe200078e02ff */
[----:B------:R-:W-:-:S05]  /*530c0*/  PRMT R88, R164, 0x7632, R88 ;  /* 0x00007632a4587816 */ /* 0x000fca0000000058 */
[----:B------:R-:W4:Y:S01]  /*530d0*/  LDC R86, c[0x0][0x278] ;  /* 0x00009e00ff567b82 */ /* 0x000f220000000800 */
[----:B------:R-:W-:-:S07]  /*530e0*/  LEA.HI.X.SX32 R49, R100, R3, 0x1, P0 ;  /* 0x0000000364317211 */ /* 0x000fce00000f0eff */
[----:B------:R-:W3:Y:S01]  /*530f0*/  LDC R100, c[0x0][0x278] ;  /* 0x00009e00ff647b82 */ /* 0x000ee20000000800 */
[----:B------:R-:W-:Y:S01]  /*53100*/  STG.E.U16 desc[UR4][R50.64], R88 ;  /* 0x0000005832007986 */ /* 0x000fe2000c101504 */
[----:B------:R-:W-:-:S03]  /*53110*/  LEA.HI.X.SX32 R55, R55, R3, 0x1, P4 ;  /* 0x0000000337377211 */ /* 0x000fc600020f0eff */
[----:B------:R0:W-:Y:S01]  /*53120*/  STG.E.U16 desc[UR4][R52.64], R165 ;  /* 0x000000a534007986 */ /* 0x0001e2000c101504 */
[----:B-1----:R-:W-:Y:S01]  /*53130*/  IMAD R87, R92, 0x2aa, RZ ;  /* 0x000002aa5c577824 */ /* 0x002fe200078e02ff */
[----:B------:R-:W-:Y:S01]  /*53140*/  PRMT R95, R165, 0x7632, R95 ;  /* 0x00007632a55f7816 */ /* 0x000fe2000000005f */
[----:B------:R-:W1:Y:S08]  /*53150*/  LDC R92, c[0x0][0x278] ;  /* 0x00009e00ff5c7b82 */ /* 0x000e700000000800 */
[----:B------:R-:W4:Y:S01]  /*53160*/  LDC R91, c[0x0][0x278] ;  /* 0x00009e00ff5b7b82 */ /* 0x000f220000000800 */
[-C--:B0-----:R-:W-:Y:S01]  /*53170*/  IADD3 R52, P4, R93, R2.reuse, RZ ;  /* 0x000000025d347210 */ /* 0x081fe20007f9e0ff */
[----:B---3--:R-:W-:Y:S01]  /*53180*/  IMAD R100, R100, 0x156, RZ ;  /* 0x0000015664647824 */ /* 0x008fe200078e02ff */
[----:B------:R-:W-:Y:S01]  /*53190*/  IADD3 R50, P3, R87, R2, RZ ;  /* 0x0000000257327210 */ /* 0x000fe20007f7e0ff */
[----:B------:R-:W-:Y:S01]  /*531a0*/  IMAD R51, R89, 0x155, RZ ;  /* 0x0000015559337824 */ /* 0x000fe200078e02ff */
[----:B------:R0:W-:Y:S01]  /*531b0*/  STG.E.U16 desc[UR4][R54.64], R95 ;  /* 0x0000005f36007986 */ /* 0x0001e2000c101504 */
[----:B------:R-:W-:-:S02]  /*531c0*/  PRMT R97, R167, 0x7632, R97 ;  /* 0x00007632a7617816 */ /* 0x000fc40000000061 */
[----:B------:R-:W3:Y:S01]  /*531d0*/  LDC R89, c[0x0][0x278] ;  /* 0x00009e00ff597b82 */ /* 0x000ee20000000800 */
[----:B------:R-:W-:-:S07]  /*531e0*/  LEA.HI.X.SX32 R53, R100, R3, 0x1, P4 ;  /* 0x0000000364357211 */ /* 0x000fce00020f0eff */
[----:B------:R-:W1:Y:S01]  /*531f0*/  LDC R100, c[0x0][0x278] ;  /* 0x00009e00ff647b82 */ /* 0x000e620000000800 */
[----:B------:R-:W-:Y:S01]  /*53200*/  LEA.HI.X.SX32 R51, R51, R3, 0x1, P3 ;  /* 0x0000000333337211 */ /* 0x000fe200018f0eff */
[----:B0-----:R-:W-:Y:S01]  /*53210*/  IMAD R95, R94, 0x2b0, RZ ;  /* 0x000002b05e5f7824 */ /* 0x001fe200078e02ff */
[----:B------:R-:W-:Y:S04]  /*53220*/  STG.E.U16 desc[UR4][R48.64], R166 ;  /* 0x000000a630007986 */ /* 0x000fe8000c101504 */
[----:B------:R0:W-:Y:S01]  /*53230*/  STG.E.U16 desc[UR4][R50.64], R96 ;  /* 0x0000006032007986 */ /* 0x0001e2000c101504 */
[----:B------:R-:W3:Y:S01]  /*53240*/  LDC R54, c[0x0][0x278] ;  /* 0x00009e00ff367b82 */ /* 0x000ee20000000800 */
[----:B--2---:R-:W-:Y:S02]  /*53250*/  IMAD R55, R90, 0x2ae, RZ ;  /* 0x000002ae5a377824 */ /* 0x004fe400078e02ff */
[----:B----4-:R-:W-:-:S05]  /*53260*/  IMAD R91, R91, 0x2b2, RZ ;  /* 0x000002b25b5b7824 */ /* 0x010fca00078e02ff */
[----:B------:R-:W2:Y:S01]  /*53270*/  LDC R87, c[0x0][0x278] ;  /* 0x00009e00ff577b82 */ /* 0x000ea20000000800 */
[----:B0-----:R-:W-:Y:S01]  /*53280*/  IADD3 R50, P0, R95, R2, RZ ;  /* 0x000000025f327210 */ /* 0x001fe20007f1e0ff */
[----:B-1----:R-:W-:Y:S01]  /*53290*/  IMAD R100, R100, 0x158, RZ ;  /* 0x0000015864647824 */ /* 0x002fe200078e02ff */
[----:B------:R3:W-:Y:S05]  /*532a0*/  STG.E.U16 desc[UR4][R52.64], R167 ;  /* 0x000000a734007986 */ /* 0x0007ea000c101504 */
[----:B------:R-:W0:Y:S01]  /*532b0*/  LDC R90, c[0x0][0x278] ;  /* 0x00009e00ff5a7b82 */ /* 0x000e220000000800 */
[----:B------:R-:W-:-:S07]  /*532c0*/  LEA.HI.X.SX32 R51, R100, R3, 0x1, P0 ;  /* 0x0000000364337211 */ /* 0x000fce00000f0eff */
[----:B------:R-:W1:Y:S01]  /*532d0*/  LDC R100, c[0x0][0x278] ;  /* 0x00009e00ff647b82 */ /* 0x000e620000000800 */
[----:B------:R-:W-:Y:S01]  /*532e0*/  IADD3 R48, P3, R55, R2, RZ ;  /* 0x0000000237307210 */ /* 0x000fe20007f7e0ff */
[----:B------:R-:W-:Y:S02]  /*532f0*/  IMAD R55, R92, 0x2b4, RZ ;  /* 0x000002b45c377824 */ /* 0x000fe400078e02ff */
[----:B---3--:R-:W-:-:S03]  /*53300*/  IMAD R53, R54, 0x159, RZ ;  /* 0x0000015936357824 */ /* 0x008fc600078e02ff */
[----:B------:R-:W-:Y:S01]  /*53310*/  IADD3 R54, P4, R55, R2, RZ ;  /* 0x0000000237367210 */ /* 0x000fe20007f9e0ff */
[----:B------:R-:W-:Y:S01]  /*53320*/  IMAD R49, R86, 0x157, RZ ;  /* 0x0000015756317824 */ /* 0x000fe200078e02ff */
[----:B------:R-:W-:Y:S01]  /*53330*/  PRMT R96, R168, 0x7632, R96 ;  /* 0x00007632a8607816 */ /* 0x000fe20000000060 */
[----:B------:R-:W-:Y:S01]  /*53340*/  IMAD R95, R89, 0x2b6, RZ ;  /* 0x000002b6595f7824 */ /* 0x000fe200078e02ff */
[----:B------:R-:W3:Y:S08]  /*53350*/  LDC R93, c[0x0][0x278] ;  /* 0x00009e00ff5d7b82 */ /* 0x000ef00000000800 */
[----:B------:R-:W4:Y:S01]  /*53360*/  LDC R88, c[0x0][0x278] ;  /* 0x00009e00ff587b82 */ /* 0x000f220000000800 */
[----:B-1----:R-:W-:Y:S01]  /*53370*/  IMAD R100, R100, 0x15a, RZ ;  /* 0x0000015a64647824 */ /* 0x002fe200078e02ff */
[----:B------:R-:W-:-:S06]  /*53380*/  LEA.HI.X.SX32 R49, R49, R3, 0x1, P3 ;  /* 0x0000000331317211 */ /* 0x000fcc00018f0eff */
[----:B------:R-:W1:Y:S01]  /*53390*/  LDC R94, c[0x0][0x278] ;  /* 0x00009e00ff5e7b82 */ /* 0x000e620000000800 */
[----:B------:R-:W-:-:S07]  /*533a0*/  LEA.HI.X.SX32 R55, R100, R3, 0x1, P4 ;  /* 0x0000000364377211 */ /* 0x000fce00020f0eff */
[----:B------:R-:W2:Y:S01]  /*533b0*/  LDC R100, c[0x0][0x278] ;  /* 0x00009e00ff647b82 */ /* 0x000ea20000000800 */
[----:B------:R0:W-:Y:S01]  /*533c0*/  STG.E.U16 desc[UR4][R48.64], R97 ;  /* 0x0000006130007986 */ /* 0x0001e2000c101504 */
[----:B------:R-:W-:-:S03]  /*533d0*/  IADD3 R52, P3, R91, R2, RZ ;  /* 0x000000025b347210 */ /* 0x000fc60007f7e0ff */
[----:B------:R3:W-:Y:S01]  /*533e0*/  STG.E.U16 desc[UR4][R50.64], R168 ;  /* 0x000000a832007986 */ /* 0x0007e2000c101504 */
[----:B------:R-:W-:Y:S02]  /*533f0*/  LEA.HI.X.SX32 R53, R53, R3, 0x1, P3 ;  /* 0x0000000335357211 */ /* 0x000fe400018f0eff */
[----:B------:R-:W4:Y:S01]  /*53400*/  LDC R91, c[0x0][0x278] ;  /* 0x00009e00ff5b7b82 */ /* 0x000f220000000800 */
[----:B0-----:R-:W-:-:S07]  /*53410*/  IMAD R97, R90, 0x2b8, RZ ;  /* 0x000002b85a617824 */ /* 0x001fce00078e02ff */
[----:B------:R-:W0:Y:S01]  /*53420*/  LDC R92, c[0x0][0x278] ;  /* 0x00009e00ff5c7b82 */ /* 0x000e220000000800 */
[-C--:B---3--:R-:W-:Y:S01]  /*53430*/  IADD3 R50, P3, R97, R2.reuse, RZ ;  /* 0x0000000261327210 */ /* 0x088fe20007f7e0ff */
[----:B--2---:R-:W-:Y:S01]  /*53440*/  IMAD R100, R100, 0x15c, RZ ;  /* 0x0000015c64647824 */ /* 0x004fe200078e02ff */
[-C--:B------:R-:W-:Y:S01]  /*53450*/  IADD3 R48, P0, R95, R2.reuse, RZ ;  /* 0x000000025f307210 */ /* 0x080fe20007f1e0ff */
[----:B------:R-:W-:Y:S01]  /*53460*/  IMAD R49, R87, 0x15b, RZ ;  /* 0x0000015b57317824 */ /* 0x000fe200078e02ff */
[----:B------:R2:W-:Y:S01]  /*53470*/  STG.E.U16 desc[UR4][R52.64], R96 ;  /* 0x0000006034007986 */ /* 0x0005e2000c101504 */
[----:B------:R-:W-:Y:S01]  /*53480*/  IMAD R93, R93, 0x2ba, RZ ;  /* 0x000002ba5d5d7824 */ /* 0x000fe200078e02ff */
[-C--:B------:R-:W-:Y:S01]  /*53490*/  LEA.HI.X.SX32 R51, R100, R3.reuse, 0x1, P3 ;  /* 0x0000000364337211 */ /* 0x080fe200018f0eff */
[----:B------:R-:W3:Y:S08]  /*534a0*/  LDC R90, c[0x0][0x278] ;  /* 0x00009e00ff5a7b82 */ /* 0x000ef00000000800 */
[----:B------:R-:W1:Y:S01]  /*534b0*/  LDC R100, c[0x0][0x278] ;  /* 0x00009e00ff647b82 */ /* 0x000e620000000800 */
[----:B------:R0:W-:Y:S01]  /*534c0*/  STG.E.U16 desc[UR4][R54.64], R169 ;  /* 0x000000a936007986 */ /* 0x0001e2000c101504 */
[----:B------:R-:W-:Y:S01]  /*534d0*/  LEA.HI.X.SX32 R49, R49, R3, 0x1, P0 ;  /* 0x0000000331317211 */ /* 0x000fe200000f0eff */
[----:B----4-:R-:W-:Y:S01]  /*534e0*/  IMAD R97, R91, 0x2bc, RZ ;  /* 0x000002bc5b617824 */ /* 0x010fe200078e02ff */
[----:B--2---:R-:W-:Y:S01]  /*534f0*/  IADD3 R52, P4, R93, R2, RZ ;  /* 0x000000025d347210 */ /* 0x004fe20007f9e0ff */
[----:B------:R-:W-:-:S03]  /*53500*/  IMAD R53, R88, 0x15d, RZ ;  /* 0x0000015d58357824 */ /* 0x000fc600078e02ff */
[----:B------:R-:W2:Y:S01]  /*53510*/  LDC R86, c[0x0][0x278] ;  /* 0x00009e00ff567b82 */ /* 0x000ea20000000800 */
[----:B0-----:R-:W-:Y:S01]  /*53520*/  PRMT R169, R169, 0x7632, R169 ;  /* 0x00007632a9a97816 */ /* 0x001fe200000000a9 */
[----:B------:R-:W-:-:S06]  /*53530*/  IMAD R99, R92, 0x2be, RZ ;  /* 0x000002be5c637824 */ /* 0x000fcc00078e02ff */
[----:B------:R-:W0:Y:S01]  /*53540*/  LDC R89, c[0x0][0x278] ;  /* 0x00009e00ff597b82 */ /* 0x000e220000000800 */
[----:B------:R4:W-:Y:S01]  /*53550*/  STG.E.U16 desc[UR4][R48.64], R169 ;  /* 0x000000a930007986 */ /* 0x0009e2000c101504 */
[----:B-1----:R-:W-:Y:S01]  /*53560*/  IMAD R100, R100, 0x15e, RZ ;  /* 0x0000015e64647824 */ /* 0x002fe200078e02ff */
[----:B------:R-:W-:-:S05]  /*53570*/  LEA.HI.X.SX32 R53, R53, R3, 0x1, P4 ;  /* 0x0000000335357211 */ /* 0x000fca00020f0eff */
[----:B------:R-:W1:Y:S01]  /*53580*/  LDC R91, c[0x0][0x278] ;  /* 0x00009e00ff5b7b82 */ /* 0x000e620000000800 */
[----:B----4-:R-:W-:-:S04]  /*53590*/  IADD3 R48, P3, R97, R2, RZ ;  /* 0x0000000261307210 */ /* 0x010fc80007f7e0ff */
[----:B------:R-:W-:-:S03]  /*535a0*/  LEA.HI.X.SX32 R49, R100, R3, 0x1, P3 ;  /* 0x0000000364317211 */ /* 0x000fc600018f0eff */
[----:B------:R-:W4:Y:S08]  /*535b0*/  LDC R87, c[0x0][0x278] ;  /* 0x00009e00ff577b82 */ /* 0x000f300000000800 */
[----:B------:R-:W3:Y:S01]  /*535c0*/  LDC R100, c[0x0][0x278] ;  /* 0x00009e00ff647b82 */ /* 0x000ee20000000800 */
[----:B------:R-:W-:Y:S01]  /*535d0*/  PRMT R54, R170, 0x7632, R54 ;  /* 0x00007632aa367816 */ /* 0x000fe20000000036 */
[----:B------:R0:W-:Y:S04]  /*535e0*/  STG.E.U16 desc[UR4][R50.64], R170 ;  /* 0x000000aa32007986 */ /* 0x0001e8000c101504 */
[----:B------:R0:W-:Y:S01]  /*535f0*/  STG.E.U16 desc[UR4][R52.64], R54 ;  /* 0x0000003634007986 */ /* 0x0001e2000c101504 */
[----:B--2---:R-:W-:Y:S01]  /*53600*/  IMAD R55, R86, 0x15f, RZ ;  /* 0x0000015f56377824 */ /* 0x004fe200078e02ff */
[----:B------:R-:W-:Y:S01]  /*53610*/  PRMT R97, R171, 0x7632, R97 ;  /* 0x00007632ab617816 */ /* 0x000fe20000000061 */
[----:B------:R-:W2:Y:S01]  /*53620*/  LDC R93, c[0x0][0x278] ;  /* 0x00009e00ff5d7b82 */ /* 0x000ea20000000800 */
[----:B0-----:R-:W-:-:S07]  /*53630*/  IMAD R51, R94, 0x2c0, RZ ;  /* 0x000002c05e337824 */ /* 0x001fce00078e02ff */
[----:B------:R-:W0:Y:S01]  /*53640*/  LDC R95, c[0x0][0x278] ;  /* 0x00009e00ff5f7b82 */ /* 0x000e220000000800 */
[-C--:B------:R-:W-:Y:S01]  /*53650*/  IADD3 R52, P3, R51, R2.reuse, RZ ;  /* 0x0000000233347210 */ /* 0x080fe20007f7e0ff */
[----:B---3--:R-:W-:Y:S01]  /*53660*/  IMAD R100, R100, 0x160, RZ ;  /* 0x0000016064647824 */ /* 0x008fe200078e02ff */
[----:B------:R3:W-:Y:S01]  /*53670*/  STG.E.U16 desc[UR4][R48.64], R171 ;  /* 0x000000ab30007986 */ /* 0x0007e2000c101504 */
[----:B------:R-:W-:Y:S01]  /*53680*/  IADD3 R50, P0, R99, R2, RZ ;  /* 0x0000000263327210 */ /* 0x000fe20007f1e0ff */
[----:B-1----:R-:W-:-:S03]  /*53690*/  IMAD R91, R91, 0x2c8, RZ ;  /* 0x000002c85b5b7824 */ /* 0x002fc600078e02ff */
[----:B------:R-:W1:Y:S01]  /*536a0*/  LDC R88, c[0x0][0x278] ;  /* 0x00009e00ff587b82 */ /* 0x000e620000000800 */
[----:B------:R-:W-:-:S07]  /*536b0*/  LEA.HI.X.SX32 R53, R100, R3, 0x1, P3 ;  /* 0x0000000364357211 */ /* 0x000fce00018f0eff */
[----:B------:R-:W4:Y:S01]  /*536c0*/  LDC R100, c[0x0][0x278] ;  /* 0x00009e00ff647b82 */ /* 0x000f220000000800 */
[----:B---3--:R-:W-:-:S05]  /*536d0*/  IMAD R49, R90, 0x2c4, RZ ;  /* 0x000002c45a317824 */ /* 0x008fca00078e02ff */
[----:B------:R-:W-:Y:S02]  /*536e0*/  IADD3 R48, P3, R49, R2, RZ ;  /* 0x0000000231307210 */ /* 0x000fe40007f7e0ff */
[----:B------:R-:W-:Y:S01]  /*536f0*/  LEA.HI.X.SX32 R51, R55, R3, 0x1, P0 ;  /* 0x0000000337337211 */ /* 0x000fe200000f0eff */
[----:B------:R-:W3:Y:S01]  /*53700*/  LDC R92, c[0x0][0x278] ;  /* 0x00009e00ff5c7b82 */ /* 0x000ee20000000800 */
[----:B------:R-:W-:-:S07]  /*53710*/  IMAD R89, R89, 0x2c2, RZ ;  /* 0x000002c259597824 */ /* 0x000fce00078e02ff */
[----:B------:R-:W3:Y:S01]  /*53720*/  LDC R94, c[0x0][0x278] ;  /* 0x00009e00ff5e7b82 */ /* 0x000ee20000000800 */
[----:B----4-:R-:W-:Y:S01]  /*53730*/  IMAD R100, R100, 0x162, RZ ;  /* 0x0000016264647824 */ /* 0x010fe200078e02ff */
[----:B------:R-:W-:Y:S01]  /*53740*/  PRMT R98, R172, 0x7632, R98 ;  /* 0x00007632ac627816 */ /* 0x000fe20000000062 */
[----:B------:R-:W-:-:S05]  /*53750*/  IMAD R87, R87, 0x161, RZ ;  /* 0x0000016157577824 */ /* 0x000fca00078e02ff */
[----:B------:R-:W4:Y:S01]  /*53760*/  LDC R86, c[0x0][0x278] ;  /* 0x00009e00ff567b82 */ /* 0x000f220000000800 */
[----:B------:R-:W-:-:S07]  /*53770*/  LEA.HI.X.SX32 R49, R100, R3, 0x1, P3 ;  /* 0x0000000364317211 */ /* 0x000fce00018f0eff */
[----:B------:R-:W1:Y:S01]  /*53780*/  LDC R100, c[0x0][0x278] ;  /* 0x00009e00ff647b82 */ /* 0x000e620000000800 */
[----:B------:R-:W-:Y:S04]  /*53790*/  STG.E.U16 desc[UR4][R50.64], R97 ;  /* 0x0000006132007986 */ /* 0x000fe8000c101504 */
[----:B------:R3:W-:Y:S01]  /*537a0*/  STG.E.U16 desc[UR4][R52.64], R172 ;  /* 0x000000ac34007986 */ /* 0x0007e2000c101504 */
[----:B--2---:R-:W-:Y:S02]  /*537b0*/  IMAD R93, R93, 0x2c6, RZ ;  /* 0x000002c65d5d7824 */ /* 0x004fe400078e02ff */
[----:B0-----:R-:W-:Y:S01]  /*537c0*/  IMAD R95, R95, 0x2ca, RZ ;  /* 0x000002ca5f5f7824 */ /* 0x001fe200078e02ff */
[----:B------:R-:W0:Y:S01]  /*537d0*/  LDC R90, c[0x0][0x278] ;  /* 0x00009e00ff5a7b82 */ /* 0x000e220000000800 */
[----:B---3--:R-:W-:-:S07]  /*537e0*/  IADD3 R52, P3, R91, R2, RZ ;  /* 0x000000025b347210 */ /* 0x008fce0007f7e0ff */
[----:B------:R-:W2:Y:S01]  /*537f0*/  LDC R96, c[0x0][0x278] ;  /* 0x00009e00ff607b82 */ /* 0x000ea20000000800 */
[----:B-1----:R-:W-:Y:S01]  /*53800*/  IMAD R100, R100, 0x164, RZ ;  /* 0x0000016464647824 */ /* 0x002fe200078e02ff */
[-C--:B------:R-:W-:Y:S01]  /*53810*/  IADD3 R54, P4, R89, R2.reuse, RZ ;  /* 0x0000000259367210 */ /* 0x080fe20007f9e0ff */
[----:B------:R-:W-:Y:S01]  /*53820*/  IMAD R51, R88, 0x163, RZ ;  /* 0x0000016358337824 */ /* 0x000fe200078e02ff */
[----:B------:R-:W-:-:S04]  /*53830*/  IADD3 R50, P0, R93, R2, RZ ;  /* 0x000000025d327210 */ /* 0x000fc80007f1e0ff */
[----:B------:R-:W1:Y:S01]  /*53840*/  LDC R91, c[0x0][0x278] ;  /* 0x00009e00ff5b7b82 */ /* 0x000e620000000800 */
[----:B------:R-:W-:-:S07]  /*53850*/  LEA.HI.X.SX32 R53, R100, R3, 0x1, P3 ;  /* 0x0000000364357211 */ /* 0x000fce00018f0eff */
[----:B------:R-:W3:Y:S01]  /*53860*/  LDC R100, c[0x0][0x278] ;  /* 0x00009e00ff647b82 */ /* 0x000ee20000000800 */
[-C--:B------:R-:W-:Y:S01]  /*53870*/  LEA.HI.X.SX32 R55, R87, R3.reuse, 0x1, P4 ;  /* 0x0000000357377211 */ /* 0x080fe200020f0eff */
[----:B------:R-:W-:Y:S01]  /*53880*/  IMAD R93, R92, 0x2cc, RZ ;  /* 0x000002cc5c5d7824 */ /* 0x000fe200078e02ff */
[----:B------:R-:W-:-:S03]  /*53890*/  LEA.HI.X.SX32 R51, R51, R3, 0x1, P0 ;  /* 0x0000000333337211 */ /* 0x000fc600000f0eff */
[----:B------:R4:W-:Y:S02]  /*538a0*/  STG.E.U16 desc[UR4][R54.64], R98 ;  /* 0x0000006236007986 */ /* 0x0009e4000c101504 */
[----:B------:R-:W2:Y:S02]  /*538b0*/  LDC R87, c[0x0][0x278] ;  /* 0x00009e00ff577b82 */ /* 0x000ea40000000800 */
[----:B------:R0:W-:Y:S06]  /*538c0*/  STG.E.U16 desc[UR4][R48.64], R173 ;  /* 0x000000ad30007986 */ /* 0x0001ec000c101504 */
[----:B------:R-:W1:Y:S01]  /*538d0*/  LDC R88, c[0x0][0x278] ;  /* 0x00009e00ff587b82 */ /* 0x000e620000000800 */
[----:B----4-:R-:W-:-:S02]  /*538e0*/  IADD3 R54, P4, R95, R2, RZ ;  /* 0x000000025f367210 */ /* 0x010fc40007f9e0ff */
[----:B------:R-:W-:Y:S01]  /*538f0*/  PRMT R95, R173, 0x7632, R95 ;  /* 0x00007632ad5f7816 */ /* 0x000fe2000000005f */
[----:B0-----:R-:W-:Y:S01]  /*53900*/  IMAD R49, R94, 0x2ce, RZ ;  /* 0x000002ce5e317824 */ /* 0x001fe200078e02ff */
[----:B------:R-:W-:Y:S01]  /*53910*/  IADD3 R48, P3, R93, R2, RZ ;  /* 0x000000025d307210 */ /* 0x000fe20007f7e0ff */
[----:B---3--:R-:W-:Y:S02]  /*53920*/  IMAD R100, R100, 0x166, RZ ;  /* 0x0000016664647824 */ /* 0x008fe400078e02ff */
[----:B------:R0:W-:Y:S01]  /*53930*/  STG.E.U16 desc[UR4][R50.64], R95 ;  /* 0x0000005f32007986 */ /* 0x0001e2000c101504 */
[----:B------:R-:W3:Y:S01]  /*53940*/  LDC R89, c[0x0][0x278] ;  /* 0x00009e00ff597b82 */ /* 0x000ee20000000800 */
[----:B------:R-:W-:-:S07]  /*53950*/  PRMT R97, R174, 0x7632, R97 ;  /* 0x00007632ae617816 */ /* 0x000fce0000000061 */
[----:B------:R-:W4:Y:S01]  /*53960*/  LDC R92, c[0x0][0x278] ;  /* 0x00009e00ff5c7b82 */ /* 0x000f220000000800 */
[----:B0-----:R-:W-:Y:S02]  /*53970*/  IADD3 R50, P0, R49, R2, RZ ;  /* 0x0000000231327210 */ /* 0x001fe40007f1e0ff */
[----:B------:R-:W-:-:S05]  /*53980*/  LEA.HI.X.SX32 R49, R100, R3, 0x1, P3 ;  /* 0x0000000364317211 */ /* 0x000fca00018f0eff */
[----:B------:R-:W0:Y:S01]  /*53990*/  LDC R100, c[0x0][0x278] ;  /* 0x00009e00ff647b82 */ /* 0x000e220000000800 */
[----:B------:R-:W-:Y:S02]  /*539a0*/  IMAD R55, R86, 0x165, RZ ;  /* 0x0000016556377824 */ /* 0x000fe400078e02ff */
[----:B------:R-:W-:Y:S02]  /*539b0*/  IMAD R51, R90, 0x2d0, RZ ;  /* 0x000002d05a337824 */ /* 0x000fe400078e02ff */
[----:B--2---:R-:W-:Y:S01]  /*539c0*/  IMAD R87, R87, 0x167, RZ ;  /* 0x0000016757577824 */ /* 0x004fe200078e02ff */
[----:B------:R-:W-:Y:S01]  /*539d0*/  LEA.HI.X.SX32 R55, R55, R3, 0x1, P4 ;  /* 0x0000000337377211 */ /* 0x000fe200020f0eff */
[----:B------:R2:W-:Y:S01]  /*539e0*/  STG.E.U16 desc[UR4][R52.64], R174 ;  /* 0x000000ae34007986 */ /* 0x0005e2000c101504 */
[----:B------:R-:W-:Y:S01]  /*539f0*/  PRMT R94, R175, 0x7632, R94 ;  /* 0x00007632af5e7816 */ /* 0x000fe2000000005e */
[----:B------:R-:W4:Y:S02]  /*53a00*/  LDC R86, c[0x0][0x278] ;  /* 0x00009e00ff567b82 */ /* 0x000f240000000800 */
[----:B------:R-:W-:Y:S04]  /*53a10*/  STG.E.U16 desc[UR4][R54.64], R97 ;  /* 0x0000006136007986 */ /* 0x000fe8000c101504 */
[----:B------:R0:W-:Y:S01]  /*53a20*/  STG.E.U16 desc[UR4][R48.64], R175 ;  /* 0x000000af30007986 */ /* 0x0001e2000c101504 */
[----:B------:R-:W-:Y:S01]  /*53a30*/  PRMT R95, R176, 0x7632, R95 ;  /* 0x00007632b05f7816 */ /* 0x000fe2000000005f */
[----:B------:R-:W4:Y:S01]  /*53a40*/  LDC R90, c[0x0][0x278] ;  /* 0x00009e00ff5a7b82 */ /* 0x000f220000000800 */
[----:B--2---:R-:W-:-:S02]  /*53a50*/  IADD3 R52, P3, R51, R2, RZ ;  /* 0x0000000233347210 */ /* 0x004fc40007f7e0ff */
[----:B------:R-:W-:Y:S01]  /*53a60*/  LEA.HI.X.SX32 R51, R87, R3, 0x1, P0 ;  /* 0x0000000357337211 */ /* 0x000fe200000f0eff */
[----:B-1----:R-:W-:Y:S02]  /*53a70*/  IMAD R87, R88, 0x2d4, RZ ;  /* 0x000002d458577824 */ /* 0x002fe400078e02ff */
[----:B------:R-:W-:Y:S02]  /*53a80*/  IMAD R53, R96, 0x2d2, RZ ;  /* 0x000002d260357824 */ /* 0x000fe400078e02ff */
[----:B------:R-:W1:Y:S01]  /*53a90*/  LDC R88, c[0x0][0x278] ;  /* 0x00009e00ff587b82 */ /* 0x000e620000000800 */
[----:B0-----:R-:W-:Y:S02]  /*53aa0*/  IMAD R100, R100, 0x16a, RZ ;  /* 0x0000016a64647824 */ /* 0x001fe400078e02ff */
[----:B------:R-:W-:Y:S01]  /*53ab0*/  IMAD R49, R91, 0x2d6, RZ ;  /* 0x000002d65b317824 */ /* 0x000fe200078e02ff */
[-C--:B------:R-:W-:Y:S01]  /*53ac0*/  IADD3 R48, P0, R87, R2.reuse, RZ ;  /* 0x0000000257307210 */ /* 0x080fe20007f1e0ff */
[----:B------:R0:W-:Y:S01]  /*53ad0*/  STG.E.U16 desc[UR4][R50.64], R94 ;  /* 0x0000005e32007986 */ /* 0x0001e2000c101504 */
[----:B------:R-:W-:-:S02]  /*53ae0*/  IADD3 R54, P4, R53, R2, RZ ;  /* 0x0000000235367210 */ /* 0x000fc40007f9e0ff */
[----:B------:R-:W-:Y:S01]  /*53af0*/  LEA.HI.X.SX32 R53, R85, R3, 0x1, P3 ;  /* 0x0000000355357211 */ /* 0x000fe200018f0eff */
[----:B---3--:R-:W-:Y:S01]  /*53b00*/  IMAD R55, R89, 0x169, RZ ;  /* 0x0000016959377824 */ /* 0x008fe200078e02ff */
[----:B------:R-:W2:Y:S01]  /*53b10*/  LDC R85, c[0x0][0x278] ;  /* 0x00009e00ff557b82 */ /* 0x000ea20000000800 */
[----:B0-----:R-:W-:-:S07]  /*53b20*/  IADD3 R50, P3, R49, R2, RZ ;  /* 0x0000000231327210 */ /* 0x001fce0007f7e0ff */
[----:B------:R-:W0:Y:S01]  /*53b30*/  LDC R89, c[0x0][0x278] ;  /* 0x00009e00ff597b82 */ /* 0x000e220000000800 */
[-C--:B------:R-:W-:Y:S02]  /*53b40*/  LEA.HI.X.SX32 R49, R100, R3.reuse, 0x1, P0 ;  /* 0x0000000364317211 */ /* 0x080fe400000f0eff */
[----:B------:R-:W-:-:S05]  /*53b50*/  LEA.HI.X.SX32 R55, R55, R3, 0x1, P4 ;  /* 0x0000000337377211 */ /* 0x000fca00020f0eff */
[----:B------:R-:W3:Y:S01]  /*53b60*/  LDC R100, c[0x0][0x278] ;  /* 0x00009e00ff647b82 */ /* 0x000ee20000000800 */
[----:B------:R-:W-:Y:S04]  /*53b70*/  STG.E.U16 desc[UR4][R52.64], R176 ;  /* 0x000000b034007986 */ /* 0x000fe8000c101504 */
[----:B------:R1:W-:Y:S03]  /*53b80*/  STG.E.U16 desc[UR4][R54.64], R95 ;  /* 0x0000005f36007986 */ /* 0x0003e6000c101504 */
[----:B------:R-:W2:Y:S01]  /*53b90*/  LDC R91, c[0x0][0x278] ;  /* 0x00009e00ff5b7b82 */ /* 0x000ea20000000800 */
[----:B----4-:R-:W-:Y:S01]  /*53ba0*/  IMAD R93, R92, 0x2d8, RZ ;  /* 0x000002d85c5d7824 */ /* 0x010fe200078e02ff */
[----:B------:R-:W-:-:S06]  /*53bb0*/  PRMT R96, R178, 0x7632, R96 ;  /* 0x00007632b2607816 */ /* 0x000fcc0000000060 */
[----:B------:R-:W4:Y:S08]  /*53bc0*/  LDC R87, c[0x0][0x278] ;  /* 0x00009e00ff577b82 */ /* 0x000f300000000800 */
[----:B-1----:R-:W1:Y:S01]  /*53bd0*/  LDC R54, c[0x0][0x278] ;  /* 0x00009e00ff367b82 */ /* 0x002e620000000800 */
[----:B------:R-:W-:Y:S01]  /*53be0*/  IMAD R51, R86, 0x16b, RZ ;  /* 0x0000016b56337824 */ /* 0x000fe200078e02ff */
[----:B------:R-:W-:Y:S01]  /*53bf0*/  IADD3 R52, P4, R93, R2, RZ ;  /* 0x000000025d347210 */ /* 0x000fe20007f9e0ff */
[----:B---3--:R-:W-:Y:S01]  /*53c00*/  IMAD R100, R100, 0x16c, RZ ;  /* 0x0000016c64647824 */ /* 0x008fe200078e02ff */
[----:B------:R-:W-:Y:S01]  /*53c10*/  PRMT R94, R177, 0x7632, R94 ;  /* 0x00007632b15e7816 */ /* 0x000fe2000000005e */
[----:B0-----:R-:W-:Y:S01]  /*53c20*/  IMAD R55, R89, 0x2da, RZ ;  /* 0x000002da59377824 */ /* 0x001fe200078e02ff */
[----:B------:R-:W-:-:S02]  /*53c30*/  LEA.HI.X.SX32 R51, R51, R3, 0x1, P3 ;  /* 0x0000000333337211 */ /* 0x000fc400018f0eff */
[----:B------:R-:W0:Y:S01]  /*53c40*/  LDC R86, c[0x0][0x278] ;  /* 0x00009e00ff567b82 */ /* 0x000e220000000800 */
[----:B------:R-:W-:Y:S01]  /*53c50*/  LEA.HI.X.SX32 R53, R100, R3, 0x1, P4 ;  /* 0x0000000364357211 */ /* 0x000fe200020f0eff */
[----:B------:R3:W-:Y:S01]  /*53c60*/  STG.E.U16 desc[UR4][R48.64], R177 ;  /* 0x000000b130007986 */ /* 0x0007e2000c101504 */
[----:B------:R-:W-:-:S05]  /*53c70*/  IMAD R95, R90, 0x2dc, RZ ;  /* 0x000002dc5a5f7824 */ /* 0x000fca00078e02ff */
[----:B------:R-:W4:Y:S01]  /*53c80*/  LDC R92, c[0x0][0x278] ;  /* 0x00009e00ff5c7b82 */ /* 0x000f220000000800 */
[----:B------:R1:W-:Y:S01]  /*53c90*/  STG.E.U16 desc[UR4][R50.64], R94 ;  /* 0x0000005e32007986 */ /* 0x0003e2000c101504 */
[----:B--2---:R-:W-:-:S03]  /*53ca0*/  IMAD R91, R91, 0x2e0, RZ ;  /* 0x000002e05b5b7824 */ /* 0x004fc600078e02ff */
[----:B------:R-:W2:Y:S01]  /*53cb0*/  LDL.LU R100, [R1+0x600] ;  /* 0x0006000001647983 */ /* 0x000ea20000300800 */
[----:B---3--:R-:W-:Y:S02]  /*53cc0*/  IMAD R49, R85, 0x16d, RZ ;  /* 0x0000016d55317824 */ /* 0x008fe400078e02ff */
[----:B------:R-:W3:Y:S01]  /*53cd0*/  LDC R93, c[0x0][0x278] ;  /* 0x00009e00ff5d7b82 */ /* 0x000ee20000000800 */
[----:B------:R-:W-:Y:S01]  /*53ce0*/  IADD3 R48, P3, R55, R2, RZ ;  /* 0x0000000237307210 */ /* 0x000fe20007f7e0ff */
[----:B------:R1:W-:Y:S02]  /*53cf0*/  STG.E.U16 desc[UR4][R52.64], R178 ;  /* 0x000000b234007986 */ /* 0x0003e4000c101504 */
[----:B-1----:R-:W-:-:S04]  /*53d00*/  IMAD R51, R88, 0x2de, RZ ;  /* 0x000002de58337824 */ /* 0x002fc800078e02ff */
[----:B------:R-:W1:Y:S01]  /*53d10*/  LDC R89, c[0x0][0x278] ;  /* 0x00009e00ff597b82 */ /* 0x000e620000000800 */
[----:B------:R-:W-:Y:S01]  /*53d20*/  IADD3 R50, P0, R95, R2, RZ ;  /* 0x000000025f327210 */ /* 0x000fe20007f1e0ff */
[----:B------:R-:W2:Y:S01]  /*53d30*/  LDL.LU R101, [R1+0x878] ;  /* 0x0008780001657983 */ /* 0x000ea20000300800 */
[----:B------:R-:W-:Y:S01]  /*53d40*/  LEA.HI.X.SX32 R49, R49, R3, 0x1, P3 ;  /* 0x0000000331317211 */ /* 0x000fe200018f0eff */
[----:B------:R-:W-:-:S04]  /*53d50*/  IMAD R53, R54, 0x16f, RZ ;  /* 0x0000016f36357824 */ /* 0x000fc800078e02ff */
[----:B------:R-:W0:Y:S01]  /*53d60*/  LDC R85, c[0x0][0x278] ;  /* 0x00009e00ff557b82 */ /* 0x000e220000000800 */
[----:B------:R-:W-:-:S07]  /*53d70*/  IADD3 R52, P3, R51, R2, RZ ;  /* 0x0000000233347210 */ /* 0x000fce0007f7e0ff */
[----:B------:R-:W0:Y:S01]  /*53d80*/  LDC R88, c[0x0][0x278] ;  /* 0x00009e00ff587b82 */ /* 0x000e220000000800 */
[----:B------:R-:W-:-:S07]  /*53d90*/  IADD3 R54, P4, R91, R2, RZ ;  /* 0x000000025b367210 */ /* 0x000fce0007f9e0ff */
[----:B------:R-:W0:Y:S01]  /*53da0*/  LDC R90, c[0x0][0x278] ;  /* 0x00009e00ff5a7b82 */ /* 0x000e220000000800 */
[-C--:B------:R-:W-:Y:S01]  /*53db0*/  LEA.HI.X.SX32 R51, R84, R3.reuse, 0x1, P0 ;  /* 0x0000000354337211 */ /* 0x080fe200000f0eff */
[----:B----4-:R-:W-:Y:S01]  /*53dc0*/  IMAD R95, R92, 0x2e2, RZ ;  /* 0x000002e25c5f7824 */ /* 0x010fe200078e02ff */
[-C--:B------:R-:W-:Y:S01]  /*53dd0*/  LEA.HI.X.SX32 R53, R53, R3.reuse, 0x1, P3 ;  /* 0x0000000335357211 */ /* 0x080fe200018f0eff */
[----:B---3--:R-:W-:Y:S01]  /*53de0*/  IMAD R93, R93, 0x2e6, RZ ;  /* 0x000002e65d5d7824 */ /* 0x008fe200078e02ff */
[----:B------:R-:W-:Y:S01]  /*53df0*/  PRMT R84, R179, 0x7632, R84 ;  /* 0x00007632b3547816 */ /* 0x000fe20000000054 */
[----:B-1----:R-:W-:Y:S01]  /*53e00*/  IMAD R89, R89, 0x2e4, RZ ;  /* 0x000002e459597824 */ /* 0x002fe200078e02ff */
[----:B------:R-:W-:Y:S01]  /*53e10*/  LEA.HI.X.SX32 R55, R83, R3, 0x1, P4 ;  /* 0x0000000353377211 */ /* 0x000fe200020f0eff */
[----:B------:R0:W-:Y:S01]  /*53e20*/  STG.E.U16 desc[UR4][R48.64], R96 ;  /* 0x0000006030007986 */ /* 0x0001e2000c101504 */
[----:B------:R-:W1:Y:S03]  /*53e30*/  LDC R91, c[0x0][0x278] ;  /* 0x00009e00ff5b7b82 */ /* 0x000e660000000800 */
[----:B------:R-:W-:Y:S04]  /*53e40*/  STG.E.U16 desc[UR4][R50.64], R179 ;  /* 0x000000b332007986 */ /* 0x000fe8000c101504 */
[----:B------:R-:W-:Y:S01]  /*53e50*/  STG.E.U16 desc[UR4][R52.64], R84 ;  /* 0x0000005434007986 */ /* 0x000fe2000c101504 */
[----:B------:R-:W3:Y:S03]  /*53e60*/  LDC R83, c[0x0][0x278] ;  /* 0x00009e00ff537b82 */ /* 0x000ee60000000800 */
[----:B------:R4:W-:Y:S01]  /*53e70*/  STG.E.U16 desc[UR4][R54.64], R180 ;  /* 0x000000b436007986 */ /* 0x0009e2000c101504 */
[----:B0-----:R-:W-:-:S03]  /*53e80*/  IMAD R49, R86, 0x171, RZ ;  /* 0x0000017156317824 */ /* 0x001fc600078e02ff */
[----:B------:R-:W2:Y:S01]  /*53e90*/  LDL.LU R102, [R1+0x87c] ;  /* 0x00087c0001667983 */ /* 0x000ea20000300800 */
[----:B------:R-:W0:Y:S08]  /*53ea0*/  LDC R86, c[0x0][0x278] ;  /* 0x00009e00ff567b82 */ /* 0x000e300000000800 */
[----:B----4-:R-:W4:Y:S01]  /*53eb0*/  LDC R54, c[0x0][0x278] ;  /* 0x00009e00ff367b82 */ /* 0x010f220000000800 */
[----:B------:R-:W-:-:S02]  /*53ec0*/  IADD3 R48, P0, R95, R2, RZ ;  /* 0x000000025f307210 */ /* 0x000fc40007f1e0ff */
[-C--:B------:R-:W-:Y:S01]  /*53ed0*/  IADD3 R50, P4, R93, R2.reuse, RZ ;  /* 0x000000025d327210 */ /* 0x080fe20007f9e0ff */
[----:B------:R-:W-:Y:S01]  /*53ee0*/  IMAD R93, R85, 0x2e8, RZ ;  /* 0x000002e8555d7824 */ /* 0x000fe200078e02ff */
[----:B------:R-:W-:Y:S01]  /*53ef0*/  IADD3 R52, P3, R89, R2, RZ ;  /* 0x0000000259347210 */ /* 0x000fe20007f7e0ff */
[----:B------:R-:W-:Y:S01]  /*53f00*/  IMAD R51, R87, 0x173, RZ ;  /* 0x0000017357337824 */ /* 0x000fe200078e02ff */
[-C--:B------:R-:W-:Y:S01]  /*53f10*/  LEA.HI.X.SX32 R49, R49, R3.reuse, 0x1, P0 ;  /* 0x0000000331317211 */ /* 0x080fe200000f0eff */
[----:B------:R-:W0:Y:S01]  /*53f20*/  LDC R85, c[0x0][0x278] ;  /* 0x00009e00ff557b82 */ /* 0x000e220000000800 */
[----:B------:R-:W-:Y:S02]  /*53f30*/  PRMT R180, R180, 0x7632, R180 ;  /* 0x00007632b4b47816 */ /* 0x000fe400000000b4 */
[-C--:B------:R-:W-:Y:S01]  /*53f40*/  LEA.HI.X.SX32 R53, R82, R3.reuse, 0x1, P3 ;  /* 0x0000000352357211 */ /* 0x080fe200018f0eff */
[----:B------:R-:W-:Y:S01]  /*53f50*/  IMAD R95, R88, 0x2ea, RZ ;  /* 0x000002ea585f7824 */ /* 0x000fe200078e02ff */
[----:B------:R-:W-:Y:S01]  /*53f60*/  LEA.HI.X.SX32 R51, R51, R3, 0x1, P4 ;  /* 0x0000000333337211 */ /* 0x000fe200020f0eff */
[----:B------:R1:W-:Y:S02]  /*53f70*/  STG.E.U16 desc[UR4][R48.64], R180 ;  /* 0x000000b430007986 */ /* 0x0003e4000c101504 */
[----:B------:R-:W0:Y:S01]  /*53f80*/  LDC R87, c[0x0][0x278] ;  /* 0x00009e00ff577b82 */ /* 0x000e220000000800 */
[----:B------:R-:W-:Y:S01]  /*53f90*/  PRMT R92, R181, 0x7632, R92 ;  /* 0x00007632b55c7816 */ /* 0x000fe2000000005c */
[----:B------:R3:W-:Y:S01]  /*53fa0*/  STG.E.U16 desc[UR4][R52.64], R181 ;  /* 0x000000b534007986 */ /* 0x0007e2000c101504 */
[----:B-1----:R-:W-:-:S05]  /*53fb0*/  IMAD R91, R91, 0x2ee, RZ ;  /* 0x000002ee5b5b7824 */ /* 0x002fca00078e02ff */
[----:B------:R-:W1:Y:S01]  /*53fc0*/  LDC R89, c[0x0][0x278] ;  /* 0x00009e00ff597b82 */ /* 0x000e620000000800 */
[----:B------:R-:W-:Y:S01]  /*53fd0*/  IADD3 R48, P3, R93, R2, RZ ;  /* 0x000000025d307210 */ /* 0x000fe20007f7e0ff */
[----:B------:R4:W-:Y:S01]  /*53fe0*/  STG.E.U16 desc[UR4][R50.64], R92 ;  /* 0x0000005c32007986 */ /* 0x0009e2000c101504 */
[----:B---3--:R-:W-:-:S05]  /*53ff0*/  IMAD R53, R90, 0x2ec, RZ ;  /* 0x000002ec5a357824 */ /* 0x008fca00078e02ff */
[----:B------:R-:W3:Y:S01]  /*54000*/  LDC R82, c[0x0][0x278] ;  /* 0x00009e00ff527b82 */ /* 0x000ee20000000800 */
[----:B------:R-:W-:Y:S01]  /*54010*/  LEA.HI.X.SX32 R49, R81, R3, 0x1, P3 ;  /* 0x0000000351317211 */ /* 0x000fe200018f0eff */
[----:B------:R-:W-:Y:S02]  /*54020*/  IMAD R55, R83, 0x175, RZ ;  /* 0x0000017553377824 */ /* 0x000fe400078e02ff */
[----:B----4-:R-:W-:Y:S01]  /*54030*/  IMAD R81, R54, 0x177, RZ ;  /* 0x0000017736517824 */ /* 0x010fe200078e02ff */
[----:B------:R-:W-:-:S03]  /*54040*/  IADD3 R54, P4, R91, R2, RZ ;  /* 0x000000025b367210 */ /* 0x000fc60007f9e0ff */
[----:B------:R-:W4:Y:S01]  /*54050*/  LDC R84, c[0x0][0x278] ;  /* 0x00009e00ff547b82 */ /* 0x000f220000000800 */
[-C--:B------:R-:W-:Y:S01]  /*54060*/  IADD3 R50, P0, R95, R2.reuse, RZ ;  /* 0x000000025f327210 */ /* 0x080fe20007f1e0ff */
[----:B0-----:R-:W-:Y:S01]  /*54070*/  IMAD R91, R86, 0x2f0, RZ ;  /* 0x000002f0565b7824 */ /* 0x001fe200078e02ff */
[----:B------:R-:W-:Y:S01]  /*54080*/  IADD3 R52, P3, R53, R2, RZ ;  /* 0x0000000235347210 */ /* 0x000fe20007f7e0ff */
[----:B------:R0:W-:Y:S01]  /*54090*/  STG.E.U16 desc[UR4][R48.64], R182 ;  /* 0x000000b630007986 */ /* 0x0001e2000c101504 */
[-C--:B------:R-:W-:Y:S02]  /*540a0*/  LEA.HI.X.SX32 R51, R55, R3.reuse, 0x1, P0 ;  /* 0x0000000337337211 */ /* 0x080fe400000f0eff */
[----:B------:R-:W-:Y:S01]  /*540b0*/  LEA.HI.X.SX32 R53, R80, R3, 0x1, P3 ;  /* 0x0000000350357211 */ /* 0x000fe200018f0eff */
[----:B------:R-:W4:Y:S01]  /*540c0*/  LDC R83, c[0x0][0x278] ;  /* 0x00009e00ff537b82 */ /* 0x000f220000000800 */
[----:B------:R-:W-:Y:S01]  /*540d0*/  IMAD R85, R85, 0x2f4, RZ ;  /* 0x000002f455557824 */ /* 0x000fe200078e02ff */
[----:B0-----:R-:W-:-:S06]  /*540e0*/  PRMT R49, R182, 0x7632, R49 ;  /* 0x00007632b6317816 */ /* 0x001fcc0000000031 */
[----:B------:R-:W0:Y:S01]  /*540f0*/  LDC R88, c[0x0][0x278] ;  /* 0x00009e00ff587b82 */ /* 0x000e220000000800 */
[----:B------:R-:W-:Y:S01]  /*54100*/  IADD3 R48, P3, R91, R2, RZ ;  /* 0x000000025b307210 */ /* 0x000fe20007f7e0ff */
[----:B------:R1:W-:Y:S06]  /*54110*/  STG.E.U16 desc[UR4][R50.64], R49 ;  /* 0x0000003132007986 */ /* 0x0003ec000c101504 */
[----:B------:R-:W0:Y:S01]  /*54120*/  LDC R80, c[0x0][0x278] ;  /* 0x00009e00ff507b82 */ /* 0x000e220000000800 */
[----:B------:R3:W-:Y:S01]  /*54130*/  STG.E.U16 desc[UR4][R52.64], R183 ;  /* 0x000000b734007986 */ /* 0x0007e2000c101504 */
[----:B------:R-:W-:-:S02]  /*54140*/  LEA.HI.X.SX32 R55, R81, R3, 0x1, P4 ;  /* 0x0000000351377211 */ /* 0x000fc400020f0eff */
[----:B-1----:R-:W-:-:S04]  /*54150*/  LEA.HI.X.SX32 R49, R79, R3, 0x1, P3 ;  /* 0x000000034f317211 */ /* 0x002fc800018f0eff */
[----:B------:R-:W1:Y:S01]  /*54160*/  LDC R86, c[0x0][0x278] ;  /* 0x00009e00ff567b82 */ /* 0x000e620000000800 */
[----:B------:R-:W-:Y:S01]  /*54170*/  PRMT R90, R183, 0x7632, R90 ;  /* 0x00007632b75a7816 */ /* 0x000fe2000000005a */
[----:B------:R-:W-:-:S06]  /*54180*/  IMAD R87, R87, 0x2f2, RZ ;  /* 0x000002f257577824 */ /* 0x000fcc00078e02ff */
[----:B------:R-:W1:Y:S01]  /*54190*/  LDC R79, c[0x0][0x278] ;  /* 0x00009e00ff4f7b82 */ /* 0x000e620000000800 */
[-C--:B---3--:R-:W-:Y:S01]  /*541a0*/  IADD3 R52, P3, R85, R2.reuse, RZ ;  /* 0x0000000255347210 */ /* 0x088fe20007f7e0ff */
[----:B------:R-:W-:Y:S01]  /*541b0*/  IMAD R89, R89, 0x2f6, RZ ;  /* 0x000002f659597824 */ /* 0x000fe200078e02ff */
[----:B------:R4:W-:Y:S01]  /*541c0*/  STG.E.U16 desc[UR4][R54.64], R90 ;  /* 0x0000005a36007986 */ /* 0x0009e2000c101504 */
[----:B------:R-:W-:Y:S01]  /*541d0*/  IMAD R81, R82, 0x179, RZ ;  /* 0x0000017952517824 */ /* 0x000fe200078e02ff */
[-C--:B------:R-:W-:Y:S02]  /*541e0*/  LEA.HI.X.SX32 R53, R78, R3.reuse, 0x1, P3 ;  /* 0x000000034e357211 */ /* 0x080fe400018f0eff */
[-C--:B------:R-:W-:Y:S01]  /*541f0*/  IADD3 R50, P0, R87, R2.reuse, RZ ;  /* 0x0000000257327210 */ /* 0x080fe20007f1e0ff */
[----:B------:R-:W3:Y:S01]  /*54200*/  LDC R78, c[0x0][0x278] ;  /* 0x00009e00ff4e7b82 */ /* 0x000ee20000000800 */
[----:B------:R0:W-:Y:S02]  /*54210*/  STG.E.U16 desc[UR4][R48.64], R184 ;  /* 0x000000b830007986 */ /* 0x0001e4000c101504 */
[----:B------:R-:W-:Y:S01]  /*54220*/  LEA.HI.X.SX32 R51, R81, R3, 0x1, P0 ;  /* 0x0000000351337211 */ /* 0x000fe200000f0eff */
[----:B----4-:R-:W-:Y:S01]  /*54230*/  IMAD R55, R84, 0x17b, RZ ;  /* 0x0000017b54377824 */ /* 0x010fe200078e02ff */
[----:B------:R-:W-:-:S03]  /*54240*/  IADD3 R54, P4, R89, R2, RZ ;  /* 0x0000000259367210 */ /* 0x000fc60007f9e0ff */
[----:B------:R-:W4:Y:S01]  /*54250*/  LDC R81, c[0x0][0x278] ;  /* 0x00009e00ff517b82 */ /* 0x000f220000000800 */
[----:B------:R-:W-:Y:S02]  /*54260*/  PRMT R84, R184, 0x7632, R84 ;  /* 0x00007632b8547816 */ /* 0x000fe40000000054 */
[----:B------:R-:W-:Y:S01]  /*54270*/  LEA.HI.X.SX32 R55, R55, R3, 0x1, P4 ;  /* 0x0000000337377211 */ /* 0x000fe200020f0eff */
[----:B0-----:R-:W-:Y:S01]  /*54280*/  IMAD R49, R83, 0x2f8, RZ ;  /* 0x000002f853317824 */ /* 0x001fe200078e02ff */
[----:B------:R-:W-:Y:S01]  /*54290*/  PRMT R89, R185, 0x7632, R89 ;  /* 0x00007632b9597816 */ /* 0x000fe20000000059 */
[----:B------:R0:W-:Y:S01]  /*542a0*/  STG.E.U16 desc[UR4][R50.64], R84 ;  /* 0x0000005432007986 */ /* 0x0001e2000c101504 */
[----:B------:R-:W-:Y:S01]  /*542b0*/  IMAD R87, R88, 0x2fc, RZ ;  /* 0x000002fc58577824 */ /* 0x000fe200078e02ff */
[----:B------:R-:W4:Y:S02]  /*542c0*/  LDC R82, c[0x0][0x278] ;  /* 0x00009e00ff527b82 */ /* 0x000f240000000800 */
[----:B------:R0:W-:Y:S06]  /*542d0*/  STG.E.U16 desc[UR4][R52.64], R185 ;  /* 0x000000b934007986 */ /* 0x0001ec000c101504 */
[----:B------:R-:W4:Y:S01]  /*542e0*/  LDC R83, c[0x0][0x278] ;  /* 0x00009e00ff537b82 */ /* 0x000f220000000800 */
[----:B------:R1:W-:Y:S01]  /*542f0*/  STG.E.U16 desc[UR4][R54.64], R89 ;  /* 0x0000005936007986 */ /* 0x0003e2000c101504 */
[-C--:B------:R-:W-:Y:S01]  /*54300*/  IADD3 R48, P0, R49, R2.reuse, RZ ;  /* 0x0000000231307210 */ /* 0x080fe20007f1e0ff */
[----:B0-----:R-:W-:Y:S01]  /*54310*/  IMAD R51, R80, 0x17d, RZ ;  /* 0x0000017d50337824 */ /* 0x001fe200078e02ff */
[----:B------:R-:W-:-:S04]  /*54320*/  IADD3 R52, P4, R87, R2, RZ ;  /* 0x0000000257347210 */ /* 0x000fc80007f9e0ff */
[----:B------:R-:W0:Y:S01]  /*54330*/  LDC R80, c[0x0][0x278] ;  /* 0x00009e00ff507b82 */ /* 0x000e220000000800 */
[----:B-1----:R-:W-:Y:S02]  /*54340*/  IMAD R85, R86, 0x2fa, RZ ;  /* 0x000002fa56557824 */ /* 0x002fe400078e02ff */
[----:B------:R-:W-:-:S05]  /*54350*/  IMAD R55, R79, 0x2fe, RZ ;  /* 0x000002fe4f377824 */ /* 0x000fca00078e02ff */
[----:B------:R-:W1:Y:S01]  /*54360*/  LDC R54, c[0x0][0x278] ;  /* 0x00009e00ff367b82 */ /* 0x000e620000000800 */
[-C--:B------:R-:W-:Y:S02]  /*54370*/  LEA.HI.X.SX32 R49, R77, R3.reuse, 0x1, P0 ;  /* 0x000000034d317211 */ /* 0x080fe400000f0eff */
[----:B------:R-:W-:-:S05]  /*54380*/  LEA.HI.X.SX32 R53, R76, R3, 0x1, P4 ;  /* 0x000000034c357211 */ /* 0x000fca00020f0eff */
[----:B------:R-:W0:Y:S01]  /*54390*/  LDC R79, c[0x0][0x278] ;  /* 0x00009e00ff4f7b82 */ /* 0x000e220000000800 */
[----:B------:R-:W-:Y:S01]  /*543a0*/  IADD3 R50, P3, R85, R2, RZ ;  /* 0x0000000255327210 */ /* 0x000fe20007f7e0ff */
[----:B------:R3:W-:Y:S06]  /*543b0*/  STG.E.U16 desc[UR4][R48.64], R186 ;  /* 0x000000ba30007986 */ /* 0x0007ec000c101504 */
[----:B------:R-:W0:Y:S01]  /*543c0*/  LDC R76, c[0x0][0x278] ;  /* 0x00009e00ff4c7b82 */ /* 0x000e220000000800 */
[----:B------:R-:W-:Y:S02]  /*543d0*/  LEA.HI.X.SX32 R51, R51, R3, 0x1, P3 ;  /* 0x0000000333337211 */ /* 0x000fe400018f0eff */
[----:B------:R-:W-:Y:S01]  /*543e0*/  PRMT R85, R186, 0x7632, R85 ;  /* 0x00007632ba557816 */ /* 0x000fe20000000055 */
[----:B---3--:R-:W-:-:S04]  /*543f0*/  IMAD R49, R78, 0x17f, RZ ;  /* 0x0000017f4e317824 */ /* 0x008fc800078e02ff */
[----:B------:R-:W3:Y:S01]  /*54400*/  LDC R78, c[0x0][0x278] ;  /* 0x00009e00ff4e7b82 */ /* 0x000ee20000000800 */
[----:B----4-:R-:W-:Y:S01]  /*54410*/  IMAD R81, R81, 0x300, RZ ;  /* 0x0000030051517824 */ /* 0x010fe200078e02ff */
[----:B------:R4:W-:Y:S01]  /*54420*/  STG.E.U16 desc[UR4][R50.64], R85 ;  /* 0x0000005532007986 */ /* 0x0009e2000c101504 */
[----:B------:R-:W-:Y:S01]  /*54430*/  IADD3 R48, P3, R55, R2, RZ ;  /* 0x0000000237307210 */ /* 0x000fe20007f7e0ff */
[----:B------:R-:W-:-:S04]  /*54440*/  IMAD R83, R83, 0x304, RZ ;  /* 0x0000030453537824 */ /* 0x000fc800078e02ff */
[----:B------:R-:W3:Y:S01]  /*54450*/  LDC R84, c[0x0][0x278] ;  /* 0x00009e00ff547b82 */ /* 0x000ee20000000800 */
[----:B------:R1:W-:Y:S01]  /*54460*/  STG.E.U16 desc[UR4][R52.64], R187 ;  /* 0x000000bb34007986 */ /* 0x0003e2000c101504 */
[----:B------:R-:W-:Y:S01]  /*54470*/  LEA.HI.X.SX32 R49, R49, R3, 0x1, P3 ;  /* 0x0000000331317211 */ /* 0x000fe200018f0eff */
[----:B----4-:R-:W-:-:S05]  /*54480*/  IMAD R51, R82, 0x302, RZ ;  /* 0x0000030252337824 */ /* 0x010fca00078e02ff */
[----:B------:R-:W4:Y:S01]  /*54490*/  LDC R77, c[0x0][0x278] ;  /* 0x00009e00ff4d7b82 */ /* 0x000f220000000800 */
[-C--:B------:R-:W-:Y:S02]  /*544a0*/  IADD3 R50, P0, R81, R2.reuse, RZ ;  /* 0x0000000251327210 */ /* 0x080fe40007f1e0ff */
[----:B------:R-:W-:Y:S01]  /*544b0*/  PRMT R86, R187, 0x7632, R86 ;  /* 0x00007632bb567816 */ /* 0x000fe20000000056 */
[----:B-1----:R-:W-:Y:S01]  /*544c0*/  IMAD R53, R54, 0x181, RZ ;  /* 0x0000018136357824 */ /* 0x002fe200078e02ff */
[-C--:B------:R-:W-:Y:S02]  /*544d0*/  IADD3 R52, P3, R51, R2.reuse, RZ ;  /* 0x0000000233347210 */ /* 0x080fe40007f7e0ff */
[-C--:B------:R-:W-:Y:S01]  /*544e0*/  IADD3 R54, P4, R83, R2.reuse, RZ ;  /* 0x0000000253367210 */ /* 0x080fe20007f9e0ff */
[----:B0-----:R-:W-:Y:S01]  /*544f0*/  IMAD R79, R79, 0x308, RZ ;  /* 0x000003084f4f7824 */ /* 0x001fe200078e02ff */
[-C--:B------:R-:W-:Y:S01]  /*54500*/  LEA.HI.X.SX32 R51, R75, R3.reuse, 0x1, P0 ;  /* 0x000000034b337211 */ /* 0x080fe200000f0eff */
[----:B------:R-:W-:Y:S01]  /*54510*/  IMAD R75, R80, 0x306, RZ ;  /* 0x00000306504b7824 */ /* 0x000fe200078e02ff */
[-C--:B------:R-:W-:Y:S01]  /*54520*/  LEA.HI.X.SX32 R53, R53, R3.reuse, 0x1, P3 ;  /* 0x0000000335357211 */ /* 0x080fe200018f0eff */
[----:B------:R0:W-:Y:S01]  /*54530*/  STG.E.U16 desc[UR4][R48.64], R86 ;  /* 0x0000005630007986 */ /* 0x0001e2000c101504 */
[----:B------:R-:W-:Y:S01]  /*54540*/  PRMT R85, R188, 0x7632, R85 ;  /* 0x00007632bc557816 */ /* 0x000fe20000000055 */
[----:B------:R-:W1:Y:S01]  /*54550*/  LDC R81, c[0x0][0x278] ;  /* 0x00009e00ff517b82 */ /* 0x000e620000000800 */
[----:B------:R-:W-:Y:S01]  /*54560*/  LEA.HI.X.SX32 R55, R74, R3, 0x1, P4 ;  /* 0x000000034a377211 */ /* 0x000fe200020f0eff */
[----:B------:R0:W-:Y:S06]  /*54570*/  STG.E.U16 desc[UR4][R50.64], R188 ;  /* 0x000000bc32007986 */ /* 0x0001ec000c101504 */
[----:B------:R-:W1:Y:S01]  /*54580*/  LDC R74, c[0x0][0x278] ;  /* 0x00009e00ff4a7b82 */ /* 0x000e620000000800 */
[----:B0-----:R-:W-:Y:S01]  /*54590*/  IMAD R49, R76, 0x183, RZ ;  /* 0x000001834c317824 */ /* 0x001fe200078e02ff */
[-C--:B------:R-:W-:Y:S01]  /*545a0*/  IADD3 R48, P0, R75, R2.reuse, RZ ;  /* 0x000000024b307210 */ /* 0x080fe20007f1e0ff */
[----:B------:R-:W-:Y:S01]  /*545b0*/  STG.E.U16 desc[UR4][R52.64], R85 ;  /* 0x0000005534007986 */ /* 0x000fe2000c101504 */
[----:B------:R-:W-:-:S04]  /*545c0*/  IADD3 R50, P3, R79, R2, RZ ;  /* 0x000000024f327210 */ /* 0x000fc80007f7e0ff */
[----:B------:R-:W0:Y:S01]  /*545d0*/  LDC R82, c[0x0][0x278] ;  /* 0x00009e00ff527b82 */ /* 0x000e220000000800 */
[----:B------:R4:W-:Y:S01]  /*545e0*/  STG.E.U16 desc[UR4][R54.64], R189 ;  /* 0x000000bd36007986 */ /* 0x0009e2000c101504 */
[-C--:B------:R-:W-:Y:S02]  /*545f0*/  LEA.HI.X.SX32 R49, R49, R3.reuse, 0x1, P0 ;  /* 0x0000000331317211 */ /* 0x080fe400000f0eff */
[----:B------:R-:W-:-:S04]  /*54600*/  LEA.HI.X.SX32 R51, R73, R3, 0x1, P3 ;  /* 0x0000000349337211 */ /* 0x000fc800018f0eff */
[----:B------:R-:W2:Y:S01]  /*54610*/  LDC R80, c[0x0][0x278] ;  /* 0x00009e00ff507b82 */ /* 0x000ea20000000800 */
[----:B---3--:R-:W-:Y:S01]  /*54620*/  IMAD R73, R78, 0x30c, RZ ;  /* 0x0000030c4e497824 */ /* 0x008fe200078e02ff */
[----:B----4-:R-:W-:-:S06]  /*54630*/  PRMT R189, R189, 0x7632, R189 ;  /* 0x00007632bdbd7816 */ /* 0x010fcc00000000bd */
[----:B------:R-:W3:Y:S01]  /*54640*/  LDC R76, c[0x0][0x278] ;  /* 0x00009e00ff4c7b82 */ /* 0x000ee20000000800 */
[----:B------:R-:W-:Y:S01]  /*54650*/  IMAD R83, R84, 0x30a, RZ ;  /* 0x0000030a54537824 */ /* 0x000fe200078e02ff */
[----:B------:R4:W-:Y:S06]  /*54660*/  STG.E.U16 desc[UR4][R48.64], R189 ;  /* 0x000000bd30007986 */ /* 0x0009ec000c101504 */
[----:B------:R-:W3:Y:S01]  /*54670*/  LDC R54, c[0x0][0x278] ;  /* 0x00009e00ff367b82 */ /* 0x000ee20000000800 */
[----:B------:R-:W-:Y:S01]  /*54680*/  IMAD R53, R77, 0x185, RZ ;  /* 0x000001854d357824 */ /* 0x000fe200078e02ff */
[----:B------:R-:W-:-:S02]  /*54690*/  IADD3 R52, P4, R83, R2, RZ ;  /* 0x0000000253347210 */ /* 0x000fc40007f9e0ff */
[----:B----4-:R-:W-:-:S04]  /*546a0*/  IADD3 R48, P3, R73, R2, RZ ;  /* 0x0000000249307210 */ /* 0x010fc80007f7e0ff */
[----:B------:R-:W4:Y:S01]  /*546b0*/  LDC R77, c[0x0][0x278] ;  /* 0x00009e00ff4d7b82 */ /* 0x000f220000000800 */
[-C--:B------:R-:W-:Y:S02]  /*546c0*/  LEA.HI.X.SX32 R49, R72, R3.reuse, 0x1, P3 ;  /* 0x0000000348317211 */ /* 0x080fe400018f0eff */
[----:B------:R-:W-:-:S05]  /*546d0*/  LEA.HI.X.SX32 R53, R53, R3, 0x1, P4 ;  /* 0x0000000335357211 */ /* 0x000fca00020f0eff */
[----:B------:R-:W4:Y:S01]  /*546e0*/  LDC R72, c[0x0][0x278] ;  /* 0x00009e00ff487b82 */ /* 0x000f220000000800 */
[----:B------:R-:W-:Y:S01]  /*546f0*/  PRMT R83, R190, 0x7632, R83 ;  /* 0x00007632be537816 */ /* 0x000fe20000000053 */
[----:B------:R0:W-:Y:S01]  /*54700*/  STG.E.U16 desc[UR4][R50.64], R190 ;  /* 0x000000be32007986 */ /* 0x0001e2000c101504 */
[----:B-1----:R-:W-:-:S05]  /*54710*/  IMAD R81, R81, 0x30e, RZ ;  /* 0x0000030e51517824 */ /* 0x002fca00078e02ff */
[----:B------:R-:W1:Y:S01]  /*54720*/  LDC R75, c[0x0][0x278] ;  /* 0x00009e00ff4b7b82 */ /* 0x000e620000000800 */
[----:B------:R-:W-:Y:S01]  /*54730*/  IMAD R55, R74, 0x187, RZ ;  /* 0x000001874a377824 */ /* 0x000fe200078e02ff */
[----:B------:R2:W-:Y:S06]  /*54740*/  STG.E.U16 desc[UR4][R52.64], R83 ;  /* 0x0000005334007986 */ /* 0x0005ec000c101504 */
[----:B------:R-:W1:Y:S01]  /*54750*/  LDC R78, c[0x0][0x278] ;  /* 0x00009e00ff4e7b82 */ /* 0x000e620000000800 */
[----:B0-----:R-:W-:-:S07]  /*54760*/  IMAD R51, R82, 0x310, RZ ;  /* 0x0000031052337824 */ /* 0x001fce00078e02ff */
[----:B------:R-:W0:Y:S01]  /*54770*/  LDC R79, c[0x0][0x278] ;  /* 0x00009e00ff4f7b82 */ /* 0x000e220000000800 */
[----:B--2---:R-:W-:Y:S01]  /*54780*/  IMAD R53, R80, 0x312, RZ ;  /* 0x0000031250357824 */ /* 0x004fe200078e02ff */
[----:B------:R2:W-:Y:S01]  /*54790*/  STG.E.U16 desc[UR4][R48.64], R191 ;  /* 0x000000bf30007986 */ /* 0x0005e2000c101504 */
[----:B------:R-:W-:-:S05]  /*547a0*/  IADD3 R50, P0, R81, R2, RZ ;  /* 0x0000000251327210 */ /* 0x000fca0007f1e0ff */
[----:B------:R-:W0:Y:S01]  /*547b0*/  LDC R74, c[0x0][0x278] ;  /* 0x00009e00ff4a7b82 */ /* 0x000e220000000800 */
[-C--:B------:R-:W-:Y:S01]  /*547c0*/  IADD3 R52, P3, R51, R2.reuse, RZ ;  /* 0x0000000233347210 */ /* 0x080fe20007f7e0ff */
[----:B---3--:R-:W-:Y:S01]  /*547d0*/  IMAD R73, R54, 0x189, RZ ;  /* 0x0000018936497824 */ /* 0x008fe200078e02ff */
[----:B------:R-:W-:Y:S01]  /*547e0*/  IADD3 R54, P4, R53, R2, RZ ;  /* 0x0000000235367210 */ /* 0x000fe20007f9e0ff */
[----:B--2---:R-:W-:-:S04]  /*547f0*/  IMAD R49, R76, 0x314, RZ ;  /* 0x000003144c317824 */ /* 0x004fc800078e02ff */
[----:B------:R-:W2:Y:S01]  /*54800*/  LDC R80, c[0x0][0x278] ;  /* 0x00009e00ff507b82 */ /* 0x000ea20000000800 */
[-C--:B------:R-:W-:Y:S02]  /*54810*/  LEA.HI.X.SX32 R51, R55, R3.reuse, 0x1, P0 ;  /* 0x0000000337337211 */ /* 0x080fe400000f0eff */
[----:B------:R-:W-:Y:S02]  /*54820*/  PRMT R82, R191, 0x7632, R82 ;  /* 0x00007632bf527816 */ /* 0x000fe40000000052 */
[----:B------:R-:W-:-:S03]  /*54830*/  LEA.HI.X.SX32 R53, R71, R3, 0x1, P3 ;  /* 0x0000000347357211 */ /* 0x000fc600018f0eff */
[----:B------:R-:W3:Y:S01]  /*54840*/  LDC R76, c[0x0][0x278] ;  /* 0x00009e00ff4c7b82 */ /* 0x000ee20000000800 */
[----:B------:R-:W-:Y:S02]  /*54850*/  LEA.HI.X.SX32 R55, R73, R3, 0x1, P4 ;  /* 0x0000000349377211 */ /* 0x000fe400020f0eff */
[----:B------:R-:W-:-:S05]  /*54860*/  PRMT R83, R192, 0x7632, R83 ;  /* 0x00007632c0537816 */ /* 0x000fca0000000053 */
[----:B------:R-:W3:Y:S01]  /*54870*/  LDC R81, c[0x0][0x278] ;  /* 0x00009e00ff517b82 */ /* 0x000ee20000000800 */
[----:B------:R1:W-:Y:S01]  /*54880*/  STG.E.U16 desc[UR4][R50.64], R82 ;  /* 0x0000005232007986 */ /* 0x0003e2000c101504 */
[----:B----4-:R-:W-:-:S06]  /*54890*/  IMAD R77, R77, 0x316, RZ ;  /* 0x000003164d4d7824 */ /* 0x010fcc00078e02ff */
[----:B------:R-:W4:Y:S01]  /*548a0*/  LDC R71, c[0x0][0x278] ;  /* 0x00009e00ff477b82 */ /* 0x000f220000000800 */
[----:B------:R0:W-:Y:S01]  /*548b0*/  STG.E.U16 desc[UR4][R52.64], R192 ;  /* 0x000000c034007986 */ /* 0x0001e2000c101504 */
[----:B------:R-:W-:-:S06]  /*548c0*/  IADD3 R48, P3, R49, R2, RZ ;  /* 0x0000000231307210 */ /* 0x000fcc0007f7e0ff */
[----:B------:R-:W4:Y:S01]  /*548d0*/  LDC R73, c[0x0][0x278] ;  /* 0x00009e00ff497b82 */ /* 0x000f220000000800 */
[----:B------:R2:W-:Y:S01]  /*548e0*/  STG.E.U16 desc[UR4][R54.64], R83 ;  /* 0x0000005336007986 */ /* 0x0005e2000c101504 */
[----:B-1----:R-:W-:Y:S01]  /*548f0*/  IMAD R51, R75, 0x18b, RZ ;  /* 0x0000018b4b337824 */ /* 0x002fe200078e02ff */
[-C--:B------:R-:W-:Y:S01]  /*54900*/  IADD3 R50, P0, R77, R2.reuse, RZ ;  /* 0x000000024d327210 */ /* 0x080fe20007f1e0ff */
[----:B0-----:R-:W-:Y:S02]  /*54910*/  IMAD R79, R79, 0x31a, RZ ;  /* 0x0000031a4f4f7824 */ /* 0x001fe400078e02ff */
[----:B------:R-:W-:Y:S01]  /*54920*/  IMAD R53, R78, 0x318, RZ ;  /* 0x000003184e357824 */ /* 0x000fe200078e02ff */
[-C--:B------:R-:W-:Y:S01]  /*54930*/  LEA.HI.X.SX32 R49, R70, R3.reuse, 0x1, P3 ;  /* 0x0000000346317211 */ /* 0x080fe200018f0eff */
[----:B--2---:R-:W-:Y:S01]  /*54940*/  IMAD R55, R72, 0x18d, RZ ;  /* 0x0000018d48377824 */ /* 0x004fe200078e02ff */
[----:B------:R-:W-:Y:S01]  /*54950*/  LEA.HI.X.SX32 R51, R51, R3, 0x1, P0 ;  /* 0x0000000333337211 */ /* 0x000fe200000f0eff */
[----:B------:R-:W0:Y:S01]  /*54960*/  LDC R72, c[0x0][0x278] ;  /* 0x00009e00ff487b82 */ /* 0x000e220000000800 */
[----:B------:R-:W-:Y:S01]  /*54970*/  PRMT R78, R193, 0x7632, R78 ;  /* 0x00007632c14e7816 */ /* 0x000fe2000000004e */
[----:B------:R-:W-:Y:S01]  /*54980*/  IMAD R77, R74, 0x31c, RZ ;  /* 0x0000031c4a4d7824 */ /* 0x000fe200078e02ff */
[-C--:B------:R-:W-:Y:S01]  /*54990*/  IADD3 R52, P3, R53, R2.reuse, RZ ;  /* 0x0000000235347210 */ /* 0x080fe20007f7e0ff */
[----:B------:R1:W-:Y:S01]  /*549a0*/  STG.E.U16 desc[UR4][R48.64], R193 ;  /* 0x000000c130007986 */ /* 0x0003e2000c101504 */
[----:B------:R-:W-:-:S03]  /*549b0*/  IADD3 R54, P4, R79, R2, RZ ;  /* 0x000000024f367210 */ /* 0x000fc60007f9e0ff */
[----:B------:R-:W2:Y:S01]  /*549c0*/  LDC R70, c[0x0][0x278] ;  /* 0x00009e00ff467b82 */ /* 0x000ea20000000800 */
[-C--:B------:R-:W-:Y:S01]  /*549d0*/  LEA.HI.X.SX32 R53, R69, R3.reuse, 0x1, P3 ;  /* 0x0000000345357211 */ /* 0x080fe200018f0eff */
[----:B------:R3:W-:Y:S01]  /*549e0*/  STG.E.U16 desc[UR4][R50.64], R78 ;  /* 0x0000004e32007986 */ /* 0x0007e2000c101504 */
[----:B------:R-:W-:Y:S02]  /*549f0*/  LEA.HI.X.SX32 R55, R55, R3, 0x1, P4 ;  /* 0x0000000337377211 */ /* 0x000fe400020f0eff */
[----:B------:R-:W-:-:S03]  /*54a00*/  PRMT R79, R194, 0x7632, R79 ;  /* 0x00007632c24f7816 */ /* 0x000fc6000000004f */
[----:B------:R-:W2:Y:S01]  /*54a10*/  LDC R74, c[0x0][0x278] ;  /* 0x00009e00ff4a7b82 */ /* 0x000ea20000000800 */
[----:B-1----:R-:W-:Y:S01]  /*54a20*/  IMAD R49, R80, 0x31e, RZ ;  /* 0x0000031e50317824 */ /* 0x002fe200078e02ff */
[----:B------:R-:W-:Y:S01]  /*54a30*/  IADD3 R48, P3, R77, R2, RZ ;  /* 0x000000024d307210 */ /* 0x000fe20007f7e0ff */
[----:B---3--:R-:W-:Y:S02]  /*54a40*/  IMAD R81, R81, 0x322, RZ ;  /* 0x0000032251517824 */ /* 0x008fe400078e02ff */
[----:B------:R-:W-:-:S03]  /*54a50*/  IMAD R51, R76, 0x320, RZ ;  /* 0x000003204c337824 */ /* 0x000fc600078e02ff */
[----:B------:R-:W1:Y:S01]  /*54a60*/  LDC R75, c[0x0][0x278] ;  /* 0x00009e00ff4b7b82 */ /* 0x000e620000000800 */
[-C--:B------:R-:W-:Y:S01]  /*54a70*/  IADD3 R50, P0, R49, R2.reuse, RZ ;  /* 0x0000000231327210 */ /* 0x080fe20007f1e0ff */
[----:B------:R3:W-:Y:S01]  /*54a80*/  STG.E.U16 desc[UR4][R52.64], R194 ;  /* 0x000000c234007986 */ /* 0x0007e2000c101504 */
[----:B----4-:R-:W-:Y:S01]  /*54a90*/  IMAD R69, R71, 0x18f, RZ ;  /* 0x0000018f47457824 */ /* 0x010fe200078e02ff */
[----:B------:R-:W-:Y:S02]  /*54aa0*/  LEA.HI.X.SX32 R49, R68, R3, 0x1, P3 ;  /* 0x0000000344317211 */ /* 0x000fe400018f0eff */
[----:B------:R4:W-:Y:S02]  /*54ab0*/  STG.E.U16 desc[UR4][R54.64], R79 ;  /* 0x0000004f36007986 */ /* 0x0009e4000c101504 */
[----:B------:R-:W1:Y:S01]  /*54ac0*/  LDC R68, c[0x0][0x278] ;  /* 0x00009e00ff447b82 */ /* 0x000e620000000800 */
[----:B------:R-:W-:Y:S02]  /*54ad0*/  PRMT R76, R195, 0x7632, R76 ;  /* 0x00007632c34c7816 */ /* 0x000fe4000000004c */
[----:B---3--:R-:W-:-:S02]  /*54ae0*/  IADD3 R52, P3, R51, R2, RZ ;  /* 0x0000000233347210 */ /* 0x008fc40007f7e0ff */
[----:B------:R-:W-:-:S03]  /*54af0*/  PRMT R77, R196, 0x7632, R77 ;  /* 0x00007632c44d7816 */ /* 0x000fc6000000004d */
[----:B------:R-:W3:Y:S01]  /*54b00*/  LDC R71, c[0x0][0x278] ;  /* 0x00009e00ff477b82 */ /* 0x000ee20000000800 */
[----:B----4-:R-:W-:Y:S01]  /*54b10*/  IMAD R55, R73, 0x191, RZ ;  /* 0x0000019149377824 */ /* 0x010fe200078e02ff */
[----:B------:R-:W-:Y:S02]  /*54b20*/  IADD3 R54, P4, R81, R2, RZ ;  /* 0x0000000251367210 */ /* 0x000fe40007f9e0ff */
[-C--:B------:R-:W-:Y:S02]  /*54b30*/  LEA.HI.X.SX32 R51, R69, R3.reuse, 0x1, P0 ;  /* 0x0000000345337211 */ /* 0x080fe400000f0eff */
[-C--:B------:R-:W-:Y:S02]  /*54b40*/  LEA.HI.X.SX32 R53, R67, R3.reuse, 0x1, P3 ;  /* 0x0000000343357211 */ /* 0x080fe400018f0eff */
[----:B------:R-:W4:Y:S01]  /*54b50*/  LDC R67, c[0x0][0x278] ;  /* 0x00009e00ff437b82 */ /* 0x000f220000000800 */
[----:B------:R-:W-:Y:S01]  /*54b60*/  LEA.HI.X.SX32 R55, R55, R3, 0x1, P4 ;  /* 0x0000000337377211 */ /* 0x000fe200020f0eff */
[----:B0-----:R-:W-:Y:S01]  /*54b70*/  IMAD R73, R72, 0x324, RZ ;  /* 0x0000032448497824 */ /* 0x001fe200078e02ff */
[----:B------:R-:W-:Y:S04]  /*54b80*/  STG.E.U16 desc[UR4][R48.64], R195 ;  /* 0x000000c330007986 */ /* 0x000fe8000c101504 */
[----:B------:R2:W-:Y:S01]  /*54b90*/  STG.E.U16 desc[UR4][R50.64], R76 ;  /* 0x0000004c32007986 */ /* 0x0005e2000c101504 */
[----:B------:R-:W0:Y:S03]  /*54ba0*/  LDC R69, c[0x0][0x278] ;  /* 0x00009e00ff457b82 */ /* 0x000e260000000800 */
[----:B------:R-:W-:Y:S05]  /*54bb0*/  STG.E.U16 desc[UR4][R52.64], R196 ;  /* 0x000000c434007986 */ /* 0x000fea000c101504 */
[----:B------:R-:W3:Y:S01]  /*54bc0*/  LDC R72, c[0x0][0x278] ;  /* 0x00009e00ff487b82 */ /* 0x000ee20000000800 */
[----:B------:R1:W-:Y:S01]  /*54bd0*/  STG.E.U16 desc[UR4][R54.64], R77 ;  /* 0x0000004d36007986 */ /* 0x0003e2000c101504 */
[----:B--2---:R-:W-:-:S02]  /*54be0*/  IMAD R51, R70, 0x193, RZ ;  /* 0x0000019346337824 */ /* 0x004fc400078e02ff */
[----:B------:R-:W-:-:S04]  /*54bf0*/  IMAD R49, R74, 0x326, RZ ;  /* 0x000003264a317824 */ /* 0x000fc800078e02ff */
[----:B------:R-:W2:Y:S01]  /*54c00*/  LDC R70, c[0x0][0x278] ;  /* 0x00009e00ff467b82 */ /* 0x000ea20000000800 */
[----:B-1----:R-:W-:-:S07]  /*54c10*/  IMAD R75, R75, 0x328, RZ ;  /* 0x000003284b4b7824 */ /* 0x002fce00078e02ff */
[----:B------:R-:W1:Y:S01]  /*54c20*/  LDC R54, c[0x0][0x278] ;  /* 0x00009e00ff367b82 */ /* 0x000e620000000800 */
[-C--:B------:R-:W-:Y:S02]  /*54c30*/  IADD3 R48, P0, R73, R2.reuse, RZ ;  /* 0x0000000249307210 */ /* 0x080fe40007f1e0ff */
[-C--:B------:R-:W-:Y:S02]  /*54c40*/  IADD3 R50, P3, R49, R2.reuse, RZ ;  /* 0x0000000231327210 */ /* 0x080fe40007f7e0ff */
[-C--:B------:R-:W-:Y:S01]  /*54c50*/  LEA.HI.X.SX32 R49, R66, R3.reuse, 0x1, P0 ;  /* 0x0000000342317211 */ /* 0x080fe200000f0eff */
[----:B------:R-:W-:Y:S01]  /*54c60*/  IMAD R55, R68, 0x32a, RZ ;  /* 0x0000032a44377824 */ /* 0x000fe200078e02ff */
[----:B------:R-:W-:Y:S01]  /*54c70*/  IADD3 R52, P4, R75, R2, RZ ;  /* 0x000000024b347210 */ /* 0x000fe20007f9e0ff */
[----:B------:R-:W2:Y:S01]  /*54c80*/  LDC R68, c[0x0][0x278] ;  /* 0x00009e00ff447b82 */ /* 0x000ea20000000800 */
[-C--:B------:R-:W-:Y:S01]  /*54c90*/  LEA.HI.X.SX32 R51, R51, R3.reuse, 0x1, P3 ;  /* 0x0000000333337211 */ /* 0x080fe200018f0eff */
[----:B------:R4:W-:Y:S01]  /*54ca0*/  STG.E.U16 desc[UR4][R48.64], R197 ;  /* 0x000000c530007986 */ /* 0x0009e2000c101504 */
[----:B------:R-:W-:-:S02]  /*54cb0*/  LEA.HI.X.SX32 R53, R65, R3, 0x1, P4 ;  /* 0x0000000341357211 */ /* 0x000fc400020f0eff */
[----:B------:R-:W-:-:S03]  /*54cc0*/  PRMT R74, R197, 0x7632, R74 ;  /* 0x00007632c54a7816 */ /* 0x000fc6000000004a */
[----:B------:R-:W2:Y:S01]  /*54cd0*/  LDC R65, c[0x0][0x278] ;  /* 0x00009e00ff417b82 */ /* 0x000ea20000000800 */
[----:B0-----:R-:W-:Y:S02]  /*54ce0*/  IMAD R69, R69, 0x32c, RZ ;  /* 0x0000032c45457824 */ /* 0x001fe400078e02ff */
[----:B----4-:R-:W-:Y:S01]  /*54cf0*/  IMAD R49, R67, 0x195, RZ ;  /* 0x0000019543317824 */ /* 0x010fe200078e02ff */
[----:B------:R-:W-:-:S04]  /*54d00*/  IADD3 R48, P3, R55, R2, RZ ;  /* 0x0000000237307210 */ /* 0x000fc80007f7e0ff */
[----:B------:R-:W0:Y:S01]  /*54d10*/  LDC R73, c[0x0][0x278] ;  /* 0x00009e00ff497b82 */ /* 0x000e220000000800 */
[----:B---3--:R-:W-:Y:S01]  /*54d20*/  IMAD R55, R72, 0x330, RZ ;  /* 0x0000033048377824 */ /* 0x008fe200078e02ff */
[----:B------:R3:W-:Y:S01]  /*54d30*/  STG.E.U16 desc[UR4][R50.64], R74 ;  /* 0x0000004a32007986 */ /* 0x0007e2000c101504 */
[----:B------:R-:W-:Y:S02]  /*54d40*/  PRMT R75, R198, 0x7632, R75 ;  /* 0x00007632c64b7816 */ /* 0x000fe4000000004b */
[----:B------:R-:W-:-:S03]  /*54d50*/  LEA.HI.X.SX32 R49, R49, R3, 0x1, P3 ;  /* 0x0000000331317211 */ /* 0x000fc600018f0eff */
[----:B------:R-:W4:Y:S01]  /*54d60*/  LDC R66, c[0x0][0x278] ;  /* 0x00009e00ff427b82 */ /* 0x000f220000000800 */
[----:B------:R1:W-:Y:S01]  /*54d70*/  STG.E.U16 desc[UR4][R52.64], R198 ;  /* 0x000000c634007986 */ /* 0x0003e2000c101504 */
[----:B------:R-:W-:Y:S01]  /*54d80*/  IMAD R71, R71, 0x32e, RZ ;  /* 0x0000032e47477824 */ /* 0x000fe200078e02ff */
[----:B---3--:R-:W-:-:S05]  /*54d90*/  IADD3 R50, P0, R69, R2, RZ ;  /* 0x0000000245327210 */ /* 0x008fca0007f1e0ff */
[----:B------:R-:W3:Y:S01]  /*54da0*/  LDC R67, c[0x0][0x278] ;  /* 0x00009e00ff437b82 */ /* 0x000ee20000000800 */
[----:B------:R2:W-:Y:S01]  /*54db0*/  STG.E.U16 desc[UR4][R48.64], R75 ;  /* 0x0000004b30007986 */ /* 0x0005e2000c101504 */
[----:B-1----:R-:W-:Y:S01]  /*54dc0*/  IMAD R53, R54, 0x197, RZ ;  /* 0x0000019736357824 */ /* 0x002fe200078e02ff */
[----:B------:R-:W-:-:S05]  /*54dd0*/  IADD3 R54, P4, R55, R2, RZ ;  /* 0x0000000237367210 */ /* 0x000fca0007f9e0ff */
[----:B------:R-:W1:Y:S01]  /*54de0*/  LDC R69, c[0x0][0x278] ;  /* 0x00009e00ff457b82 */ /* 0x000e620000000800 */
[----:B------:R-:W-:Y:S01]  /*54df0*/  LEA.HI.X.SX32 R55, R4, R3, 0x1, P4 ;  /* 0x0000000304377211 */ /* 0x000fe200020f0eff */
[----:B--2---:R-:W-:-:S06]  /*54e00*/  IMAD R75, R70, 0x332, RZ ;  /* 0x00000332464b7824 */ /* 0x004fcc00078e02ff */
[----:B------:R-:W2:Y:S01]  /*54e10*/  LDC R70, c[0x0][0x278] ;  /* 0x00009e00ff467b82 */ /* 0x000ea20000000800 */
[----:B------:R-:W-:-:S07]  /*54e20*/  IADD3 R52, P3, R71, R2, RZ ;  /* 0x0000000247347210 */ /* 0x000fce0007f7e0ff */
[----:B------:R-:W2:Y:S01]  /*54e30*/  LDC R4, c[0x0][0x278] ;  /* 0x00009e00ff047b82 */ /* 0x000ea20000000800 */
[-C--:B------:R-:W-:Y:S01]  /*54e40*/  LEA.HI.X.SX32 R51, R64, R3.reuse, 0x1, P0 ;  /* 0x0000000340337211 */ /* 0x080fe200000f0eff */
[----:B------:R-:W-:Y:S01]  /*54e50*/  IMAD R77, R68, 0x334, RZ ;  /* 0x00000334444d7824 */ /* 0x000fe200078e02ff */
[----:B------:R-:W-:Y:S02]  /*54e60*/  LEA.HI.X.SX32 R53, R53, R3, 0x1, P3 ;  /* 0x0000000335357211 */ /* 0x000fe400018f0eff */
[----:B------:R-:W-:-:S03]  /*54e70*/  PRMT R64, R199, 0x7632, R64 ;  /* 0x00007632c7407816 */ /* 0x000fc60000000040 */
[----:B------:R-:W2:Y:S01]  /*54e80*/  LDC R71, c[0x0][0x278] ;  /* 0x00009e00ff477b82 */ /* 0x000ea20000000800 */
[----:B------:R-:W-:Y:S01]  /*54e90*/  IMAD R49, R65, 0x199, RZ ;  /* 0x0000019941317824 */ /* 0x000fe200078e02ff */
[----:B------:R4:W-:Y:S01]  /*54ea0*/  STG.E.U16 desc[UR4][R50.64], R199 ;  /* 0x000000c732007986 */ /* 0x0009e2000c101504 */
[-C--:B------:R-:W-:Y:S01]  /*54eb0*/  IADD3 R48, P0, R75, R2.reuse, RZ ;  /* 0x000000024b307210 */ /* 0x080fe20007f1e0ff */
[----:B0-----:R-:W-:Y:S02]  /*54ec0*/  IMAD R73, R73, 0x336, RZ ;  /* 0x0000033649497824 */ /* 0x001fe400078e02ff */
[----:B------:R0:W-:Y:S01]  /*54ed0*/  STG.E.U16 desc[UR4][R52.64], R64 ;  /* 0x0000004034007986 */ /* 0x0001e2000c101504 */
[----:B------:R-:W-:Y:S01]  /*54ee0*/  LEA.HI.X.SX32 R49, R49, R3, 0x1, P0 ;  /* 0x0000000331317211 */ /* 0x000fe200000f0eff */
[----:B------:R-:W2:Y:S02]  /*54ef0*/  LDC R68, c[0x0][0x278] ;  /* 0x00009e00ff447b82 */ /* 0x000ea40000000800 */
[----:B------:R3:W-:Y:S01]  /*54f00*/  STG.E.U16 desc[UR4][R54.64], R200 ;  /* 0x000000c836007986 */ /* 0x0007e2000c101504 */
[----:B----4-:R-:W-:Y:S01]  /*54f10*/  IADD3 R50, P3, R77, R2, RZ ;  /* 0x000000024d327210 */ /* 0x010fe20007f7e0ff */
[----:B-1----:R-:W-:-:S04]  /*54f20*/  IMAD R69, R69, 0x33a, RZ ;  /* 0x0000033a45457824 */ /* 0x002fc800078e02ff */
[----:B------:R-:W1:Y:S01]  /*54f30*/  LDC R72, c[0x0][0x278] ;  /* 0x00009e00ff487b82 */ /* 0x000e620000000800 */
[----:B0-----:R-:W-:Y:S01]  /*54f40*/  IMAD R53, R66, 0x19b, RZ ;  /* 0x0000019b42357824 */ /* 0x001fe200078e02ff */
[----:B------:R-:W-:Y:S02]  /*54f50*/  LEA.HI.X.SX32 R51, R6, R3, 0x1, P3 ;  /* 0x0000000306337211 */ /* 0x000fe400018f0eff */
[----:B---3--:R-:W-:-:S04]  /*54f60*/  PRMT R200, R200, 0x7632, R200 ;  /* 0x00007632c8c87816 */ /* 0x008fc800000000c8 */
[----:B------:R-:W0:Y:S01]  /*54f70*/  LDC R66, c[0x0][0x278] ;  /* 0x00009e00ff427b82 */ /* 0x000e220000000800 */
[----:B------:R-:W-:Y:S01]  /*54f80*/  IADD3 R52, P4, R73, R2, RZ ;  /* 0x0000000249347210 */ /* 0x000fe20007f9e0ff */
[----:B------:R-:W-:Y:S01]  /*54f90*/  IMAD R73, R67, 0x338, RZ ;  /* 0x0000033843497824 */ /* 0x000fe200078e02ff */
[----:B------:R-:W-:Y:S05]  /*54fa0*/  STG.E.U16 desc[UR4][R48.64], R200 ;  /* 0x000000c830007986 */ /* 0x000fea000c101504 */
[----:B------:R-:W3:Y:S01]  /*54fb0*/  LDC R54, c[0x0][0x278] ;  /* 0x00009e00ff367b82 */ /* 0x000ee20000000800 */
[----:B------:R-:W-:Y:S01]  /*54fc0*/  LEA.HI.X.SX32 R53, R53, R3, 0x1, P4 ;  /* 0x0000000335357211 */ /* 0x000fe200020f0eff */
[----:B------:R4:W-:Y:S01]  /*54fd0*/  STG.E.U16 desc[UR4][R50.64], R201 ;  /* 0x000000c932007986 */ /* 0x0009e2000c101504 */
[----:B------:R-:W-:Y:S01]  /*54fe0*/  PRMT R6, R201, 0x7632, R6 ;  /* 0x00007632c9067816 */ /* 0x000fe20000000006 */
[----:B--2---:R-:W-:-:S04]  /*54ff0*/  IMAD R55, R4, 0x19d, RZ ;  /* 0x0000019d04377824 */ /* 0x004fc800078e02ff */
[----:B------:R-:W2:Y:S01]  /*55000*/  LDC R67, c[0x0][0x278] ;  /* 0x00009e00ff437b82 */ /* 0x000ea20000000800 */
[----:B------:R4:W-:Y:S02]  /*55010*/  STG.E.U16 desc[UR4][R52.64], R6 ;  /* 0x0000000634007986 */ /* 0x0009e4000c101504 */
[----:B----4-:R-:W-:-:S05]  /*55020*/  IMAD R51, R70, 0x33e, RZ ;  /* 0x0000033e46337824 */ /* 0x010fca00078e02ff */
[----:B------:R-:W4:Y:S01]  /*55030*/  LDC R64, c[0x0][0x278] ;  /* 0x00009e00ff407b82 */ /* 0x000f220000000800 */
[-C--:B------:R-:W-:Y:S01]  /*55040*/  IADD3 R50, P0, R69, R2.reuse, RZ ;  /* 0x0000000245327210 */ /* 0x080fe20007f1e0ff */
[----:B------:R-:W-:Y:S01]  /*55050*/  IMAD R71, R71, 0x33c, RZ ;  /* 0x0000033c47477824 */ /* 0x000fe200078e02ff */
[----:B------:R-:W-:Y:S02]  /*55060*/  IADD3 R52, P4, R51, R2, RZ ;  /* 0x0000000233347210 */ /* 0x000fe40007f9e0ff */
[----:B------:R-:W-:-:S03]  /*55070*/  LEA.HI.X.SX32 R51, R55, R3, 0x1, P0 ;  /* 0x0000000337337211 */ /* 0x000fc600000f0eff */
[----:B------:R-:W1:Y:S01]  /*55080*/  LDC R65, c[0x0][0x278] ;  /* 0x00009e00ff417b82 */ /* 0x000e620000000800 */
[----:B------:R-:W-:-:S07]  /*55090*/  IADD3 R48, P3, R73, R2, RZ ;  /* 0x0000000249307210 */ /* 0x000fce0007f7e0ff */
[----:B------:R-:W1:Y:S01]  /*550a0*/  LDC R55, c[0x0][0x278] ;  /* 0x00009e00ff377b82 */ /* 0x000e620000000800 */
[-C--:B------:R-:W-:Y:S02]  /*550b0*/  LEA.HI.X.SX32 R49, R8, R3.reuse, 0x1, P3 ;  /* 0x0000000308317211 */ /* 0x080fe400018f0eff */
[-C--:B------:R-:W-:Y:S01]  /*550c0*/  IADD3 R6, P3, R71, R2.reuse, RZ ;  /* 0x0000000247067210 */ /* 0x080fe20007f7e0ff */
[----:B0-----:R-:W-:Y:S01]  /*550d0*/  IMAD R69, R66, 0x340, RZ ;  /* 0x0000034042457824 */ /* 0x001fe200078e02ff */
[----:B------:R-:W-:Y:S01]  /*550e0*/  PRMT R70, R202, 0x7632, R70 ;  /* 0x00007632ca467816 */ /* 0x000fe20000000046 */
[----:B---3--:R-:W-:Y:S01]  /*550f0*/  IMAD R53, R54, 0x19f, RZ ;  /* 0x0000019f36357824 */ /* 0x008fe200078e02ff */
[-C--:B------:R-:W-:Y:S01]  /*55100*/  LEA.HI.X.SX32 R7, R7, R3.reuse, 0x1, P3 ;  /* 0x0000000307077211 */ /* 0x080fe200018f0eff */
[----:B------:R-:W0:Y:S01]  /*55110*/  LDC R54, c[0x0][0x278] ;  /* 0x00009e00ff367b82 */ /* 0x000e220000000800 */
[----:B------:R4:W-:Y:S01]  /*55120*/  STG.E.U16 desc[UR4][R48.64], R202 ;  /* 0x000000ca30007986 */ /* 0x0009e2000c101504 */
[----:B------:R-:W-:Y:S01]  /*55130*/  IMAD R71, R68, 0x342, RZ ;  /* 0x0000034244477824 */ /* 0x000fe200078e02ff */
[----:B------:R-:W-:Y:S01]  /*55140*/  IADD3 R4, P3, R69, R2, RZ ;  /* 0x0000000245047210 */ /* 0x000fe20007f7e0ff */
[----:B--2---:R-:W-:Y:S01]  /*55150*/  IMAD R67, R67, 0x344, RZ ;  /* 0x0000034443437824 */ /* 0x004fe200078e02ff */
[----:B------:R-:W-:Y:S03]  /*55160*/  STG.E.U16 desc[UR4][R50.64], R70 ;  /* 0x0000004632007986 */ /* 0x000fe6000c101504 */
[----:B------:R-:W2:Y:S01]  /*55170*/  LDC R66, c[0x0][0x278] ;  /* 0x00009e00ff427b82 */ /* 0x000ea20000000800 */
[----:B------:R1:W-:Y:S01]  /*55180*/  STG.E.U16 desc[UR4][R6.64], R203 ;  /* 0x000000cb06007986 */ /* 0x0003e2000c101504 */
[----:B------:R-:W-:-:S02]  /*55190*/  LEA.HI.X.SX32 R53, R53, R3, 0x1, P4 ;  /* 0x0000000335357211 */ /* 0x000fc400020f0eff */
[----:B------:R-:W-:Y:S01]  /*551a0*/  PRMT R73, R203, 0x7632, R73 ;  /* 0x00007632cb497816 */ /* 0x000fe20000000049 */
[----:B----4-:R-:W-:Y:S01]  /*551b0*/  IMAD R49, R64, 0x1a1, RZ ;  /* 0x000001a140317824 */ /* 0x010fe200078e02ff */
[-C--:B------:R-:W-:Y:S02]  /*551c0*/  LEA.HI.X.SX32 R5, R5, R3.reuse, 0x1, P3 ;  /* 0x0000000305057211 */ /* 0x080fe400018f0eff */
[----:B------:R-:W3:Y:S01]  /*551d0*/  LDC R8, c[0x0][0x278] ;  /* 0x00009e00ff087b82 */ /* 0x000ee20000000800 */
[-C--:B------:R-:W-:Y:S01]  /*551e0*/  IADD3 R48, P3, R67, R2.reuse, RZ ;  /* 0x0000000243307210 */ /* 0x080fe20007f7e0ff */
[----:B-1----:R-:W-:Y:S01]  /*551f0*/  IMAD R7, R72, 0x346, RZ ;  /* 0x0000034648077824 */ /* 0x002fe200078e02ff */
[-C--:B------:R-:W-:Y:S01]  /*55200*/  IADD3 R6, P0, R71, R2.reuse, RZ ;  /* 0x0000000247067210 */ /* 0x080fe20007f1e0ff */
[----:B------:R1:W-:Y:S01]  /*55210*/  STG.E.U16 desc[UR4][R52.64], R73 ;  /* 0x0000004934007986 */ /* 0x0003e2000c101504 */
[----:B------:R-:W-:Y:S02]  /*55220*/  PRMT R64, R204, 0x7632, R64 ;  /* 0x00007632cc407816 */ /* 0x000fe40000000040 */
[----:B------:R-:W-:Y:S01]  /*55230*/  IADD3 R50, P4, R7, R2, RZ ;  /* 0x0000000207327210 */ /* 0x000fe20007f9e0ff */
[----:B------:R-:W-:Y:S01]  /*55240*/  IMAD R51, R65, 0x1a3, RZ ;  /* 0x000001a341337824 */ /* 0x000fe200078e02ff */
[-C--:B------:R-:W-:Y:S01]  /*55250*/  LEA.HI.X.SX32 R7, R49, R3.reuse, 0x1, P0 ;  /* 0x0000000331077211 */ /* 0x080fe200000f0eff */
[----:B------:R-:W-:Y:S01]  /*55260*/  IMAD R65, R55, 0x34a, RZ ;  /* 0x0000034a37417824 */ /* 0x000fe200078e02ff */
[----:B------:R-:W-:Y:S01]  /*55270*/  LEA.HI.X.SX32 R49, R14, R3, 0x1, P3 ;  /* 0x000000030e317211 */ /* 0x000fe200018f0eff */
[----:B------:R-:W4:Y:S01]  /*55280*/  LDC R55, c[0x0][0x278] ;  /* 0x00009e00ff377b82 */ /* 0x000f220000000800 */
[----:B------:R0:W-:Y:S04]  /*55290*/  STG.E.U16 desc[UR4][R4.64], R204 ;  /* 0x000000cc04007986 */ /* 0x0001e8000c101504 */
[----:B------:R-:W-:Y:S03]  /*552a0*/  STG.E.U16 desc[UR4][R6.64], R64 ;  /* 0x0000004006007986 */ /* 0x000fe6000c101504 */
[----:B-1----:R-:W1:Y:S01]  /*552b0*/  LDC R52, c[0x0][0x278] ;  /* 0x00009e00ff347b82 */ /* 0x002e620000000800 */
[----:B------:R0:W-:Y:S01]  /*552c0*/  STG.E.U16 desc[UR4][R48.64], R205 ;  /* 0x000000cd30007986 */ /* 0x0001e2000c101504 */
[----:B--2---:R-:W-:-:S02]  /*552d0*/  IMAD R67, R66, 0x34c, RZ ;  /* 0x0000034c42437824 */ /* 0x004fc400078e02ff */
[----:B0-----:R-:W-:-:S04]  /*552e0*/  IMAD R5, R54, 0x348, RZ ;  /* 0x0000034836057824 */ /* 0x001fc800078e02ff */
[----:B------:R-:W0:Y:S08]  /*552f0*/  LDC R53, c[0x0][0x278] ;  /* 0x00009e00ff357b82 */ /* 0x000e300000000800 */
[----:B------:R-:W2:Y:S01]  /*55300*/  LDC R48, c[0x0][0x278] ;  /* 0x00009e00ff307b82 */ /* 0x000ea20000000800 */
[----:B------:R-:W-:Y:S01]  /*55310*/  IADD3 R4, P0, R5, R2, RZ ;  /* 0x0000000205047210 */ /* 0x000fe20007f1e0ff */
[----:B---3--:R-:W-:Y:S01]  /*55320*/  IMAD R7, R8, 0x1a5, RZ ;  /* 0x000001a508077824 */ /* 0x008fe200078e02ff */
[----:B------:R-:W-:-:S02]  /*55330*/  LEA.HI.X.SX32 R51, R51, R3, 0x1, P4 ;  /* 0x0000000333337211 */ /* 0x000fc400020f0eff */
[----:B------:R-:W-:-:S03]  /*55340*/  PRMT R68, R205, 0x7632, R68 ;  /* 0x00007632cd447816 */ /* 0x000fc60000000044 */
[----:B------:R-:W3:Y:S01]  /*55350*/  LDC R54, c[0x0][0x278] ;  /* 0x00009e00ff367b82 */ /* 0x000ee20000000800 */
[-C--:B------:R-:W-:Y:S02]  /*55360*/  IADD3 R6, P3, R65, R2.reuse, RZ ;  /* 0x0000000241067210 */ /* 0x080fe40007f7e0ff */
[----:B------:R-:W-:-:S05]  /*55370*/  IADD3 R8, P4, R67, R2, RZ ;  /* 0x0000000243087210 */ /* 0x000fca0007f9e0ff */
[----:B------:R-:W3:Y:S01]  /*55380*/  LDC R14, c[0x0][0x278] ;  /* 0x00009e00ff0e7b82 */ /* 0x000ee20000000800 */
[-C--:B------:R-:W-:Y:S01]  /*55390*/  LEA.HI.X.SX32 R5, R9, R3.reuse, 0x1, P0 ;  /* 0x0000000309057211 */ /* 0x080fe200000f0eff */
[----:B------:R4:W-:Y:S01]  /*553a0*/  STG.E.U16 desc[UR4][R50.64], R68 ;  /* 0x0000004432007986 */ /* 0x0009e2000c101504 */
[-C--:B------:R-:W-:Y:S02]  /*553b0*/  LEA.HI.X.SX32 R7, R7, R3.reuse, 0x1, P3 ;  /* 0x0000000307077211 */ /* 0x080fe400018f0eff */
[----:B------:R-:W-:Y:S01]  /*553c0*/  PRMT R65, R206, 0x7632, R65 ;  /* 0x00007632ce417816 */ /* 0x000fe20000000041 */
[----:B-1----:R-:W-:Y:S01]  /*553d0*/  IMAD R49, R52, 0x34e, RZ ;  /* 0x0000034e34317824 */ /* 0x002fe200078e02ff */
[----:B------:R-:W-:Y:S01]  /*553e0*/  LEA.HI.X.SX32 R9, R10, R3, 0x1, P4 ;  /* 0x000000030a097211 */ /* 0x000fe200020f0eff */
[----:B------:R-:W1:Y:S01]  /*553f0*/  LDC R52, c[0x0][0x278] ;  /* 0x00009e00ff347b82 */ /* 0x000e620000000800 */
[----:B----4-:R-:W-:Y:S01]  /*55400*/  IMAD R55, R55, 0x354, RZ ;  /* 0x0000035437377824 */ /* 0x010fe200078e02ff */
[----:B------:R4:W-:Y:S06]  /*55410*/  STG.E.U16 desc[UR4][R4.64], R206 ;  /* 0x000000ce04007986 */ /* 0x0009ec000c101504 */
[----:B------:R-:W1:Y:S01]  /*55420*/  LDC R51, c[0x0][0x278] ;  /* 0x00009e00ff337b82 */ /* 0x000e620000000800 */
[----:B------:R-:W-:Y:S04]  /*55430*/  STG.E.U16 desc[UR4][R6.64], R65 ;  /* 0x0000004106007986 */ /* 0x000fe8000c101504 */
[----:B------:R2:W-:Y:S03]  /*55440*/  STG.E.U16 desc[UR4][R8.64], R207 ;  /* 0x000000cf08007986 */ /* 0x0005e6000c101504 */
[----:B------:R-:W1:Y:S01]  /*55450*/  LDC R10, c[0x0][0x278] ;  /* 0x00009e00ff0a7b82 */ /* 0x000e620000000800 */
[----:B----4-:R-:W-:-:S07]  /*55460*/  IADD3 R4, P3, R49, R2, RZ ;  /* 0x0000000231047210 */ /* 0x010fce0007f7e0ff */
[----:B------:R-:W4:Y:S01]  /*55470*/  LDC R64, c[0x0][0x278] ;  /* 0x00009e00ff407b82 */ /* 0x000f220000000800 */
[----:B--2---:R-:W-:Y:S01]  /*55480*/  IMAD R9, R48, 0x1a9, RZ ;  /* 0x000001a930097824 */ /* 0x004fe200078e02ff */
[----:B------:R-:W-:-:S04]  /*55490*/  IADD3 R48, P4, R55, R2, RZ ;  /* 0x0000000237307210 */ /* 0x000fc80007f9e0ff */
[----:B------:R-:W-:Y:S02]  /*554a0*/  LEA.HI.X.SX32 R49, R18, R3, 0x1, P4 ;  /* 0x0000000312317211 */ /* 0x000fe400020f0eff */
[----:B------:R-:W2:Y:S01]  /*554b0*/  LDC R50, c[0x0][0x278] ;  /* 0x00009e00ff327b82 */ /* 0x000ea20000000800 */
[----:B0-----:R-:W-:Y:S02]  /*554c0*/  IMAD R53, R53, 0x350, RZ ;  /* 0x0000035035357824 */ /* 0x001fe400078e02ff */
[----:B---3--:R-:W-:-:S05]  /*554d0*/  IMAD R7, R54, 0x352, RZ ;  /* 0x0000035236077824 */ /* 0x008fca00078e02ff */
[----:B------:R-:W0:Y:S01]  /*554e0*/  LDC R18, c[0x0][0x278] ;  /* 0x00009e00ff127b82 */ /* 0x000e220000000800 */
[----:B------:R-:W-:Y:S01]  /*554f0*/  IMAD R5, R14, 0x1a7, RZ ;  /* 0x000001a70e057824 */ /* 0x000fe200078e02ff */
[----:B------:R-:W-:-:S06]  /*55500*/  IADD3 R6, P0, R53, R2, RZ ;  /* 0x0000000235067210 */ /* 0x000fcc0007f1e0ff */
[----:B------:R-:W3:Y:S01]  /*55510*/  LDC R54, c[0x0][0x278] ;  /* 0x00009e00ff367b82 */ /* 0x000ee20000000800 */
[-C--:B------:R-:W-:Y:S02]  /*55520*/  LEA.HI.X.SX32 R5, R5, R3.reuse, 0x1, P3 ;  /* 0x0000000305057211 */ /* 0x080fe400018f0eff */
[----:B------:R-:W-:Y:S02]  /*55530*/  PRMT R66, R207, 0x7632, R66 ;  /* 0x00007632cf427816 */ /* 0x000fe40000000042 */
[----:B------:R-:W-:Y:S02]  /*55540*/  IADD3 R8, P3, R7, R2, RZ ;  /* 0x0000000207087210 */ /* 0x000fe40007f7e0ff */
[-C--:B------:R-:W-:Y:S01]  /*55550*/  LEA.HI.X.SX32 R7, R17, R3.reuse, 0x1, P0 ;  /* 0x0000000311077211 */ /* 0x080fe200000f0eff */
[----:B------:R-:W3:Y:S01]  /*55560*/  LDC R53, c[0x0][0x278] ;  /* 0x00009e00ff357b82 */ /* 0x000ee20000000800 */
[----:B-1----:R-:W-:Y:S01]  /*55570*/  IMAD R17, R51, 0x356, RZ ;  /* 0x0000035633117824 */ /* 0x002fe200078e02ff */
[----:B------:R-:W-:Y:S01]  /*55580*/  LEA.HI.X.SX32 R9, R9, R3, 0x1, P3 ;  /* 0x0000000309097211 */ /* 0x000fe200018f0eff */
[----:B------:R-:W-:Y:S01]  /*55590*/  IMAD R55, R52, 0x358, RZ ;  /* 0x0000035834377824 */ /* 0x000fe200078e02ff */
[----:B------:R-:W-:Y:S01]  /*555a0*/  PRMT R67, R208, 0x7632, R67 ;  /* 0x00007632d0437816 */ /* 0x000fe20000000043 */
[----:B------:R1:W-:Y:S01]  /*555b0*/  STG.E.U16 desc[UR4][R4.64], R66 ;  /* 0x0000004204007986 */ /* 0x0003e2000c101504 */
[----:B----4-:R-:W-:-:S02]  /*555c0*/  IMAD R65, R64, 0x35a, RZ ;  /* 0x0000035a40417824 */ /* 0x010fc400078e02ff */
[----:B------:R-:W4:Y:S01]  /*555d0*/  LDC R14, c[0x0][0x278] ;  /* 0x00009e00ff0e7b82 */ /* 0x000f220000000800 */
[----:B------:R2:W-:Y:S04]  /*555e0*/  STG.E.U16 desc[UR4][R6.64], R208 ;  /* 0x000000d006007986 */ /* 0x0005e8000c101504 */
[----:B------:R0:W-:Y:S03]  /*555f0*/  STG.E.U16 desc[UR4][R8.64], R67 ;  /* 0x0000004308007986 */ /* 0x0001e6000c101504 */
[----:B------:R-:W4:Y:S01]  /*55600*/  LDC R51, c[0x0][0x278] ;  /* 0x00009e00ff337b82 */ /* 0x000f220000000800 */
[----:B-1----:R-:W-:Y:S01]  /*55610*/  IMAD R5, R10, 0x1ab, RZ ;  /* 0x000001ab0a057824 */ /* 0x002fe200078e02ff */
[-C--:B------:R-:W-:Y:S01]  /*55620*/  IADD3 R4, P0, R17, R2.reuse, RZ ;  /* 0x0000000211047210 */ /* 0x080fe20007f1e0ff */
[----:B------:R1:W-:Y:S01]  /*55630*/  STG.E.U16 desc[UR4][R48.64], R209 ;  /* 0x000000d130007986 */ /* 0x0003e2000c101504 */
[----:B--2---:R-:W-:-:S02]  /*55640*/  IADD3 R6, P3, R55, R2, RZ ;  /* 0x0000000237067210 */ /* 0x004fc40007f7e0ff */
[-C--:B------:R-:W-:Y:S02]  /*55650*/  LEA.HI.X.SX32 R5, R5, R3.reuse, 0x1, P0 ;  /* 0x0000000305057211 */ /* 0x080fe400000f0eff */
[----:B------:R-:W2:Y:S01]  /*55660*/  LDC R17, c[0x0][0x278] ;  /* 0x00009e00ff117b82 */ /* 0x000ea20000000800 */
[----:B0-----:R-:W-:Y:S01]  /*55670*/  IMAD R9, R50, 0x1ad, RZ ;  /* 0x000001ad32097824 */ /* 0x001fe200078e02ff */
[-C--:B------:R-:W-:Y:S01]  /*55680*/  LEA.HI.X.SX32 R7, R15, R3.reuse, 0x1, P3 ;  /* 0x000000030f077211 */ /* 0x080fe200018f0eff */
[----:B------:R-:W-:Y:S01]  /*55690*/  IMAD R55, R18, 0x35c, RZ ;  /* 0x0000035c12377824 */ /* 0x000fe200078e02ff */
[----:B------:R-:W-:Y:S02]  /*556a0*/  IADD3 R8, P4, R65, R2, RZ ;  /* 0x0000000241087210 */ /* 0x000fe40007f9e0ff */
[----:B-1----:R-:W-:Y:S02]  /*556b0*/  PRMT R209, R209, 0x7632, R209 ;  /* 0x00007632d1d17816 */ /* 0x002fe400000000d1 */
[----:B------:R-:W0:Y:S01]  /*556c0*/  LDC R48, c[0x0][0x278] ;  /* 0x00009e00ff307b82 */ /* 0x000e220000000800 */
[----:B------:R-:W-:-:S02]  /*556d0*/  LEA.HI.X.SX32 R9, R9, R3, 0x1, P4 ;  /* 0x0000000309097211 */ /* 0x000fc400020f0eff */
[----:B------:R-:W-:Y:S01]  /*556e0*/  PRMT R64, R210, 0x7632, R64 ;  /* 0x00007632d2407816 */ /* 0x000fe20000000040 */
[----:B------:R1:W-:Y:S04]  /*556f0*/  STG.E.U16 desc[UR4][R4.64], R209 ;  /* 0x000000d104007986 */ /* 0x0003e8000c101504 */
[----:B------:R3:W-:Y:S01]  /*55700*/  STG.E.U16 desc[UR4][R6.64], R210 ;  /* 0x000000d206007986 */ /* 0x0007e2000c101504 */
[----:B------:R-:W0:Y:S03]  /*55710*/  LDC R50, c[0x0][0x278] ;  /* 0x00009e00ff327b82 */ /* 0x000e260000000800 */
[----:B------:R3:W-:Y:S01]  /*55720*/  STG.E.U16 desc[UR4][R8.64], R64 ;  /* 0x0000004008007986 */ /* 0x0007e2000c101504 */
[----:B-1----:R-:W-:-:S04]  /*55730*/  IADD3 R4, P3, R55, R2, RZ ;  /* 0x0000000237047210 */ /* 0x002fc80007f7e0ff */
[----:B------:R-:W1:Y:S01]  /*55740*/  LDC R49, c[0x0][0x278] ;  /* 0x00009e00ff317b82 */ /* 0x000e620000000800 */
[----:B---3--:R-:W-:Y:S01]  /*55750*/  IMAD R7, R54, 0x360, RZ ;  /* 0x0000036036077824 */ /* 0x008fe200078e02ff */
[----:B------:R-:W-:Y:S01]  /*55760*/  LEA.HI.X.SX32 R5, R16, R3, 0x1, P3 ;  /* 0x0000000310057211 */ /* 0x000fe200018f0eff */
[----:B------:R-:W-:-:S03]  /*55770*/  IMAD R53, R53, 0x35e, RZ ;  /* 0x0000035e35357824 */ /* 0x000fc600078e02ff */
[-C--:B------:R-:W-:Y:S02]  /*55780*/  IADD3 R8, P3, R7, R2.reuse, RZ ;  /* 0x0000000207087210 */ /* 0x080fe40007f7e0ff */
[----:B------:R-:W3:Y:S02]  /*55790*/  LDC R10, c[0x0][0x278] ;  /* 0x00009e00ff0a7b82 */ /* 0x000ee40000000800 */
[----:B------:R-:W-:Y:S01]  /*557a0*/  LEA.HI.X.SX32 R9, R20, R3, 0x1, P3 ;  /* 0x0000000314097211 */ /* 0x000fe200018f0eff */
[----:B----4-:R-:W-:Y:S01]  /*557b0*/  IMAD R15, R14, 0x1af, RZ ;  /* 0x000001af0e0f7824 */ /* 0x010fe200078e02ff */
[----:B------:R-:W-:-:S04]  /*557c0*/  IADD3 R6, P0, R53, R2, RZ ;  /* 0x0000000235067210 */ /* 0x000fc80007f1e0ff */
[----:B------:R-:W4:Y:S01]  /*557d0*/  LDC R20, c[0x0][0x278] ;  /* 0x00009e00ff147b82 */ /* 0x000f220000000800 */
[----:B------:R-:W-:Y:S01]  /*557e0*/  IMAD R51, R51, 0x362, RZ ;  /* 0x0000036233337824 */ /* 0x000fe200078e02ff */
[----:B------:R-:W-:Y:S01]  /*557f0*/  LEA.HI.X.SX32 R7, R15, R3, 0x1, P0 ;  /* 0x000000030f077211 */ /* 0x000fe200000f0eff */
[----:B--2---:R-:W-:Y:S01]  /*55800*/  IMAD R17, R17, 0x1b1, RZ ;  /* 0x000001b111117824 */ /* 0x004fe200078e02ff */
[----:B------:R-:W-:-:S04]  /*55810*/  PRMT R54, R211, 0x7632, R54 ;  /* 0x00007632d3367816 */ /* 0x000fc80000000036 */
[----:B------:R-:W2:Y:S01]  /*55820*/  LDC R52, c[0x0][0x278] ;  /* 0x00009e00ff347b82 */ /* 0x000ea20000000800 */
[----:B------:R0:W-:Y:S01]  /*55830*/  STG.E.U16 desc[UR4][R4.64], R211 ;  /* 0x000000d304007986 */ /* 0x0001e2000c101504 */
[----:B------:R-:W-:-:S06]  /*55840*/  IADD3 R14, P4, R51, R2, RZ ;  /* 0x00000002330e7210 */ /* 0x000fcc0007f9e0ff */
[----:B------:R-:W2:Y:S01]  /*55850*/  LDC R16, c[0x0][0x278] ;  /* 0x00009e00ff107b82 */ /* 0x000ea20000000800 */
[----:B------:R-:W-:Y:S01]  /*55860*/  STG.E.U16 desc[UR4][R6.64], R54 ;  /* 0x0000003606007986 */ /* 0x000fe2000c101504 */
[----:B0-----:R-:W-:-:S06]  /*55870*/  IMAD R5, R48, 0x364, RZ ;  /* 0x0000036430057824 */ /* 0x001fcc00078e02ff */
[----:B------:R-:W0:Y:S01]  /*55880*/  LDC R51, c[0x0][0x278] ;  /* 0x00009e00ff337b82 */ /* 0x000e220000000800 */
[----:B------:R-:W-:Y:S01]  /*55890*/  LEA.HI.X.SX32 R15, R17, R3, 0x1, P4 ;  /* 0x00000003110f7211 */ /* 0x000fe200020f0eff */
[----:B------:R3:W-:Y:S01]  /*558a0*/  STG.E.U16 desc[UR4][R8.64], R212 ;  /* 0x000000d408007986 */ /* 0x0007e2000c101504 */
[----:B------:R-:W-:-:S05]  /*558b0*/  IADD3 R4, P3, R5, R2, RZ ;  /* 0x0000000205047210 */ /* 0x000fca0007f7e0ff */
[----:B------:R-:W0:Y:S01]  /*558c0*/  LDC R48, c[0x0][0x278] ;  /* 0x00009e00ff307b82 */ /* 0x000e220000000800 */
[----:B-1----:R-:W-:Y:S01]  /*558d0*/  IMAD R49, R49, 0x366, RZ ;  /* 0x0000036631317824 */ /* 0x002fe200078e02ff */
[----:B------:R-:W-:Y:S01]  /*558e0*/  LEA.HI.X.SX32 R5, R21, R3, 0x1, P3 ;  /* 0x0000000315057211 */ /* 0x000fe200018f0eff */
[----:B---3--:R-:W-:-:S05]  /*558f0*/  IMAD R9, R50, 0x368, RZ ;  /* 0x0000036832097824 */ /* 0x008fca00078e02ff */
[----:B------:R-:W1:Y:S01]  /*55900*/  LDC R17, c[0x0][0x278] ;  /* 0x00009e00ff117b82 */ /* 0x000e620000000800 */
[----:B------:R-:W-:-:S07]  /*55910*/  IADD3 R8, P3, R9, R2, RZ ;  /* 0x0000000209087210 */ /* 0x000fce0007f7e0ff */
[----:B------:R-:W3:Y:S01]  /*55920*/  LDC R53, c[0x0][0x278] ;  /* 0x00009e00ff357b82 */ /* 0x000ee20000000800 */
[----:B------:R-:W-:Y:S02]  /*55930*/  PRMT R55, R212, 0x7632, R55 ;  /* 0x00007632d4377816 */ /* 0x000fe40000000037 */
[----:B------:R-:W-:-:S05]  /*55940*/  IADD3 R6, P0, R49, R2, RZ ;  /* 0x0000000231067210 */ /* 0x000fca0007f1e0ff */
[----:B------:R-:W3:Y:S01]  /*55950*/  LDC R18, c[0x0][0x278] ;  /* 0x00009e00ff127b82 */ /* 0x000ee20000000800 */
[----:B------:R-:W-:Y:S01]  /*55960*/  LEA.HI.X.SX32 R9, R19, R3, 0x1, P3 ;  /* 0x0000000313097211 */ /* 0x000fe200018f0eff */
[----:B----4-:R-:W-:Y:S01]  /*55970*/  IMAD R49, R20, 0x36c, RZ ;  /* 0x0000036c14317824 */ /* 0x010fe200078e02ff */
[----:B------:R2:W-:Y:S01]  /*55980*/  STG.E.U16 desc[UR4][R14.64], R55 ;  /* 0x000000370e007986 */ /* 0x0005e2000c101504 */
[----:B------:R-:W-:-:S04]  /*55990*/  IMAD R7, R10, 0x1b3, RZ ;  /* 0x000001b30a077824 */ /* 0x000fc800078e02ff */
[----:B------:R-:W4:Y:S01]  /*559a0*/  LDC R19, c[0x0][0x278] ;  /* 0x00009e00ff137b82 */ /* 0x000f220000000800 */
[----:B------:R0:W-:Y:S01]  /*559b0*/  STG.E.U16 desc[UR4][R4.64], R213 ;  /* 0x000000d504007986 */ /* 0x0001e2000c101504 */
[----:B------:R-:W-:-:S06]  /*559c0*/  LEA.HI.X.SX32 R7, R7, R3, 0x1, P0 ;  /* 0x0000000307077211 */ /* 0x000fcc00000f0eff */
[----:B------:R-:W4:Y:S01]  /*559d0*/  LDC R20, c[0x0][0x278] ;  /* 0x00009e00ff147b82 */ /* 0x000f220000000800 */
[----:B--2---:R-:W-:Y:S02]  /*559e0*/  IMAD R55, R52, 0x36a, RZ ;  /* 0x0000036a34377824 */ /* 0x004fe400078e02ff */
[----:B------:R-:W-:Y:S01]  /*559f0*/  IMAD R15, R16, 0x1b5, RZ ;  /* 0x000001b5100f7824 */ /* 0x000fe200078e02ff */
[----:B0-----:R-:W-:-:S04]  /*55a00*/  PRMT R5, R213, 0x7632, R5 ;  /* 0x00007632d5057816 */ /* 0x001fc80000000005 */
[----:B------:R-:W0:Y:S01]  /*55a10*/  LDC R21, c[0x0][0x278] ;  /* 0x00009e00ff157b82 */ /* 0x000e220000000800 */
[-C--:B------:R-:W-:Y:S01]  /*55a20*/  IADD3 R14, P4, R55, R2.reuse, RZ ;  /* 0x00000002370e7210 */ /* 0x080fe20007f9e0ff */
[----:B------:R-:W-:Y:S01]  /*55a30*/  IMAD R51, R51, 0x36e, RZ ;  /* 0x0000036e33337824 */ /* 0x000fe200078e02ff */
[----:B------:R2:W-:Y:S01]  /*55a40*/  STG.E.U16 desc[UR4][R6.64], R5 ;  /* 0x0000000506007986 */ /* 0x0005e2000c101504 */
[----:B------:R-:W-:Y:S01]  /*55a50*/  PRMT R10, R214, 0x7632, R10 ;  /* 0x00007632d60a7816 */ /* 0x000fe2000000000a */
[----:B-1----:R-:W-:Y:S01]  /*55a60*/  IMAD R17, R17, 0x1b7, RZ ;  /* 0x000001b711117824 */ /* 0x002fe200078e02ff */
[-C--:B------:R-:W-:Y:S01]  /*55a70*/  LEA.HI.X.SX32 R15, R15, R3.reuse, 0x1, P4 ;  /* 0x000000030f0f7211 */ /* 0x080fe200020f0eff */
[----:B---3--:R-:W-:Y:S01]  /*55a80*/  IMAD R53, R53, 0x372, RZ ;  /* 0x0000037235357824 */ /* 0x008fe200078e02ff */
[-C--:B------:R-:W-:Y:S01]  /*55a90*/  IADD3 R4, P3, R49, R2.reuse, RZ ;  /* 0x0000000231047210 */ /* 0x080fe20007f7e0ff */
[----:B------:R1:W-:Y:S01]  /*55aa0*/  STG.E.U16 desc[UR4][R8.64], R214 ;  /* 0x000000d608007986 */ /* 0x0003e2000c101504 */
[----:B------:R-:W3:Y:S01]  /*55ab0*/  LDC R16, c[0x0][0x278] ;  /* 0x00009e00ff107b82 */ /* 0x000ee20000000800 */
[----:B--2---:R-:W-:Y:S01]  /*55ac0*/  IMAD R7, R48, 0x370, RZ ;  /* 0x0000037030077824 */ /* 0x004fe200078e02ff */
[-C--:B------:R-:W-:Y:S01]  /*55ad0*/  IADD3 R6, P0, R51, R2.reuse, RZ ;  /* 0x0000000233067210 */ /* 0x080fe20007f1e0ff */
[----:B------:R2:W-:Y:S01]  /*55ae0*/  STG.E.U16 desc[UR4][R14.64], R10 ;  /* 0x0000000a0e007986 */ /* 0x0005e2000c101504 */
[----:B------:R-:W-:Y:S01]  /*55af0*/  LEA.HI.X.SX32 R5, R11, R3, 0x1, P3 ;  /* 0x000000030b057211 */ /* 0x000fe200018f0eff */
[----:B------:R-:W-:Y:S01]  /*55b00*/  IMAD R11, R18, 0x1b9, RZ ;  /* 0x000001b9120b7824 */ /* 0x000fe200078e02ff */
[----:B-1----:R-:W-:-:S02]  /*55b10*/  IADD3 R8, P3, R7, R2, RZ ;  /* 0x0000000207087210 */ /* 0x002fc40007f7e0ff */
[----:B------:R-:W1:Y:S01]  /*55b20*/  LDC R18, c[0x0][0x278] ;  /* 0x00009e00ff127b82 */ /* 0x000e620000000800 */
[----:B------:R-:W-:Y:S02]  /*55b30*/  LEA.HI.X.SX32 R7, R17, R3, 0x1, P0 ;  /* 0x0000000311077211 */ /* 0x000fe400000f0eff */
[----:B------:R-:W-:Y:S02]  /*55b40*/  PRMT R48, R215, 0x7632, R48 ;  /* 0x00007632d7307816 */ /* 0x000fe40000000030 */
[----:B--2---:R-:W-:-:S03]  /*55b50*/  IADD3 R10, P4, R53, R2, RZ ;  /* 0x00000002350a7210 */ /* 0x004fc60007f9e0ff */
[----:B------:R-:W2:Y:S01]  /*55b60*/  LDC R17, c[0x0][0x278] ;  /* 0x00009e00ff117b82 */ /* 0x000ea20000000800 */
[-C--:B------:R-:W-:Y:S01]  /*55b70*/  LEA.HI.X.SX32 R9, R25, R3.reuse, 0x1, P3 ;  /* 0x0000000319097211 */ /* 0x080fe200018f0eff */
[----:B------:R0:W-:Y:S01]  /*55b80*/  STG.E.U16 desc[UR4][R4.64], R215 ;  /* 0x000000d704007986 */ /* 0x0001e2000c101504 */
[----:B------:R-:W-:Y:S01]  /*55b90*/  LEA.HI.X.SX32 R11, R11, R3, 0x1, P4 ;  /* 0x000000030b0b7211 */ /* 0x000fe200020f0eff */
[----:B----4-:R-:W-:Y:S01]  /*55ba0*/  IMAD R15, R19, 0x374, RZ ;  /* 0x00000374130f7824 */ /* 0x010fe200078e02ff */
[----:B------:R-:W-:Y:S01]  /*55bb0*/  PRMT R25, R216, 0x7632, R25 ;  /* 0x00007632d8197816 */ /* 0x000fe20000000019 */
[----:B------:R-:W-:Y:S02]  /*55bc0*/  STG.E.U16 desc[UR4][R6.64], R48 ;  /* 0x0000003006007986 */ /* 0x000fe4000c101504 */
[----:B------:R-:W4:Y:S02]  /*55bd0*/  LDC R14, c[0x0][0x278] ;  /* 0x00009e00ff0e7b82 */ /* 0x000f240000000800 */
[----:B------:R3:W-:Y:S01]  /*55be0*/  STG.E.U16 desc[UR4][R8.64], R216 ;  /* 0x000000d808007986 */ /* 0x0007e2000c101504 */
[----:B0-----:R-:W-:-:S05]  /*55bf0*/  IMAD R5, R20, 0x376, RZ ;  /* 0x0000037614057824 */ /* 0x001fca00078e02ff */
[----:B------:R-:W0:Y:S01]  /*55c00*/  LDC R19, c[0x0][0x278] ;  /* 0x00009e00ff137b82 */ /* 0x000e220000000800 */
[----:B------:R3:W-:Y:S01]  /*55c10*/  STG.E.U16 desc[UR4][R10.64], R25 ;  /* 0x000000190a007986 */ /* 0x0007e2000c101504 */
[----:B------:R-:W-:-:S06]  /*55c20*/  IMAD R21, R21, 0x378, RZ ;  /* 0x0000037815157824 */ /* 0x000fcc00078e02ff */
[----:B------:R-:W4:Y:S01]  /*55c30*/  LDC R20, c[0x0][0x278] ;  /* 0x00009e00ff147b82 */ /* 0x000f220000000800 */
[----:B---3--:R-:W-:-:S07]  /*55c40*/  IADD3 R8, P4, R21, R2, RZ ;  /* 0x0000000215087210 */ /* 0x008fce0007f9e0ff */
[----:B------:R-:W3:Y:S01]  /*55c50*/  LDC R10, c[0x0][0x278] ;  /* 0x00009e00ff0a7b82 */ /* 0x000ee20000000800 */
[-C--:B------:R-:W-:Y:S01]  /*55c60*/  IADD3 R4, P0, R15, R2.reuse, RZ ;  /* 0x000000020f047210 */ /* 0x080fe20007f1e0ff */
[----:B------:R-:W-:Y:S01]  /*55c70*/  IMAD R7, R16, 0x1bb, RZ ;  /* 0x000001bb10077824 */ /* 0x000fe200078e02ff */
[----:B------:R-:W-:-:S05]  /*55c80*/  IADD3 R6, P3, R5, R2, RZ ;  /* 0x0000000205067210 */ /* 0x000fca0007f7e0ff */
[----:B------:R-:W3:Y:S01]  /*55c90*/  LDC R21, c[0x0][0x278] ;  /* 0x00009e00ff157b82 */ /* 0x000ee20000000800 */
[-C--:B------:R-:W-:Y:S01]  /*55ca0*/  LEA.HI.X.SX32 R5, R28, R3.reuse, 0x1, P0 ;  /* 0x000000031c057211 */ /* 0x080fe200000f0eff */
[----:B--2---:R-:W-:Y:S01]  /*55cb0*/  IMAD R11, R17, 0x37a, RZ ;  /* 0x0000037a110b7824 */ /* 0x004fe200078e02ff */
[----:B------:R-:W-:-:S05]  /*55cc0*/  LEA.HI.X.SX32 R7, R7, R3, 0x1, P3 ;  /* 0x0000000307077211 */ /* 0x000fca00018f0eff */
[----:B------:R-:W2:Y:S01]  /*55cd0*/  LDC R16, c[0x0][0x278] ;  /* 0x00009e00ff107b82 */ /* 0x000ea20000000800 */
[----:B------:R-:W-:Y:S01]  /*55ce0*/  PRMT R28, R217, 0x7632, R28 ;  /* 0x00007632d91c7816 */ /* 0x000fe2000000001c */
[----:B------:R4:W-:Y:S01]  /*55cf0*/  STG.E.U16 desc[UR4][R4.64], R217 ;  /* 0x000000d904007986 */ /* 0x0009e2000c101504 */
[----:B------:R-:W-:Y:S01]  /*55d00*/  LEA.HI.X.SX32 R9, R27, R3, 0x1, P4 ;  /* 0x000000031b097211 */ /* 0x000fe200020f0eff */
[----:B-1----:R-:W-:Y:S02]  /*55d10*/  IMAD R27, R18, 0x37c, RZ ;  /* 0x0000037c121b7824 */ /* 0x002fe400078e02ff */
[----:B0-----:R-:W-:Y:S02]  /*55d20*/  IMAD R19, R19, 0x37e, RZ ;  /* 0x0000037e13137824 */ /* 0x001fe400078e02ff */
[----:B------:R-:W0:Y:S01]  /*55d30*/  LDC R15, c[0x0][0x278] ;  /* 0x00009e00ff0f7b82 */ /* 0x000e220000000800 */
[----:B------:R1:W-:Y:S01]  /*55d40*/  STG.E.U16 desc[UR4][R6.64], R28 ;  /* 0x0000001c06007986 */ /* 0x0003e2000c101504 */
[----:B----4-:R-:W-:Y:S01]  /*55d50*/  IMAD R5, R14, 0x1bd, RZ ;  /* 0x000001bd0e057824 */ /* 0x010fe200078e02ff */
[----:B------:R-:W-:-:S05]  /*55d60*/  IADD3 R4, P3, R11, R2, RZ ;  /* 0x000000020b047210 */ /* 0x000fca0007f7e0ff */
[----:B------:R-:W4:Y:S01]  /*55d70*/  LDC R17, c[0x0][0x278] ;  /* 0x00009e00ff117b82 */ /* 0x000f220000000800 */
[----:B------:R-:W-:Y:S01]  /*55d80*/  IMAD R11, R20, 0x380, RZ ;  /* 0x00000380140b7824 */ /* 0x000fe200078e02ff */
[----:B------:R3:W-:Y:S01]  /*55d90*/  STG.E.U16 desc[UR4][R8.64], R218 ;  /* 0x000000da08007986 */ /* 0x0007e2000c101504 */
[----:B------:R-:W-:Y:S02]  /*55da0*/  LEA.HI.X.SX32 R5, R5, R3, 0x1, P3 ;  /* 0x0000000305057211 */ /* 0x000fe400018f0eff */
[----:B-1----:R-:W-:-:S03]  /*55db0*/  IADD3 R6, P0, R27, R2, RZ ;  /* 0x000000021b067210 */ /* 0x002fc60007f1e0ff */
[----:B------:R-:W1:Y:S01]  /*55dc0*/  LDC R25, c[0x0][0x278] ;  /* 0x00009e00ff197b82 */ /* 0x000e620000000800 */
[----:B------:R-:W-:Y:S01]  /*55dd0*/  PRMT R48, R218, 0x7632, R48 ;  /* 0x00007632da307816 */ /* 0x000fe20000000030 */
[----:B---3--:R-:W-:Y:S01]  /*55de0*/  IMAD R9, R10, 0x1bf, RZ ;  /* 0x000001bf0a097824 */ /* 0x008fe200078e02ff */
[----:B------:R-:W-:-:S05]  /*55df0*/  IADD3 R8, P3, R19, R2, RZ ;  /* 0x0000000213087210 */ /* 0x000fca0007f7e0ff */
[----:B------:R-:W3:Y:S01]  /*55e00*/  LDC R18, c[0x0][0x278] ;  /* 0x00009e00ff127b82 */ /* 0x000ee20000000800 */
[----:B------:R-:W-:Y:S02]  /*55e10*/  IADD3 R10, P4, R11, R2, RZ ;  /* 0x000000020b0a7210 */ /* 0x000fe40007f9e0ff */
[-C--:B------:R-:W-:Y:S02]  /*55e20*/  LEA.HI.X.SX32 R7, R29, R3.reuse, 0x1, P0 ;  /* 0x000000031d077211 */ /* 0x080fe400000f0eff */
[-C--:B------:R-:W-:Y:S02]  /*55e30*/  LEA.HI.X.SX32 R9, R9, R3.reuse, 0x1, P3 ;  /* 0x0000000309097211 */ /* 0x080fe400018f0eff */
[----:B------:R-:W-:Y:S01]  /*55e40*/  PRMT R28, R219, 0x7632, R28 ;  /* 0x00007632db1c7816 */ /* 0x000fe2000000001c */
[----:B------:R-:W-:Y:S01]  /*55e50*/  IMAD R27, R21, 0x382, RZ ;  /* 0x00000382151b7824 */ /* 0x000fe200078e02ff */
[----:B------:R-:W-:Y:S01]  /*55e60*/  LEA.HI.X.SX32 R11, R30, R3, 0x1, P4 ;  /* 0x000000031e0b7211 */ /* 0x000fe200020f0eff */
[----:B------:R-:W-:Y:S01]  /*55e70*/  STG.E.U16 desc[UR4][R4.64], R48 ;  /* 0x0000003004007986 */ /* 0x000fe2000c101504 */
[----:B------:R-:W3:Y:S03]  /*55e80*/  LDC R21, c[0x0][0x278] ;  /* 0x00009e00ff157b82 */ /* 0x000ee60000000800 */
[----:B------:R-:W-:Y:S04]  /*55e90*/  STG.E.U16 desc[UR4][R6.64], R219 ;  /* 0x000000db06007986 */ /* 0x000fe8000c101504 */
[----:B------:R2:W-:Y:S01]  /*55ea0*/  STG.E.U16 desc[UR4][R8.64], R28 ;  /* 0x0000001c08007986 */ /* 0x0005e2000c101504 */
[----:B------:R-:W3:Y:S03]  /*55eb0*/  LDC R19, c[0x0][0x278] ;  /* 0x00009e00ff137b82 */ /* 0x000ee60000000800 */
[----:B------:R0:W-:Y:S05]  /*55ec0*/  STG.E.U16 desc[UR4][R10.64], R220 ;  /* 0x000000dc0a007986 */ /* 0x0001ea000c101504 */
[----:B------:R-:W3:Y:S01]  /*55ed0*/  LDC R20, c[0x0][0x278] ;  /* 0x00009e00ff147b82 */ /* 0x000ee20000000800 */
[----:B--2---:R-:W-:-:S07]  /*55ee0*/  IMAD R9, R16, 0x1c3, RZ ;  /* 0x000001c310097824 */ /* 0x004fce00078e02ff */
[----:B0-----:R-:W0:Y:S01]  /*55ef0*/  LDC R10, c[0x0][0x278] ;  /* 0x00009e00ff0a7b82 */ /* 0x001e220000000800 */
[----:B------:R-:W-:-:S07]  /*55f00*/  IMAD R5, R15, 0x1c1, RZ ;  /* 0x000001c10f057824 */ /* 0x000fce00078e02ff */
[----:B------:R-:W2:Y:S01]  /*55f10*/  LDC R16, c[0x0][0x278] ;  /* 0x00009e00ff107b82 */ /* 0x000ea20000000800 */
[----:B----4-:R-:W-:Y:S01]  /*55f20*/  IMAD R17, R17, 0x384, RZ ;  /* 0x0000038411117824 */ /* 0x010fe200078e02ff */
[----:B------:R-:W-:-:S06]  /*55f30*/  IADD3 R4, P0, R27, R2, RZ ;  /* 0x000000021b047210 */ /* 0x000fcc0007f1e0ff */
[----:B------:R-:W4:Y:S01]  /*55f40*/  LDC R14, c[0x0][0x278] ;  /* 0x00009e00ff0e7b82 */ /* 0x000f220000000800 */
[----:B-1----:R-:W-:Y:S01]  /*55f50*/  IMAD R25, R25, 0x386, RZ ;  /* 0x0000038619197824 */ /* 0x002fe200078e02ff */
[-C--:B------:R-:W-:Y:S01]  /*55f60*/  LEA.HI.X.SX32 R5, R5, R3.reuse, 0x1, P0 ;  /* 0x0000000305057211 */ /* 0x080fe200000f0eff */
[----:B---3--:R-:W-:Y:S01]  /*55f70*/  IMAD R27, R18, 0x388, RZ ;  /* 0x00000388121b7824 */ /* 0x008fe200078e02ff */
[----:B------:R-:W-:Y:S02]  /*55f80*/  PRMT R220, R220, 0x7632, R220 ;  /* 0x00007632dcdc7816 */ /* 0x000fe400000000dc */
[-C--:B------:R-:W-:Y:S02]  /*55f90*/  IADD3 R6, P3, R17, R2.reuse, RZ ;  /* 0x0000000211067210 */ /* 0x080fe40007f7e0ff */
[----:B------:R-:W-:Y:S01]  /*55fa0*/  IADD3 R8, P4, R25, R2, RZ ;  /* 0x0000000219087210 */ /* 0x000fe20007f9e0ff */
[----:B------:R1:W-:Y:S01]  /*55fb0*/  STG.E.U16 desc[UR4][R4.64], R220 ;  /* 0x000000dc04007986 */ /* 0x0003e2000c101504 */
[-C--:B------:R-:W-:Y:S01]  /*55fc0*/  LEA.HI.X.SX32 R7, R12, R3.reuse, 0x1, P3 ;  /* 0x000000030c077211 */ /* 0x080fe200018f0eff */
[----:B------:R-:W3:Y:S01]  /*55fd0*/  LDC R15, c[0x0][0x278] ;  /* 0x00009e00ff0f7b82 */ /* 0x000ee20000000800 */
[----:B------:R-:W-:Y:S01]  /*55fe0*/  LEA.HI.X.SX32 R9, R9, R3, 0x1, P4 ;  /* 0x0000000309097211 */ /* 0x000fe200020f0eff */
[----:B------:R-:W-:Y:S01]  /*55ff0*/  IMAD R21, R21, 0x38e, RZ ;  /* 0x0000038e15157824 */ /* 0x000fe200078e02ff */
[----:B------:R-:W-:-:S05]  /*56000*/  PRMT R28, R221, 0x7632, R28 ;  /* 0x00007632dd1c7816 */ /* 0x000fca000000001c */
[----:B------:R-:W3:Y:S01]  /*56010*/  LDC R17, c[0x0][0x278] ;  /* 0x00009e00ff117b82 */ /* 0x000ee20000000800 */
[-C--:B-1----:R-:W-:Y:S01]  /*56020*/  IADD3 R4, P3, R27, R2.reuse, RZ ;  /* 0x000000021b047210 */ /* 0x082fe20007f7e0ff */
[----:B------:R1:W-:Y:S01]  /*56030*/  STG.E.U16 desc[UR4][R6.64], R221 ;  /* 0x000000dd06007986 */ /* 0x0003e2000c101504 */
[----:B------:R-:W-:Y:S02]  /*56040*/  IMAD R19, R19, 0x38a, RZ ;  /* 0x0000038a13137824 */ /* 0x000fe400078e02ff */
[----:B------:R-:W-:Y:S01]  /*56050*/  LEA.HI.X.SX32 R5, R13, R3, 0x1, P3 ;  /* 0x000000030d057211 */ /* 0x000fe200018f0eff */
[----:B0-----:R-:W-:Y:S02]  /*56060*/  IMAD R13, R10, 0x1c7, RZ ;  /* 0x000001c70a0d7824 */ /* 0x001fe400078e02ff */
[----:B------:R-:W0:Y:S01]  /*56070*/  LDC R18, c[0x0][0x278] ;  /* 0x00009e00ff127b82 */ /* 0x000e220000000800 */
[----:B------:R1:W-:Y:S01]  /*56080*/  STG.E.U16 desc[UR4][R8.64], R28 ;  /* 0x0000001c08007986 */ /* 0x0003e2000c101504 */
[----:B------:R-:W-:Y:S01]  /*56090*/  IADD3 R10, P4, R21, R2, RZ ;  /* 0x00000002150a7210 */ /* 0x000fe20007f9e0ff */
[----:B--2---:R-:W-:-:S05]  /*560a0*/  IMAD R21, R16, 0x390, RZ ;  /* 0x0000039010157824 */ /* 0x004fca00078e02ff */
[----:B------:R-:W2:Y:S01]  /*560b0*/  LDC R25, c[0x0][0x278] ;  /* 0x00009e00ff197b82 */ /* 0x000ea20000000800 */
[----:B----4-:R-:W-:Y:S01]  /*560c0*/  IMAD R11, R14, 0x1c5, RZ ;  /* 0x000001c50e0b7824 */ /* 0x010fe200078e02ff */
[----:B-1----:R-:W-:Y:S01]  /*560d0*/  IADD3 R6, P0, R19, R2, RZ ;  /* 0x0000000213067210 */ /* 0x002fe20007f1e0ff */
[----:B------:R-:W-:-:S05]  /*560e0*/  IMAD R9, R20, 0x38c, RZ ;  /* 0x0000038c14097824 */ /* 0x000fca00078e02ff */
[----:B------:R-:W1:Y:S01]  /*560f0*/  LDC R12, c[0x0][0x278] ;  /* 0x00009e00ff0c7b82 */ /* 0x000e620000000800 */
[----:B------:R-:W-:-:S07]  /*56100*/  IADD3 R8, P3, R9, R2, RZ ;  /* 0x0000000209087210 */ /* 0x000fce0007f7e0ff */
[----:B------:R-:W4:Y:S01]  /*56110*/  LDC R16, c[0x0][0x278] ;  /* 0x00009e00ff107b82 */ /* 0x000f220000000800 */
[----:B------:R3:W-:Y:S01]  /*56120*/  STG.E.U16 desc[UR4][R4.64], R222 ;  /* 0x000000de04007986 */ /* 0x0007e2000c101504 */
[----:B------:R-:W-:-:S06]  /*56130*/  LEA.HI.X.SX32 R7, R11, R3, 0x1, P0 ;  /* 0x000000030b077211 */ /* 0x000fcc00000f0eff */
[----:B------:R-:W4:Y:S01]  /*56140*/  LDC R19, c[0x0][0x278] ;  /* 0x00009e00ff137b82 */ /* 0x000f220000000800 */
[-C--:B------:R-:W-:Y:S02]  /*56150*/  LEA.HI.X.SX32 R9, R32, R3.reuse, 0x1, P3 ;  /* 0x0000000320097211 */ /* 0x080fe400018f0eff */
[----:B------:R-:W-:Y:S02]  /*56160*/  LEA.HI.X.SX32 R11, R13, R3, 0x1, P4 ;  /* 0x000000030d0b7211 */ /* 0x000fe400020f0eff */
[----:B---3--:R-:W-:-:S03]  /*56170*/  PRMT R5, R222, 0x7632, R5 ;  /* 0x00007632de057816 */ /* 0x008fc60000000005 */
[----:B------:R-:W3:Y:S01]  /*56180*/  LDC R20, c[0x0][0x278] ;  /* 0x00009e00ff147b82 */ /* 0x000ee20000000800 */
[----:B------:R-:W-:Y:S01]  /*56190*/  PRMT R27, R223, 0x7632, R27 ;  /* 0x00007632df1b7816 */ /* 0x000fe2000000001b */
[----:B------:R0:W-:Y:S01]  /*561a0*/  STG.E.U16 desc[UR4][R6.64], R5 ;  /* 0x0000000506007986 */ /* 0x0001e2000c101504 */
[-C--:B------:R-:W-:Y:S01]  /*561b0*/  IADD3 R4, P3, R21, R2.reuse, RZ ;  /* 0x0000000215047210 */ /* 0x080fe20007f7e0ff */
[----:B------:R-:W-:Y:S02]  /*561c0*/  IMAD R17, R17, 0x392, RZ ;  /* 0x0000039211117824 */ /* 0x000fe400078e02ff */
[----:B------:R-:W-:Y:S02]  /*561d0*/  STG.E.U16 desc[UR4][R8.64], R223 ;  /* 0x000000df08007986 */ /* 0x000fe4000c101504 */
[----:B------:R-:W3:Y:S02]  /*561e0*/  LDC R14, c[0x0][0x278] ;  /* 0x00009e00ff0e7b82 */ /* 0x000ee40000000800 */
[----:B------:R1:W-:Y:S01]  /*561f0*/  STG.E.U16 desc[UR4][R10.64], R27 ;  /* 0x0000001b0a007986 */ /* 0x0003e2000c101504 */
[----:B0-----:R-:W-:Y:S01]  /*56200*/  LEA.HI.X.SX32 R5, R31, R3, 0x1, P3 ;  /* 0x000000031f057211 */ /* 0x001fe200018f0eff */
[----:B------:R-:W-:Y:S01]  /*56210*/  IMAD R7, R18, 0x394, RZ ;  /* 0x0000039412077824 */ /* 0x000fe200078e02ff */
[----:B------:R-:W-:Y:S01]  /*56220*/  IADD3 R6, P0, R17, R2, RZ ;  /* 0x0000000211067210 */ /* 0x000fe20007f1e0ff */
[----:B--2---:R-:W-:-:S02]  /*56230*/  IMAD R25, R25, 0x396, RZ ;  /* 0x0000039619197824 */ /* 0x004fc400078e02ff */
[----:B------:R-:W0:Y:S01]  /*56240*/  LDC R17, c[0x0][0x278] ;  /* 0x00009e00ff117b82 */ /* 0x000e220000000800 */
[----:B-1----:R-:W-:-:S07]  /*56250*/  IMAD R11, R15, 0x1cb, RZ ;  /* 0x000001cb0f0b7824 */ /* 0x002fce00078e02ff */
[----:B------:R-:W1:Y:S01]  /*56260*/  LDC R15, c[0x0][0x278] ;  /* 0x00009e00ff0f7b82 */ /* 0x000e620000000800 */
[----:B------:R2:W-:Y:S01]  /*56270*/  STG.E.U16 desc[UR4][R4.64], R224 ;  /* 0x000000e004007986 */ /* 0x0005e2000c101504 */
[----:B------:R-:W-:Y:S01]  /*56280*/  IMAD R13, R12, 0x1c9, RZ ;  /* 0x000001c90c0d7824 */ /* 0x000fe200078e02ff */
[-C--:B------:R-:W-:Y:S01]  /*56290*/  IADD3 R8, P3, R7, R2.reuse, RZ ;  /* 0x0000000207087210 */ /* 0x080fe20007f7e0ff */
[----:B----4-:R-:W-:Y:S01]  /*562a0*/  IMAD R19, R19, 0x398, RZ ;  /* 0x0000039813137824 */ /* 0x010fe200078e02ff */
[----:B------:R-:W-:-:S03]  /*562b0*/  IADD3 R10, P4, R25, R2, RZ ;  /* 0x00000002190a7210 */ /* 0x000fc60007f9e0ff */
[----:B------:R-:W4:Y:S01]  /*562c0*/  LDC R12, c[0x0][0x278] ;  /* 0x00009e00ff0c7b82 */ /* 0x000f220000000800 */
[----:B--2---:R-:W-:-:S07]  /*562d0*/  IMAD R5, R16, 0x39a, RZ ;  /* 0x0000039a10057824 */ /* 0x004fce00078e02ff */
[----:B------:R-:W2:Y:S01]  /*562e0*/  LDC R16, c[0x0][0x278] ;  /* 0x00009e00ff107b82 */ /* 0x000ea20000000800 */
[-C--:B------:R-:W-:Y:S02]  /*562f0*/  LEA.HI.X.SX32 R7, R13, R3.reuse, 0x1, P0 ;  /* 0x000000030d077211 */ /* 0x080fe400000f0eff */
[----:B------:R-:W-:Y:S01]  /*56300*/  PRMT R21, R224, 0x7632, R21 ;  /* 0x00007632e0157816 */ /* 0x000fe20000000015 */
[----:B---3--:R-:W-:Y:S01]  /*56310*/  IMAD R13, R20, 0x39c, RZ ;  /* 0x0000039c140d7824 */ /* 0x008fe200078e02ff */
[-C--:B------:R-:W-:Y:S02]  /*56320*/  LEA.HI.X.SX32 R9, R33, R3.reuse, 0x1, P3 ;  /* 0x0000000321097211 */ /* 0x080fe400018f0eff */
[----:B------:R-:W-:Y:S01]  /*56330*/  LEA.HI.X.SX32 R11, R11, R3, 0x1, P4 ;  /* 0x000000030b0b7211 */ /* 0x000fe200020f0eff */
[----:B------:R-:W3:Y:S01]  /*56340*/  LDC R18, c[0x0][0x278] ;  /* 0x00009e00ff127b82 */ /* 0x000ee20000000800 */
[----:B------:R-:W-:Y:S02]  /*56350*/  PRMT R25, R225, 0x7632, R25 ;  /* 0x00007632e1197816 */ /* 0x000fe40000000019 */
[-C--:B------:R-:W-:Y:S01]  /*56360*/  IADD3 R4, P0, R19, R2.reuse, RZ ;  /* 0x0000000213047210 */ /* 0x080fe20007f1e0ff */
[----:B------:R0:W-:Y:S04]  /*56370*/  STG.E.U16 desc[UR4][R6.64], R21 ;  /* 0x0000001506007986 */ /* 0x0001e8000c101504 */
[----:B------:R-:W3:Y:S01]  /*56380*/  LDC R19, c[0x0][0x278] ;  /* 0x00009e00ff137b82 */ /* 0x000ee20000000800 */
[----:B------:R1:W-:Y:S04]  /*56390*/  STG.E.U16 desc[UR4][R8.64], R225 ;  /* 0x000000e108007986 */ /* 0x0003e8000c101504 */
[----:B------:R1:W-:Y:S01]  /*563a0*/  STG.E.U16 desc[UR4][R10.64], R25 ;  /* 0x000000190a007986 */ /* 0x0003e2000c101504 */
[----:B0-----:R-:W-:Y:S01]  /*563b0*/  IMAD R7, R14, 0x1cd, RZ ;  /* 0x000001cd0e077824 */ /* 0x001fe200078e02ff */
[-C--:B------:R-:W-:Y:S01]  /*563c0*/  IADD3 R6, P3, R5, R2.reuse, RZ ;  /* 0x0000000205067210 */ /* 0x080fe20007f7e0ff */
[----:B------:R-:W0:Y:S01]  /*563d0*/  LDC R20, c[0x0][0x278] ;  /* 0x00009e00ff147b82 */ /* 0x000e220000000800 */
[----:B-1----:R-:W-:-:S07]  /*563e0*/  IADD3 R8, P4, R13, R2, RZ ;  /* 0x000000020d087210 */ /* 0x002fce0007f9e0ff */
[----:B------:R-:W1:Y:S01]  /*563f0*/  LDC R10, c[0x0][0x278] ;  /* 0x00009e00ff0a7b82 */ /* 0x000e620000000800 */
[----:B------:R-:W-:Y:S01]  /*56400*/  IMAD R11, R15, 0x39e, RZ ;  /* 0x0000039e0f0b7824 */ /* 0x000fe200078e02ff */
[----:B------:R-:W-:-:S06]  /*56410*/  LEA.HI.X.SX32 R5, R22, R3, 0x1, P0 ;  /* 0x0000000316057211 */ /* 0x000fcc00000f0eff */
[----:B------:R-:W1:Y:S01]  /*56420*/  LDC R13, c[0x0][0x278] ;  /* 0x00009e00ff0d7b82 */ /* 0x000e620000000800 */
[----:B------:R-:W-:Y:S01]  /*56430*/  LEA.HI.X.SX32 R7, R7, R3, 0x1, P3 ;  /* 0x0000000307077211 */ /* 0x000fe200018f0eff */
[----:B------:R-:W-:Y:S01]  /*56440*/  IMAD R17, R17, 0x3a0, RZ ;  /* 0x000003a011117824 */ /* 0x000fe200078e02ff */
[----:B------:R-:W-:-:S05]  /*56450*/  PRMT R21, R226, 0x7632, R21 ;  /* 0x00007632e2157816 */ /* 0x000fca0000000015 */
[----:B------:R-:W1:Y:S01]  /*56460*/  LDC R15, c[0x0][0x278] ;  /* 0x00009e00ff0f7b82 */ /* 0x000e620000000800 */
[----:B------:R4:W-:Y:S04]  /*56470*/  STG.E.U16 desc[UR4][R4.64], R226 ;  /* 0x000000e204007986 */ /* 0x0009e8000c101504 */
[----:B------:R3:W-:Y:S01]  /*56480*/  STG.E.U16 desc[UR4][R6.64], R21 ;  /* 0x0000001506007986 */ /* 0x0007e2000c101504 */
[----:B------:R-:W-:Y:S02]  /*56490*/  LEA.HI.X.SX32 R9, R36, R3, 0x1, P4 ;  /* 0x0000000324097211 */ /* 0x000fe400020f0eff */
[----:B------:R-:W1:Y:S01]  /*564a0*/  LDC R14, c[0x0][0x278] ;  /* 0x00009e00ff0e7b82 */ /* 0x000e620000000800 */
[----:B----4-:R-:W-:Y:S01]  /*564b0*/  IADD3 R4, P3, R11, R2, RZ ;  /* 0x000000020b047210 */ /* 0x010fe20007f7e0ff */
[----:B--2---:R-:W-:-:S02]  /*564c0*/  IMAD R11, R16, 0x3a4, RZ ;  /* 0x000003a4100b7824 */ /* 0x004fc400078e02ff */
[----:B------:R-:W-:Y:S01]  /*564d0*/  IMAD R5, R12, 0x1cf, RZ ;  /* 0x000001cf0c057824 */ /* 0x000fe200078e02ff */
[----:B---3--:R-:W-:-:S03]  /*564e0*/  IADD3 R6, P0, R17, R2, RZ ;  /* 0x0000000211067210 */ /* 0x008fc60007f1e0ff */
[----:B------:R-:W2:Y:S01]  /*564f0*/  LDC R16, c[0x0][0x278] ;  /* 0x00009e00ff107b82 */ /* 0x000ea20000000800 */
[----:B------:R-:W-:Y:S02]  /*56500*/  PRMT R22, R227, 0x7632, R22 ;  /* 0x00007632e3167816 */ /* 0x000fe40000000016 */
[----:B------:R-:W-:-:S05]  /*56510*/  LEA.HI.X.SX32 R5, R5, R3, 0x1, P3 ;  /* 0x0000000305057211 */ /* 0x000fca00018f0eff */
[----:B------:R-:W3:Y:S01]  /*56520*/  LDC R17, c[0x0][0x278] ;  /* 0x00009e00ff117b82 */ /* 0x000ee20000000800 */
[----:B------:R-:W-:Y:S02]  /*56530*/  IMAD R7, R18, 0x3a2, RZ ;  /* 0x000003a212077824 */ /* 0x000fe400078e02ff */
[----:B------:R-:W-:Y:S01]  /*56540*/  IMAD R21, R19, 0x3a6, RZ ;  /* 0x000003a613157824 */ /* 0x000fe200078e02ff */
[----:B------:R1:W-:Y:S04]  /*56550*/  STG.E.U16 desc[UR4][R8.64], R227 ;  /* 0x000000e308007986 */ /* 0x0003e8000c101504 */
[----:B------:R-:W4:Y:S01]  /*56560*/  LDC R12, c[0x0][0x278] ;  /* 0x00009e00ff0c7b82 */ /* 0x000f220000000800 */
[----:B------:R1:W-:Y:S01]  /*56570*/  STG.E.U16 desc[UR4][R4.64], R22 ;  /* 0x0000001604007986 */ /* 0x0003e2000c101504 */
[----:B0-----:R-:W-:-:S06]  /*56580*/  IMAD R25, R20, 0x3aa, RZ ;  /* 0x000003aa14197824 */ /* 0x001fcc00078e02ff */
[----:B------:R-:W0:Y:S01]  /*56590*/  LDC R19, c[0x0][0x278] ;  /* 0x00009e00ff137b82 */ /* 0x000e220000000800 */
[----:B-1----:R-:W-:Y:S01]  /*565a0*/  IMAD R9, R10, 0x1d1, RZ ;  /* 0x000001d10a097824 */ /* 0x002fe200078e02ff */
[----:B------:R-:W-:Y:S01]  /*565b0*/  IADD3 R8, P3, R7, R2, RZ ;  /* 0x0000000207087210 */ /* 0x000fe20007f7e0ff */
[----:B------:R-:W-:-:S05]  /*565c0*/  IMAD R5, R13, 0x1d3, RZ ;  /* 0x000001d30d057824 */ /* 0x000fca00078e02ff */
[----:B------:R-:W1:Y:S01]  /*565d0*/  LDC R18, c[0x0][0x278] ;  /* 0x00009e00ff127b82 */ /* 0x000e620000000800 */
[----:B------:R-:W-:Y:S01]  /*565e0*/  IADD3 R10, P4, R11, R2, RZ ;  /* 0x000000020b0a7210 */ /* 0x000fe20007f9e0ff */
[----:B------:R-:W-:Y:S01]  /*565f0*/  IMAD R15, R15, 0x3a8, RZ ;  /* 0x000003a80f0f7824 */ /* 0x000fe200078e02ff */
[----:B------:R-:W-:-:S05]  /*56600*/  LEA.HI.X.SX32 R7, R34, R3, 0x1, P0 ;  /* 0x0000000322077211 */ /* 0x000fca00000f0eff */
[----:B------:R-:W1:Y:S01]  /*56610*/  LDC R13, c[0x0][0x278] ;  /* 0x00009e00ff0d7b82 */ /* 0x000e620000000800 */
[-C--:B------:R-:W-:Y:S02]  /*56620*/  LEA.HI.X.SX32 R9, R9, R3.reuse, 0x1, P3 ;  /* 0x0000000309097211 */ /* 0x080fe400018f0eff */
[----:B------:R-:W-:Y:S02]  /*56630*/  PRMT R27, R228, 0x7632, R27 ;  /* 0x00007632e41b7816 */ /* 0x000fe4000000001b */
[----:B------:R-:W-:-:S03]  /*56640*/  LEA.HI.X.SX32 R11, R35, R3, 0x1, P4 ;  /* 0x00000003230b7211 */ /* 0x000fc600020f0eff */
[----:B------:R-:W1:Y:S01]  /*56650*/  LDC R20, c[0x0][0x278] ;  /* 0x00009e00ff147b82 */ /* 0x000e620000000800 */
[----:B------:R2:W-:Y:S01]  /*56660*/  STG.E.U16 desc[UR4][R6.64], R228 ;  /* 0x000000e406007986 */ /* 0x0005e2000c101504 */
[----:B------:R-:W-:-:S03]  /*56670*/  IADD3 R4, P0, R21, R2, RZ ;  /* 0x0000000215047210 */ /* 0x000fc60007f1e0ff */
[----:B------:R4:W-:Y:S01]  /*56680*/  STG.E.U16 desc[UR4][R8.64], R27 ;  /* 0x0000001b08007986 */ /* 0x0009e2000c101504 */
[----:B------:R-:W-:Y:S01]  /*56690*/  LEA.HI.X.SX32 R5, R5, R3, 0x1, P0 ;  /* 0x0000000305057211 */ /* 0x000fe200000f0eff */
[----:B---3--:R-:W-:Y:S01]  /*566a0*/  IMAD R17, R17, 0x3ae, RZ ;  /* 0x000003ae11117824 */ /* 0x008fe200078e02ff */
[----:B------:R-:W3:Y:S01]  /*566b0*/  LDC R21, c[0x0][0x278] ;  /* 0x00009e00ff157b82 */ /* 0x000ee20000000800 */
[----:B------:R0:W-:Y:S01]  /*566c0*/  STG.E.U16 desc[UR4][R10.64], R229 ;  /* 0x000000e50a007986 */ /* 0x0001e2000c101504 */
[----:B--2---:R-:W-:Y:S01]  /*566d0*/  IADD3 R6, P3, R15, R2, RZ ;  /* 0x000000020f067210 */ /* 0x004fe20007f7e0ff */
[----:B------:R-:W-:-:S05]  /*566e0*/  IMAD R15, R16, 0x3ac, RZ ;  /* 0x000003ac100f7824 */ /* 0x000fca00078e02ff */
[----:B------:R-:W2:Y:S01]  /*566f0*/  LDC R16, c[0x0][0x278] ;  /* 0x00009e00ff107b82 */ /* 0x000ea20000000800 */
[----:B------:R-:W-:Y:S01]  /*56700*/  LEA.HI.X.SX32 R7, R23, R3, 0x1, P3 ;  /* 0x0000000317077211 */ /* 0x000fe200018f0eff */
[----:B----4-:R-:W-:Y:S01]  /*56710*/  IMAD R9, R14, 0x1d5, RZ ;  /* 0x000001d50e097824 */ /* 0x010fe200078e02ff */
[----:B0-----:R-:W-:Y:S02]  /*56720*/  PRMT R229, R229, 0x7632, R229 ;  /* 0x00007632e5e57816 */ /* 0x001fe400000000e5 */
[----:B------:R-:W-:-:S03]  /*56730*/  IADD3 R8, P4, R25, R2, RZ ;  /* 0x0000000219087210 */ /* 0x000fc60007f9e0ff */
[----:B------:R-:W0:Y:S01]  /*56740*/  LDC R14, c[0x0][0x278] ;  /* 0x00009e00ff0e7b82 */ /* 0x000e220000000800 */
[----:B------:R4:W-:Y:S01]  /*56750*/  STG.E.U16 desc[UR4][R4.64], R229 ;  /* 0x000000e504007986 */ /* 0x0009e2000c101504 */
[----:B------:R-:W-:-:S03]  /*56760*/  LEA.HI.X.SX32 R9, R9, R3, 0x1, P4 ;  /* 0x0000000309097211 */ /* 0x000fc600020f0eff */
[----:B------:R1:W-:Y:S03]  /*56770*/  STG.E.U16 desc[UR4][R6.64], R230 ;  /* 0x000000e606007986 */ /* 0x0003e6000c101504 */
[----:B------:R-:W2:Y:S01]  /*56780*/  LDC R22, c[0x0][0x278] ;  /* 0x00009e00ff167b82 */ /* 0x000ea20000000800 */
[----:B------:R-:W-:Y:S01]  /*56790*/  PRMT R10, R230, 0x7632, R10 ;  /* 0x00007632e60a7816 */ /* 0x000fe2000000000a */
[----:B------:R-:W-:Y:S01]  /*567a0*/  IMAD R11, R12, 0x1d7, RZ ;  /* 0x000001d70c0b7824 */ /* 0x000fe200078e02ff */
[----:B----4-:R-:W-:Y:S01]  /*567b0*/  IADD3 R4, P3, R15, R2, RZ ;  /* 0x000000020f047210 */ /* 0x010fe20007f7e0ff */
[----:B------:R-:W-:-:S04]  /*567c0*/  IMAD R19, R19, 0x3b2, RZ ;  /* 0x000003b213137824 */ /* 0x000fc800078e02ff */
[----:B------:R-:W4:Y:S01]  /*567d0*/  LDC R12, c[0x0][0x278] ;  /* 0x00009e00ff0c7b82 */ /* 0x000f220000000800 */
[----:B-1----:R-:W-:Y:S01]  /*567e0*/  IADD3 R6, P0, R17, R2, RZ ;  /* 0x0000000211067210 */ /* 0x002fe20007f1e0ff */
[----:B------:R-:W-:Y:S01]  /*567f0*/  IMAD R7, R18, 0x3b0, RZ ;  /* 0x000003b012077824 */ /* 0x000fe200078e02ff */
[----:B------:R-:W-:-:S05]  /*56800*/  LEA.HI.X.SX32 R5, R38, R3, 0x1, P3 ;  /* 0x0000000326057211 */ /* 0x000fca00018f0eff */
[----:B------:R-:W1:Y:S01]  /*56810*/  LDC R17, c[0x0][0x278] ;  /* 0x00009e00ff117b82 */ /* 0x000e620000000800 */
[----:B------:R3:W-:Y:S01]  /*56820*/  STG.E.U16 desc[UR4][R8.64], R10 ;  /* 0x0000000a08007986 */ /* 0x0007e2000c101504 */
[----:B------:R-:W-:-:S03]  /*56830*/  IMAD R13, R13, 0x1d9, RZ ;  /* 0x000001d90d0d7824 */ /* 0x000fc600078e02ff */
[----:B------:R0:W-:Y:S03]  /*56840*/  STG.E.U16 desc[UR4][R4.64], R231 ;  /* 0x000000e704007986 */ /* 0x0001e6000c101504 */
[----:B------:R-:W4:Y:S01]  /*56850*/  LDC R18, c[0x0][0x278] ;  /* 0x00009e00ff127b82 */ /* 0x000f220000000800 */
[-C--:B---3--:R-:W-:Y:S02]  /*56860*/  IADD3 R10, P4, R19, R2.reuse, RZ ;  /* 0x00000002130a7210 */ /* 0x088fe40007f9e0ff */
[----:B------:R-:W-:-:S05]  /*56870*/  IADD3 R8, P3, R7, R2, RZ ;  /* 0x0000000207087210 */ /* 0x000fca0007f7e0ff */
[----:B------:R-:W3:Y:S01]  /*56880*/  LDC R19, c[0x0][0x278] ;  /* 0x00009e00ff137b82 */ /* 0x000ee20000000800 */
[----:B0-----:R-:W-:Y:S01]  /*56890*/  IMAD R5, R20, 0x3b4, RZ ;  /* 0x000003b414057824 */ /* 0x001fe200078e02ff */
[-C--:B------:R-:W-:Y:S02]  /*568a0*/  LEA.HI.X.SX32 R7, R11, R3.reuse, 0x1, P0 ;  /* 0x000000030b077211 */ /* 0x080fe400000f0eff */
[----:B------:R-:W-:-:S04]  /*568b0*/  LEA.HI.X.SX32 R11, R13, R3, 0x1, P4 ;  /* 0x000000030d0b7211 */ /* 0x000fc800020f0eff */
[----:B------:R-:W0:Y:S01]  /*568c0*/  LDC R20, c[0x0][0x278] ;  /* 0x00009e00ff147b82 */ /* 0x000e220000000800 */
[----:B------:R-:W-:Y:S02]  /*568d0*/  PRMT R23, R231, 0x7632, R23 ;  /* 0x00007632e7177816 */ /* 0x000fe40000000017 */
[----:B------:R-:W-:-:S05]  /*568e0*/  LEA.HI.X.SX32 R9, R24, R3, 0x1, P3 ;  /* 0x0000000318097211 */ /* 0x000fca00018f0eff */
[----:B------:R-:W0:Y:S01]  /*568f0*/  LDC R13, c[0x0][0x278] ;  /* 0x00009e00ff0d7b82 */ /* 0x000e220000000800 */
[----:B------:R2:W-:Y:S01]  /*56900*/  STG.E.U16 desc[UR4][R6.64], R23 ;  /* 0x0000001706007986 */ /* 0x0005e2000c101504 */
[----:B------:R-:W-:-:S06]  /*56910*/  IMAD R21, R21, 0x3b6, RZ ;  /* 0x000003b615157824 */ /* 0x000fcc00078e02ff */
[----:B------:R-:W0:Y:S01]  /*56920*/  LDC R15, c[0x0][0x278] ;  /* 0x00009e00ff0f7b82 */ /* 0x000e220000000800 */
[----:B------:R1:W-:Y:S01]  /*56930*/  STG.E.U16 desc[UR4][R8.64], R232 ;  /* 0x000000e808007986 */ /* 0x0003e2000c101504 */
[----:B------:R-:W-:Y:S02]  /*56940*/  PRMT R24, R232, 0x7632, R24 ;  /* 0x00007632e8187816 */ /* 0x000fe40000000018 */
[-C--:B------:R-:W-:Y:S01]  /*56950*/  IADD3 R4, P3, R5, R2.reuse, RZ ;  /* 0x0000000205047210 */ /* 0x080fe20007f7e0ff */
[----:B--2---:R-:W-:Y:S01]  /*56960*/  IMAD R7, R14, 0x1db, RZ ;  /* 0x000001db0e077824 */ /* 0x004fe200078e02ff */
[----:B------:R-:W-:Y:S01]  /*56970*/  IADD3 R6, P0, R21, R2, RZ ;  /* 0x0000000215067210 */ /* 0x000fe20007f1e0ff */
[----:B------:R-:W-:Y:S01]  /*56980*/  IMAD R23, R22, 0x3ba, RZ ;  /* 0x000003ba16177824 */ /* 0x000fe200078e02ff */
[-C--:B------:R-:W-:Y:S01]  /*56990*/  LEA.HI.X.SX32 R5, R37, R3.reuse, 0x1, P3 ;  /* 0x0000000325057211 */ /* 0x080fe200018f0eff */
[----:B-1----:R-:W-:Y:S01]  /*569a0*/  IMAD R9, R16, 0x3b8, RZ ;  /* 0x000003b810097824 */ /* 0x002fe200078e02ff */
[----:B------:R4:W-:Y:S01]  /*569b0*/  STG.E.U16 desc[UR4][R10.64], R24 ;  /* 0x000000180a007986 */ /* 0x0009e2000c101504 */
[----:B------:R-:W1:Y:S01]  /*569c0*/  LDC R16, c[0x0][0x278] ;  /* 0x00009e00ff107b82 */ /* 0x000e620000000800 */
[----:B------:R-:W-:Y:S01]  /*569d0*/  IMAD R21, R17, 0x3bc, RZ ;  /* 0x000003bc11157824 */ /* 0x000fe200078e02ff */
[----:B------:R-:W-:-:S02]  /*569e0*/  LEA.HI.X.SX32 R7, R7, R3, 0x1, P0 ;  /* 0x0000000307077211 */ /* 0x000fc400000f0eff */
[-C--:B------:R-:W-:Y:S02]  /*569f0*/  IADD3 R8, P3, R9, R2.reuse, RZ ;  /* 0x0000000209087210 */ /* 0x080fe40007f7e0ff */
[----:B------:R-:W-:Y:S02]  /*56a00*/  PRMT R22, R233, 0x7632, R22 ;  /* 0x00007632e9167816 */ /* 0x000fe40000000016 */
[----:B------:R-:W2:Y:S01]  /*56a10*/  LDC R17, c[0x0][0x278] ;  /* 0x00009e00ff117b82 */ /* 0x000ea20000000800 */
[----:B----4-:R-:W-:Y:S01]  /*56a20*/  IMAD R11, R12, 0x1dd, RZ ;  /* 0x000001dd0c0b7824 */ /* 0x010fe200078e02ff */
[----:B------:R-:W-:Y:S01]  /*56a30*/  IADD3 R10, P4, R23, R2, RZ ;  /* 0x00000002170a7210 */ /* 0x000fe20007f9e0ff */
[----:B------:R4:W-:Y:S01]  /*56a40*/  STG.E.U16 desc[UR4][R4.64], R233 ;  /* 0x000000e904007986 */ /* 0x0009e2000c101504 */
[----:B------:R-:W-:-:S04]  /*56a50*/  LEA.HI.X.SX32 R9, R41, R3, 0x1, P3 ;  /* 0x0000000329097211 */ /* 0x000fc800018f0eff */
[----:B------:R-:W1:Y:S01]  /*56a60*/  LDC R14, c[0x0][0x278] ;  /* 0x00009e00ff0e7b82 */ /* 0x000e620000000800 */
[----:B------:R-:W-:Y:S01]  /*56a70*/  LEA.HI.X.SX32 R11, R11, R3, 0x1, P4 ;  /* 0x000000030b0b7211 */ /* 0x000fe200020f0eff */
[----:B------:R4:W-:Y:S01]  /*56a80*/  STG.E.U16 desc[UR4][R6.64], R22 ;  /* 0x0000001606007986 */ /* 0x0009e2000c101504 */
[----:B------:R-:W-:Y:S01]  /*56a90*/  PRMT R23, R234, 0x7632, R23 ;  /* 0x00007632ea177816 */ /* 0x000fe20000000017 */
[----:B---3--:R-:W-:Y:S02]  /*56aa0*/  IMAD R19, R19, 0x3c0, RZ ;  /* 0x000003c013137824 */ /* 0x008fe400078e02ff */
[----:B0-----:R-:W-:Y:S02]  /*56ab0*/  IMAD R13, R13, 0x1df, RZ ;  /* 0x000001df0d0d7824 */ /* 0x001fe400078e02ff */
[----:B------:R-:W0:Y:S01]  /*56ac0*/  LDC R12, c[0x0][0x278] ;  /* 0x00009e00ff0c7b82 */ /* 0x000e220000000800 */
[----:B----4-:R-:W-:Y:S01]  /*56ad0*/  IMAD R5, R18, 0x3be, RZ ;  /* 0x000003be12057824 */ /* 0x010fe200078e02ff */
[----:B------:R-:W-:Y:S01]  /*56ae0*/  IADD3 R4, P3, R21, R2, RZ ;  /* 0x0000000215047210 */ /* 0x000fe20007f7e0ff */
[----:B------:R3:W-:Y:S01]  /*56af0*/  STG.E.U16 desc[UR4][R8.64], R234 ;  /* 0x000000ea08007986 */ /* 0x0007e2000c101504 */
[----:B------:R-:W-:-:S02]  /*56b00*/  IMAD R7, R20, 0x3c2, RZ ;  /* 0x000003c214077824 */ /* 0x000fc400078e02ff */
[-C--:B------:R-:W-:Y:S01]  /*56b10*/  IADD3 R6, P0, R5, R2.reuse, RZ ;  /* 0x0000000205067210 */ /* 0x080fe20007f1e0ff */
[----:B------:R4:W-:Y:S01]  /*56b20*/  STG.E.U16 desc[UR4][R10.64], R23 ;  /* 0x000000170a007986 */ /* 0x0009e2000c101504 */
[----:B------:R-:W-:Y:S01]  /*56b30*/  LEA.HI.X.SX32 R5, R40, R3, 0x1, P3 ;  /* 0x0000000328057211 */ /* 0x000fe200018f0eff */
[----:B------:R-:W0:Y:S01]  /*56b40*/  LDC R18, c[0x0][0x278] ;  /* 0x00009e00ff127b82 */ /* 0x000e220000000800 */
[----:B------:R-:W-:Y:S02]  /*56b50*/  PRMT R20, R235, 0x7632, R20 ;  /* 0x00007632eb147816 */ /* 0x000fe40000000014 */
[-C--:B---3--:R-:W-:Y:S01]  /*56b60*/  IADD3 R8, P3, R19, R2.reuse, RZ ;  /* 0x0000000213087210 */ /* 0x088fe20007f7e0ff */
[----:B----4-:R-:W-:Y:S01]  /*56b70*/  IMAD R11, R15, 0x1e1, RZ ;  /* 0x000001e10f0b7824 */ /* 0x010fe200078e02ff */
[----:B------:R-:W-:-:S03]  /*56b80*/  IADD3 R10, P4, R7, R2, RZ ;  /* 0x00000002070a7210 */ /* 0x000fc60007f9e0ff */
[----:B------:R-:W3:Y:S01]  /*56b90*/  LDC R15, c[0x0][0x278] ;  /* 0x00009e00ff0f7b82 */ /* 0x000ee20000000800 */
[-C--:B------:R-:W-:Y:S02]  /*56ba0*/  LEA.HI.X.SX32 R7, R13, R3.reuse, 0x1, P0 ;  /* 0x000000030d077211 */ /* 0x080fe400000f0eff */
[-C--:B------:R-:W-:Y:S01]  /*56bb0*/  LEA.HI.X.SX32 R9, R26, R3.reuse, 0x1, P3 ;  /* 0x000000031a097211 */ /* 0x080fe200018f0eff */
[----:B------:R1:W-:Y:S01]  /*56bc0*/  STG.E.U16 desc[UR4][R4.64], R235 ;  /* 0x000000eb04007986 */ /* 0x0003e2000c101504 */
[----:B------:R-:W-:Y:S02]  /*56bd0*/  LEA.HI.X.SX32 R11, R11, R3, 0x1, P4 ;  /* 0x000000030b0b7211 */ /* 0x000fe400020f0eff */
[----:B------:R-:W-:Y:S01]  /*56be0*/  PRMT R22, R236, 0x7632, R22 ;  /* 0x00007632ec167816 */ /* 0x000fe20000000016 */
[----:B------:R-:W4:Y:S01]  /*56bf0*/  LDC R13, c[0x0][0x278] ;  /* 0x00009e00ff0d7b82 */ /* 0x000f220000000800 */
[----:B------:R-:W-:Y:S01]  /*56c00*/  STG.E.U16 desc[UR4][R6.64], R20 ;  /* 0x0000001406007986 */ /* 0x000fe2000c101504 */
[----:B--2---:R-:W-:-:S03]  /*56c10*/  IMAD R17, R17, 0x3c8, RZ ;  /* 0x000003c811117824 */ /* 0x004fc600078e02ff */
[----:B------:R2:W-:Y:S03]  /*56c20*/  STG.E.U16 desc[UR4][R8.64], R236 ;  /* 0x000000ec08007986 */ /* 0x0005e6000c101504 */
[----:B------:R-:W4:Y:S01]  /*56c30*/  LDC R19, c[0x0][0x278] ;  /* 0x00009e00ff137b82 */ /* 0x000f220000000800 */
[----:B-1----:R-:W-:Y:S01]  /*56c40*/  IMAD R5, R16, 0x3c6, RZ ;  /* 0x000003c610057824 */ /* 0x002fe200078e02ff */
[----:B------:R1:W-:Y:S06]  /*56c50*/  STG.E.U16 desc[UR4][R10.64], R22 ;  /* 0x000000160a007986 */ /* 0x0003ec000c101504 */
[----:B------:R-:W4:Y:S01]  /*56c60*/  LDC R16, c[0x0][0x278] ;  /* 0x00009e00ff107b82 */ /* 0x000f220000000800 */
[----:B------:R-:W-:Y:S01]  /*56c70*/  IMAD R21, R14, 0x3c4, RZ ;  /* 0x000003c40e157824 */ /* 0x000fe200078e02ff */
[----:B--2---:R-:W-:-:S06]  /*56c80*/  IADD3 R8, P4, R17, R2, RZ ;  /* 0x0000000211087210 */ /* 0x004fcc0007f9e0ff */
[----:B-1----:R-:W1:Y:S01]  /*56c90*/  LDC R10, c[0x0][0x278] ;  /* 0x00009e00ff0a7b82 */ /* 0x002e620000000800 */
[-C--:B------:R-:W-:Y:S01]  /*56ca0*/  IADD3 R4, P0, R21, R2.reuse, RZ ;  /* 0x0000000215047210 */ /* 0x080fe20007f1e0ff */
[----:B0-----:R-:W-:Y:S01]  /*56cb0*/  IMAD R7, R12, 0x1e3, RZ ;  /* 0x000001e30c077824 */ /* 0x001fe200078e02ff */
[----:B------:R-:W-:-:S05]  /*56cc0*/  IADD3 R6, P3, R5, R2, RZ ;  /* 0x0000000205067210 */ /* 0x000fca0007f7e0ff */
[----:B------:R-:W0:Y:S01]  /*56cd0*/  LDC R17, c[0x0][0x278] ;  /* 0x00009e00ff117b82 */ /* 0x000e220000000800 */
[-C--:B------:R-:W-:Y:S01]  /*56ce0*/  LEA.HI.X.SX32 R5, R39, R3.reuse, 0x1, P0 ;  /* 0x0000000327057211 */ /* 0x080fe200000f0eff */
[----:B---3--:R-:W-:Y:S01]  /*56cf0*/  IMAD R11, R15, 0x3ca, RZ ;  /* 0x000003ca0f0b7824 */ /* 0x008fe200078e02ff */
[-C--:B------:R-:W-:Y:S02]  /*56d00*/  LEA.HI.X.SX32 R7, R7, R3.reuse, 0x1, P3 ;  /* 0x0000000307077211 */ /* 0x080fe400018f0eff */
[----:B------:R-:W-:Y:S01]  /*56d10*/  PRMT R22, R237, 0x7632, R22 ;  /* 0x00007632ed167816 */ /* 0x000fe20000000016 */
[----:B------:R2:W-:Y:S01]  /*56d20*/  STG.E.U16 desc[UR4][R4.64], R237 ;  /* 0x000000ed04007986 */ /* 0x0005e2000c101504 */
[----:B------:R-:W-:Y:S01]  /*56d30*/  LEA.HI.X.SX32 R9, R44, R3, 0x1, P4 ;  /* 0x000000032c097211 */ /* 0x000fe200020f0eff */
[----:B------:R-:W-:Y:S01]  /*56d40*/  IMAD R21, R18, 0x3cc, RZ ;  /* 0x000003cc12157824 */ /* 0x000fe200078e02ff */
[----:B------:R-:W3:Y:S01]  /*56d50*/  LDC R15, c[0x0][0x278] ;  /* 0x00009e00ff0f7b82 */ /* 0x000ee20000000800 */
[----:B----4-:R-:W-:Y:S01]  /*56d60*/  IMAD R19, R19, 0x3ce, RZ ;  /* 0x000003ce13137824 */ /* 0x010fe200078e02ff */
[----:B------:R4:W-:Y:S01]  /*56d70*/  STG.E.U16 desc[UR4][R6.64], R22 ;  /* 0x0000001606007986 */ /* 0x0009e2000c101504 */
[----:B------:R-:W-:-:S05]  /*56d80*/  PRMT R23, R238, 0x7632, R23 ;  /* 0x00007632ee177816 */ /* 0x000fca0000000017 */
[----:B------:R-:W3:Y:S01]  /*56d90*/  LDC R20, c[0x0][0x278] ;  /* 0x00009e00ff147b82 */ /* 0x000ee20000000800 */
[----:B--2---:R-:W-:Y:S01]  /*56da0*/  IMAD R5, R13, 0x1e5, RZ ;  /* 0x000001e50d057824 */ /* 0x004fe200078e02ff */
[-C--:B------:R-:W-:Y:S01]  /*56db0*/  IADD3 R4, P3, R11, R2.reuse, RZ ;  /* 0x000000020b047210 */ /* 0x080fe20007f7e0ff */
[----:B------:R-:W-:Y:S01]  /*56dc0*/  IMAD R11, R16, 0x3d0, RZ ;  /* 0x000003d0100b7824 */ /* 0x000fe200078e02ff */
[----:B------:R1:W-:Y:S01]  /*56dd0*/  STG.E.U16 desc[UR4][R8.64], R238 ;  /* 0x000000ee08007986 */ /* 0x0003e2000c101504 */
[-C--:B----4-:R-:W-:Y:S02]  /*56de0*/  IADD3 R6, P0, R21, R2.reuse, RZ ;  /* 0x0000000215067210 */ /* 0x090fe40007f1e0ff */
[-C--:B------:R-:W-:Y:S01]  /*56df0*/  LEA.HI.X.SX32 R5, R5, R3.reuse, 0x1, P3 ;  /* 0x0000000305057211 */ /* 0x080fe200018f0eff */
[----:B------:R-:W2:Y:S01]  /*56e00*/  LDC R12, c[0x0][0x278] ;  /* 0x00009e00ff0c7b82 */ /* 0x000ea20000000800 */
[----:B------:R-:W-:Y:S01]  /*56e10*/  LEA.HI.X.SX32 R7, R42, R3, 0x1, P0 ;  /* 0x000000032a077211 */ /* 0x000fe200000f0eff */
[----:B-1----:R-:W-:Y:S01]  /*56e20*/  IMAD R9, R10, 0x1e7, RZ ;  /* 0x000001e70a097824 */ /* 0x002fe200078e02ff */
[----:B------:R-:W-:-:S05]  /*56e30*/  IADD3 R8, P3, R19, R2, RZ ;  /* 0x0000000213087210 */ /* 0x000fca0007f7e0ff */
[----:B------:R-:W1:Y:S01]  /*56e40*/  LDC R14, c[0x0][0x278] ;  /* 0x00009e00ff0e7b82 */ /* 0x000e620000000800 */
[----:B------:R-:W-:Y:S02]  /*56e50*/  IADD3 R10, P4, R11, R2, RZ ;  /* 0x000000020b0a7210 */ /* 0x000fe40007f9e0ff */
[-C--:B------:R-:W-:Y:S02]  /*56e60*/  LEA.HI.X.SX32 R9, R9, R3.reuse, 0x1, P3 ;  /* 0x0000000309097211 */ /* 0x080fe400018f0eff */
[----:B------:R-:W-:Y:S01]  /*56e70*/  PRMT R22, R239, 0x7632, R22 ;  /* 0x00007632ef167816 */ /* 0x000fe20000000016 */
[----:B0-----:R-:W-:Y:S01]  /*56e80*/  IMAD R21, R17, 0x3d2, RZ ;  /* 0x000003d211157824 */ /* 0x001fe200078e02ff */
[----:B------:R-:W-:Y:S01]  /*56e90*/  LEA.HI.X.SX32 R11, R43, R3, 0x1, P4 ;  /* 0x000000032b0b7211 */ /* 0x000fe200020f0eff */
[----:B------:R-:W0:Y:S01]  /*56ea0*/  LDC R16, c[0x0][0x278] ;  /* 0x00009e00ff107b82 */ /* 0x000e220000000800 */
[----:B------:R-:W-:Y:S04]  /*56eb0*/  STG.E.U16 desc[UR4][R4.64], R23 ;  /* 0x0000001704007986 */ /* 0x000fe8000c101504 */
[----:B------:R-:W-:Y:S03]  /*56ec0*/  STG.E.U16 desc[UR4][R6.64], R239 ;  /* 0x000000ef06007986 */ /* 0x000fe6000c101504 */
[----:B------:R-:W4:Y:S01]  /*56ed0*/  LDC R17, c[0x0][0x278] ;  /* 0x00009e00ff117b82 */ /* 0x000f220000000800 */
[----:B------:R-:W-:Y:S04]  /*56ee0*/  STG.E.U16 desc[UR4][R8.64], R22 ;  /* 0x0000001608007986 */ /* 0x000fe8000c101504 */
[----:B------:R2:W-:Y:S03]  /*56ef0*/  STG.E.U16 desc[UR4][R10.64], R240 ;  /* 0x000000f00a007986 */ /* 0x0005e6000c101504 */
[----:B------:R-:W4:Y:S01]  /*56f00*/  LDC R13, c[0x0][0x278] ;  /* 0x00009e00ff0d7b82 */ /* 0x000f220000000800 */
[----:B---3--:R-:W-:-:S07]  /*56f10*/  IMAD R15, R15, 0x3d4, RZ ;  /* 0x000003d40f0f7824 */ /* 0x008fce00078e02ff */
[----:B------:R-:W3:Y:S08]  /*56f20*/  LDC R18, c[0x0][0x278] ;  /* 0x00009e00ff127b82 */ /* 0x000ef00000000800 */
[----:B--2---:R-:W2:Y:S01]  /*56f30*/  LDC R10, c[0x0][0x278] ;  /* 0x00009e00ff0a7b82 */ /* 0x004ea20000000800 */
[----:B------:R-:W-:-:S07]  /*56f40*/  IMAD R23, R20, 0x3d6, RZ ;  /* 0x000003d614177824 */ /* 0x000fce00078e02ff */
[----:B------:R-:W3:Y:S01]  /*56f50*/  LDC R19, c[0x0][0x278] ;  /* 0x00009e00ff137b82 */ /* 0x000ee20000000800 */
[-C--:B------:R-:W-:Y:S01]  /*56f60*/  IADD3 R4, P0, R21, R2.reuse, RZ ;  /* 0x0000000215047210 */ /* 0x080fe20007f1e0ff */
[----:B------:R-:W-:Y:S01]  /*56f70*/  IMAD R5, R12, 0x1e9, RZ ;  /* 0x000001e90c057824 */ /* 0x000fe200078e02ff */
[----:B------:R-:W-:-:S05]  /*56f80*/  IADD3 R6, P3, R15, R2, RZ ;  /* 0x000000020f067210 */ /* 0x000fca0007f7e0ff */
[----:B------:R-:W3:Y:S01]  /*56f90*/  LDC R20, c[0x0][0x278] ;  /* 0x00009e00ff147b82 */ /* 0x000ee20000000800 */
[----:B-1----:R-:W-:Y:S01]  /*56fa0*/  IMAD R9, R14, 0x1eb, RZ ;  /* 0x000001eb0e097824 */ /* 0x002fe200078e02ff */
[----:B------:R-:W-:Y:S01]  /*56fb0*/  IADD3 R8, P4, R23, R2, RZ ;  /* 0x0000000217087210 */ /* 0x000fe20007f9e0ff */
[----:B0-----:R-:W-:Y:S02]  /*56fc0*/  IMAD R15, R16, 0x3d8, RZ ;  /* 0x000003d8100f7824 */ /* 0x001fe400078e02ff */
[----:B----4-:R-:W-:-:S03]  /*56fd0*/  IMAD R17, R17, 0x3de, RZ ;  /* 0x000003de11117824 */ /* 0x010fc600078e02ff */
[----:B------:R-:W0:Y:S01]  /*56fe0*/  LDC R21, c[0x0][0x278] ;  /* 0x00009e00ff157b82 */ /* 0x000e220000000800 */
[----:B------:R-:W-:Y:S01]  /*56ff0*/  LEA.HI.X.SX32 R5, R5, R3, 0x1, P0 ;  /* 0x0000000305057211 */ /* 0x000fe200000f0eff */
[----:B------:R-:W-:Y:S01]  /*57000*/  IMAD R11, R13, 0x1ed, RZ ;  /* 0x000001ed0d0b7824 */ /* 0x000fe200078e02ff */
[----:B------:R-:W-:Y:S01]  /*57010*/  PRMT R240, R240, 0x7632, R240 ;  /* 0x00007632f0f07816 */ /* 0x000fe200000000f0 */
[----:B--2---:R-:W-:-:S04]  /*57020*/  IMAD R13, R10, 0x1ef, RZ ;  /* 0x000001ef0a0d7824 */ /* 0x004fc800078e02ff */
[----:B------:R-:W1:Y:S01]  /*57030*/  LDC R16, c[0x0][0x278] ;  /* 0x00009e00ff107b82 */ /* 0x000e620000000800 */
[----:B------:R-:W-:Y:S02]  /*57040*/  LEA.HI.X.SX32 R9, R9, R3, 0x1, P4 ;  /* 0x0000000309097211 */ /* 0x000fe400020f0eff */
[----:B------:R-:W-:-:S05]  /*57050*/  IADD3 R10, P4, R17, R2, RZ ;  /* 0x00000002110a7210 */ /* 0x000fca0007f9e0ff */
[----:B------:R-:W2:Y:S01]  /*57060*/  LDC R22, c[0x0][0x278] ;  /* 0x00009e00ff167b82 */ /* 0x000ea20000000800 */
[----:B------:R-:W-:Y:S01]  /*57070*/  LEA.HI.X.SX32 R7, R46, R3, 0x1, P3 ;  /* 0x000000032e077211 */ /* 0x000fe200018f0eff */
[----:B------:R4:W-:Y:S01]  /*57080*/  STG.E.U16 desc[UR4][R4.64], R240 ;  /* 0x000000f004007986 */ /* 0x0009e2000c101504 */
[----:B------:R-:W-:-:S05]  /*57090*/  PRMT R24, R241, 0x7632, R24 ;  /* 0x00007632f1187816 */ /* 0x000fca0000000018 */
[----:B------:R-:W2:Y:S01]  /*570a0*/  LDC R12, c[0x0][0x278] ;  /* 0x00009e00ff0c7b82 */ /* 0x000ea20000000800 */
[----:B---3--:R-:W-:Y:S02]  /*570b0*/  IMAD R23, R18, 0x3da, RZ ;  /* 0x000003da12177824 */ /* 0x008fe400078e02ff */
[----:B------:R-:W-:-:S05]  /*570c0*/  IMAD R19, R19, 0x3dc, RZ ;  /* 0x000003dc13137824 */ /* 0x000fca00078e02ff */
[----:B------:R-:W3:Y:S01]  /*570d0*/  LDC R14, c[0x0][0x278] ;  /* 0x00009e00ff0e7b82 */ /* 0x000ee20000000800 */
[----:B----4-:R-:W-:-:S07]  /*570e0*/  IADD3 R4, P3, R15, R2, RZ ;  /* 0x000000020f047210 */ /* 0x010fce0007f7e0ff */
[----:B------:R-:W4:Y:S01]  /*570f0*/  LDC R17, c[0x0][0x278] ;  /* 0x00009e00ff117b82 */ /* 0x000f220000000800 */
[----:B------:R-:W-:Y:S01]  /*57100*/  LEA.HI.X.SX32 R5, R56, R3, 0x1, P3 ;  /* 0x0000000338057211 */ /* 0x000fe200018f0eff */
[----:B------:R0:W-:Y:S04]  /*57110*/  STG.E.U16 desc[UR4][R6.64], R241 ;  /* 0x000000f106007986 */ /* 0x0001e8000c101504 */
[----:B------:R1:W-:Y:S02]  /*57120*/  STG.E.U16 desc[UR4][R8.64], R24 ;  /* 0x0000001808007986 */ /* 0x0003e4000c101504 */
[----:B------:R-:W4:Y:S02]  /*57130*/  LDC R18, c[0x0][0x278] ;  /* 0x00009e00ff127b82 */ /* 0x000f240000000800 */
[----:B------:R1:W-:Y:S01]  /*57140*/  STG.E.U16 desc[UR4][R4.64], R242 ;  /* 0x000000f204007986 */ /* 0x0003e2000c101504 */
[----:B0-----:R-:W-:Y:S01]  /*57150*/  IADD3 R6, P0, R23, R2, RZ ;  /* 0x0000000217067210 */ /* 0x001fe20007f1e0ff */
[----:B------:R-:W-:-:S04]  /*57160*/  IMAD R23, R20, 0x3e0, RZ ;  /* 0x000003e014177824 */ /* 0x000fc800078e02ff */
[----:B------:R-:W0:Y:S01]  /*57170*/  LDC R15, c[0x0][0x278] ;  /* 0x00009e00ff0f7b82 */ /* 0x000e220000000800 */
[----:B-1----:R-:W-:Y:S02]  /*57180*/  IADD3 R8, P3, R19, R2, RZ ;  /* 0x0000000213087210 */ /* 0x002fe40007f7e0ff */
[-C--:B------:R-:W-:Y:S02]  /*57190*/  LEA.HI.X.SX32 R7, R11, R3.reuse, 0x1, P0 ;  /* 0x000000030b077211 */ /* 0x080fe400000f0eff */
[----:B------:R-:W-:Y:S01]  /*571a0*/  PRMT R5, R242, 0x7632, R5 ;  /* 0x00007632f2057816 */ /* 0x000fe20000000005 */
[----:B------:R-:W-:Y:S01]  /*571b0*/  IMAD R21, R21, 0x3e2, RZ ;  /* 0x000003e215157824 */ /* 0x000fe200078e02ff */
[-C--:B------:R-:W-:Y:S01]  /*571c0*/  LEA.HI.X.SX32 R9, R47, R3.reuse, 0x1, P3 ;  /* 0x000000032f097211 */ /* 0x080fe200018f0eff */
[----:B------:R-:W1:Y:S01]  /*571d0*/  LDC R19, c[0x0][0x278] ;  /* 0x00009e00ff137b82 */ /* 0x000e620000000800 */
[----:B------:R-:W-:Y:S01]  /*571e0*/  LEA.HI.X.SX32 R11, R13, R3, 0x1, P4 ;  /* 0x000000030d0b7211 */ /* 0x000fe200020f0eff */
[----:B------:R3:W-:Y:S01]  /*571f0*/  STG.E.U16 desc[UR4][R6.64], R5 ;  /* 0x0000000506007986 */ /* 0x0007e2000c101504 */
[----:B------:R-:W-:-:S02]  /*57200*/  PRMT R24, R243, 0x7632, R24 ;  /* 0x00007632f3187816 */ /* 0x000fc40000000018 */
[----:B------:R-:W-:Y:S01]  /*57210*/  IADD3 R4, P3, R23, R2, RZ ;  /* 0x0000000217047210 */ /* 0x000fe20007f7e0ff */
[----:B------:R-:W-:Y:S01]  /*57220*/  IMAD R23, R16, 0x3e4, RZ ;  /* 0x000003e410177824 */ /* 0x000fe200078e02ff */
[----:B------:R3:W-:Y:S01]  /*57230*/  STG.E.U16 desc[UR4][R8.64], R243 ;  /* 0x000000f308007986 */ /* 0x0007e2000c101504 */
[----:B--2---:R-:W-:Y:S01]  /*57240*/  IMAD R13, R12, 0x1f1, RZ ;  /* 0x000001f10c0d7824 */ /* 0x004fe200078e02ff */
[----:B------:R-:W2:Y:S02]  /*57250*/  LDC R20, c[0x0][0x278] ;  /* 0x00009e00ff147b82 */ /* 0x000ea40000000800 */
[----:B------:R4:W-:Y:S01]  /*57260*/  STG.E.U16 desc[UR4][R10.64], R24 ;  /* 0x000000180a007986 */ /* 0x0009e2000c101504 */
[----:B---3--:R-:W-:Y:S01]  /*57270*/  LEA.HI.X.SX32 R5, R45, R3, 0x1, P3 ;  /* 0x000000032d057211 */ /* 0x008fe200018f0eff */
[----:B------:R-:W-:-:S04]  /*57280*/  IMAD R7, R14, 0x1f3, RZ ;  /* 0x000001f30e077824 */ /* 0x000fc800078e02ff */
[----:B------:R-:W3:Y:S01]  /*57290*/  LDC R14, c[0x0][0x278] ;  /* 0x00009e00ff0e7b82 */ /* 0x000ee20000000800 */
[----:B------:R-:W-:Y:S01]  /*572a0*/  IMAD R9, R22, 0x3e6, RZ ;  /* 0x000003e616097824 */ /* 0x000fe200078e02ff */
[-C--:B------:R-:W-:Y:S02]  /*572b0*/  IADD3 R8, P0, R21, R2.reuse, RZ ;  /* 0x0000000215087210 */ /* 0x080fe40007f1e0ff */
[----:B----4-:R-:W-:-:S04]  /*572c0*/  IADD3 R10, P3, R23, R2, RZ ;  /* 0x00000002170a7210 */ /* 0x010fc80007f7e0ff */
[----:B------:R-:W4:Y:S01]  /*572d0*/  LDC R21, c[0x0][0x278] ;  /* 0x00009e00ff157b82 */ /* 0x000f220000000800 */
[----:B------:R-:W-:Y:S01]  /*572e0*/  IMAD R23, R17, 0x3e8, RZ ;  /* 0x000003e811177824 */ /* 0x000fe200078e02ff */
[----:B------:R-:W-:Y:S01]  /*572f0*/  IADD3 R12, P4, R9, R2, RZ ;  /* 0x00000002090c7210 */ /* 0x000fe20007f9e0ff */
[----:B------:R-:W-:Y:S01]  /*57300*/  STG.E.U16 desc[UR4][R4.64], R248 ;  /* 0x000000f804007986 */ /* 0x000fe2000c101504 */
[----:B------:R-:W-:-:S04]  /*57310*/  LEA.HI.X.SX32 R9, R13, R3, 0x1, P0 ;  /* 0x000000030d097211 */ /* 0x000fc800000f0eff */
[----:B------:R-:W3:Y:S01]  /*57320*/  LDC R17, c[0x0][0x278] ;  /* 0x00009e00ff117b82 */ /* 0x000ee20000000800 */
[-C--:B------:R-:W-:Y:S02]  /*57330*/  LEA.HI.X.SX32 R13, R7, R3.reuse, 0x1, P4 ;  /* 0x00000003070d7211 */ /* 0x080fe400020f0eff */
[----:B------:R-:W3:Y:S01]  /*57340*/  LDS.128 R4, [R0] ;  /* 0x0000000000047984 */ /* 0x000ee20000000c00 */
[----:B------:R-:W-:Y:S02]  /*57350*/  PRMT R16, R248, 0x7632, R16 ;  /* 0x00007632f8107816 */ /* 0x000fe40000000010 */
[----:B------:R-:W-:Y:S01]  /*57360*/  LEA.HI.X.SX32 R11, R59, R3, 0x1, P3 ;  /* 0x000000033b0b7211 */ /* 0x000fe200018f0eff */
[----:B------:R-:W-:Y:S01]  /*57370*/  IMAD R25, R18, 0x3ea, RZ ;  /* 0x000003ea12197824 */ /* 0x000fe200078e02ff */
[----:B------:R-:W3:Y:S01]  /*57380*/  LDC R22, c[0x0][0x278] ;  /* 0x00009e00ff167b82 */ /* 0x000ee20000000800 */
[----:B------:R0:W-:Y:S01]  /*57390*/  STG.E.U16 desc[UR4][R8.64], R16 ;  /* 0x0000001008007986 */ /* 0x0001e2000c101504 */
[----:B------:R-:W-:Y:S01]  /*573a0*/  PRMT R24, R249, 0x7632, R24 ;  /* 0x00007632f9187816 */ /* 0x000fe20000000018 */
[----:B-1----:R-:W-:-:S02]  /*573b0*/  IMAD R19, R19, 0x3ec, RZ ;  /* 0x000003ec13137824 */ /* 0x002fc400078e02ff */
[----:B------:R1:W-:Y:S03]  /*573c0*/  STG.E.U16 desc[UR4][R10.64], R249 ;  /* 0x000000f90a007986 */ /* 0x0003e6000c101504 */
[----:B------:R-:W3:Y:S01]  /*573d0*/  LDC R18, c[0x0][0x278] ;  /* 0x00009e00ff127b82 */ /* 0x000ee20000000800 */
[----:B------:R2:W-:Y:S01]  /*573e0*/  STG.E.U16 desc[UR4][R12.64], R24 ;  /* 0x000000180c007986 */ /* 0x0005e2000c101504 */
[----:B0-----:R-:W-:Y:S01]  /*573f0*/  IADD3 R8, P0, R23, R2, RZ ;  /* 0x0000000217087210 */ /* 0x001fe20007f1e0ff */
[----:B----4-:R-:W-:-:S05]  /*57400*/  IMAD R21, R21, 0x3f0, RZ ;  /* 0x000003f015157824 */ /* 0x010fca00078e02ff */
[----:B------:R-:W0:Y:S01]  /*57410*/  LDC R0, c[0x0][0x278] ;  /* 0x00009e00ff007b82 */ /* 0x000e220000000800 */
[----:B-1----:R-:W-:Y:S01]  /*57420*/  IMAD R11, R15, 0x1f5, RZ ;  /* 0x000001f50f0b7824 */ /* 0x002fe200078e02ff */
[----:B------:R-:W-:Y:S02]  /*57430*/  IADD3 R10, P3, R25, R2, RZ ;  /* 0x00000002190a7210 */ /* 0x000fe40007f7e0ff */
[----:B------:R-:W-:-:S04]  /*57440*/  LEA.HI.X.SX32 R9, R58, R3, 0x1, P0 ;  /* 0x000000033a097211 */ /* 0x000fc800000f0eff */
[----:B------:R-:W1:Y:S01]  /*57450*/  LDC R15, c[0x0][0x278] ;  /* 0x00009e00ff0f7b82 */ /* 0x000e620000000800 */
[-C--:B------:R-:W-:Y:S02]  /*57460*/  LEA.HI.X.SX32 R11, R11, R3.reuse, 0x1, P3 ;  /* 0x000000030b0b7211 */ /* 0x080fe400018f0eff */
[----:B--2---:R-:W-:Y:S02]  /*57470*/  PRMT R24, R250, 0x7632, R24 ;  /* 0x00007632fa187816 */ /* 0x004fe40000000018 */
[----:B------:R-:W-:Y:S01]  /*57480*/  IADD3 R12, P4, R19, R2, RZ ;  /* 0x00000002130c7210 */ /* 0x000fe20007f9e0ff */
[----:B------:R2:W-:Y:S02]  /*57490*/  STG.E.U16 desc[UR4][R8.64], R250 ;  /* 0x000000fa08007986 */ /* 0x0005e4000c101504 */
[----:B------:R-:W4:Y:S01]  /*574a0*/  LDC R19, c[0x0][0x278] ;  /* 0x00009e00ff137b82 */ /* 0x000f220000000800 */
[----:B------:R-:W-:Y:S01]  /*574b0*/  IMAD R25, R20, 0x3ee, RZ ;  /* 0x000003ee14197824 */ /* 0x000fe200078e02ff */
[----:B------:R2:W-:Y:S01]  /*574c0*/  STG.E.U16 desc[UR4][R10.64], R24 ;  /* 0x000000180a007986 */ /* 0x0005e2000c101504 */
[----:B---3--:R-:W-:Y:S01]  /*574d0*/  IMAD R17, R17, 0x3f4, RZ ;  /* 0x000003f411117824 */ /* 0x008fe200078e02ff */
[----:B------:R-:W-:-:S04]  /*574e0*/  LEA.HI.X.SX32 R13, R57, R3, 0x1, P4 ;  /* 0x00000003390d7211 */ /* 0x000fc800020f0eff */
[----:B------:R-:W3:Y:S01]  /*574f0*/  LDC R20, c[0x0][0x278] ;  /* 0x00009e00ff147b82 */ /* 0x000ee20000000800 */
[----:B--2---:R-:W-:Y:S01]  /*57500*/  IMAD R9, R14, 0x1f7, RZ ;  /* 0x000001f70e097824 */ /* 0x004fe200078e02ff */
[----:B------:R-:W-:-:S06]  /*57510*/  IADD3 R10, P0, R21, R2, RZ ;  /* 0x00000002150a7210 */ /* 0x000fcc0007f1e0ff */
[----:B------:R-:W2:Y:S01]  /*57520*/  LDC R23, c[0x0][0x278] ;  /* 0x00009e00ff177b82 */ /* 0x000ea20000000800 */
[----:B------:R-:W-:-:S07]  /*57530*/  IADD3 R14, P4, R17, R2, RZ ;  /* 0x00000002110e7210 */ /* 0x000fce0007f9e0ff */
[----:B------:R-:W0:Y:S08]  /*57540*/  LDC R21, c[0x0][0x278] ;  /* 0x00009e00ff157b82 */ /* 0x000e300000000800 */
[----:B------:R-:W3:Y:S01]  /*57550*/  LDC R16, c[0x0][0x278] ;  /* 0x00009e00ff107b82 */ /* 0x000ee20000000800 */
[----:B------:R-:W-:Y:S01]  /*57560*/  IADD3 R8, P3, R25, R2, RZ ;  /* 0x0000000219087210 */ /* 0x000fe20007f7e0ff */
[----:B------:R-:W-:-:S06]  /*57570*/  IMAD R11, R22, 0x3f2, RZ ;  /* 0x000003f2160b7824 */ /* 0x000fcc00078e02ff */
[----:B------:R-:W3:Y:S01]  /*57580*/  LDC R17, c[0x0][0x278] ;  /* 0x00009e00ff117b82 */ /* 0x000ee20000000800 */
[----:B------:R1:W-:Y:S01]  /*57590*/  STG.E.U16 desc[UR4][R12.64], R251 ;  /* 0x000000fb0c007986 */ /* 0x0003e2000c101504 */
[-C--:B------:R-:W-:Y:S01]  /*575a0*/  LEA.HI.X.SX32 R9, R9, R3.reuse, 0x1, P3 ;  /* 0x0000000309097211 */ /* 0x080fe200018f0eff */
[----:B------:R-:W-:Y:S01]  /*575b0*/  IMAD R25, R18, 0x3f6, RZ ;  /* 0x000003f612197824 */ /* 0x000fe200078e02ff */
[----:B------:R-:W-:Y:S01]  /*575c0*/  PRMT R26, R251, 0x7632, R26 ;  /* 0x00007632fb1a7816 */ /* 0x000fe2000000001a */
[----:B----4-:R-:W-:Y:S01]  /*575d0*/  IMAD R19, R19, 0x3f8, RZ ;  /* 0x000003f813137824 */ /* 0x010fe200078e02ff */
[----:B------:R-:W-:Y:S01]  /*575e0*/  PRMT R22, R4, 0x7632, R22 ;  /* 0x0000763204167816 */ /* 0x000fe20000000016 */
[----:B-1----:R-:W-:Y:S01]  /*575f0*/  IMAD R13, R15, 0x1f9, RZ ;  /* 0x000001f90f0d7824 */ /* 0x002fe200078e02ff */
[----:B------:R-:W-:Y:S02]  /*57600*/  IADD3 R12, P3, R11, R2, RZ ;  /* 0x000000020b0c7210 */ /* 0x000fe40007f7e0ff */
[-C--:B------:R-:W-:Y:S01]  /*57610*/  LEA.HI.X.SX32 R11, R60, R3.reuse, 0x1, P0 ;  /* 0x000000033c0b7211 */ /* 0x080fe200000f0eff */
[----:B------:R1:W-:Y:S01]  /*57620*/  STG.E.U16 desc[UR4][R8.64], R26 ;  /* 0x0000001a08007986 */ /* 0x0003e2000c101504 */
[----:B------:R-:W-:-:S02]  /*57630*/  LEA.HI.X.SX32 R13, R13, R3, 0x1, P3 ;  /* 0x000000030d0d7211 */ /* 0x000fc400018f0eff */
[----:B------:R-:W-:Y:S01]  /*57640*/  LEA.HI.X.SX32 R15, R61, R3, 0x1, P4 ;  /* 0x000000033d0f7211 */ /* 0x000fe200020f0eff */
[----:B------:R4:W-:Y:S01]  /*57650*/  STG.E.U16 desc[UR4][R10.64], R4 ;  /* 0x000000040a007986 */ /* 0x0009e2000c101504 */
[----:B--2---:R-:W-:Y:S02]  /*57660*/  IMAD R23, R23, 0x3fc, RZ ;  /* 0x000003fc17177824 */ /* 0x004fe400078e02ff */
[----:B0-----:R-:W-:Y:S01]  /*57670*/  IMAD R21, R21, 0x3fe, RZ ;  /* 0x000003fe15157824 */ /* 0x001fe200078e02ff */
[----:B------:R0:W-:Y:S01]  /*57680*/  STG.E.U16 desc[UR4][R12.64], R22 ;  /* 0x000000160c007986 */ /* 0x0001e2000c101504 */
[----:B-1----:R-:W-:Y:S01]  /*57690*/  IMAD R9, R0, 0x1fb, RZ ;  /* 0x000001fb00097824 */ /* 0x002fe200078e02ff */
[-C--:B------:R-:W-:Y:S01]  /*576a0*/  IADD3 R8, P3, R25, R2.reuse, RZ ;  /* 0x0000000219087210 */ /* 0x080fe20007f7e0ff */
[----:B---3--:R-:W-:Y:S01]  /*576b0*/  IMAD R25, R20, 0x3fa, RZ ;  /* 0x000003fa14197824 */ /* 0x008fe200078e02ff */
[----:B------:R1:W-:Y:S01]  /*576c0*/  STG.E.U16 desc[UR4][R14.64], R5 ;  /* 0x000000050e007986 */ /* 0x0003e2000c101504 */
[----:B----4-:R-:W-:-:S02]  /*576d0*/  IADD3 R10, P0, R19, R2, RZ ;  /* 0x00000002130a7210 */ /* 0x010fc40007f1e0ff */
[-C--:B------:R-:W-:Y:S02]  /*576e0*/  LEA.HI.X.SX32 R9, R9, R3.reuse, 0x1, P3 ;  /* 0x0000000309097211 */ /* 0x080fe400018f0eff */
[----:B0-----:R-:W-:Y:S02]  /*576f0*/  PRMT R13, R5, 0x7632, R13 ;  /* 0x00007632050d7816 */ /* 0x001fe4000000000d */
[-C--:B------:R-:W-:Y:S02]  /*57700*/  IADD3 R4, P3, R25, R2.reuse, RZ ;  /* 0x0000000219047210 */ /* 0x080fe40007f7e0ff */
[-C--:B------:R-:W-:Y:S01]  /*57710*/  IADD3 R12, P4, R23, R2.reuse, RZ ;  /* 0x00000002170c7210 */ /* 0x080fe20007f9e0ff */
[----:B-1----:R-:W-:Y:S01]  /*57720*/  IMAD R5, R16, 0x1fd, RZ ;  /* 0x000001fd10057824 */ /* 0x002fe200078e02ff */
[-C--:B------:R-:W-:Y:S01]  /*57730*/  LEA.HI.X.SX32 R11, R62, R3.reuse, 0x1, P0 ;  /* 0x000000033e0b7211 */ /* 0x080fe200000f0eff */
[----:B------:R-:W-:Y:S01]  /*57740*/  IMAD R15, R17, 0x1ff, RZ ;  /* 0x000001ff110f7824 */ /* 0x000fe200078e02ff */
[----:B------:R-:W-:Y:S01]  /*57750*/  IADD3 R2, P0, R21, R2, RZ ;  /* 0x0000000215027210 */ /* 0x000fe20007f1e0ff */
[----:B------:R0:W-:Y:S01]  /*57760*/  STG.E.U16 desc[UR4][R8.64], R13 ;  /* 0x0000000d08007986 */ /* 0x0001e2000c101504 */
[----:B------:R-:W-:-:S02]  /*57770*/  LEA.HI.X.SX32 R5, R5, R3, 0x1, P3 ;  /* 0x0000000305057211 */ /* 0x000fc400018f0eff */
[----:B------:R-:W-:Y:S02]  /*57780*/  PRMT R16, R6, 0x7632, R16 ;  /* 0x0000763206107816 */ /* 0x000fe40000000010 */
[----:B------:R-:W-:Y:S01]  /*57790*/  PRMT R18, R7, 0x7632, R18 ;  /* 0x0000763207127816 */ /* 0x000fe20000000012 */
[----:B------:R1:W-:Y:S01]  /*577a0*/  STG.E.U16 desc[UR4][R10.64], R6 ;  /* 0x000000060a007986 */ /* 0x0003e2000c101504 */
[-C--:B0-----:R-:W-:Y:S02]  /*577b0*/  LEA.HI.X.SX32 R13, R63, R3.reuse, 0x1, P4 ;  /* 0x000000033f0d7211 */ /* 0x081fe400020f0eff */
[----:B------:R-:W-:Y:S01]  /*577c0*/  LEA.HI.X.SX32 R3, R15, R3, 0x1, P0 ;  /* 0x000000030f037211 */ /* 0x000fe200000f0eff */
[----:B------:R0:W-:Y:S04]  /*577d0*/  STG.E.U16 desc[UR4][R4.64], R16 ;  /* 0x0000001004007986 */ /* 0x0001e8000c101504 */
[----:B------:R2:W-:Y:S04]  /*577e0*/  STG.E.U16 desc[UR4][R12.64], R7 ;  /* 0x000000070c007986 */ /* 0x0005e8000c101504 */
[----:B------:R-:W-:Y:S01]  /*577f0*/  STG.E.U16 desc[UR4][R2.64], R18 ;  /* 0x0000001202007986 */ /* 0x000fe2000c101504 */
[----:B------:R-:W-:-:S02]  /*57800*/  FSEL R9, R109, -INF , P1 ;  /* 0xff8000006d097808 */ /* 0x000fc40000800000 */
[----:B------:R-:W-:Y:S02]  /*57810*/  FSEL R8, R108, -INF , P2 ;  /* 0xff8000006c087808 */ /* 0x000fe40001000000 */
[----:B------:R-:W-:Y:S02]  /*57820*/  FSEL R0, R107, -INF , P5 ;  /* 0xff8000006b007808 */ /* 0x000fe40002800000 */
[----:B------:R-:W-:Y:S01]  /*57830*/  FSEL R14, R106, -INF , P6 ;  /* 0xff8000006a0e7808 */ /* 0x000fe20003000000 */
[----:B-1----:R-:W-:Y:S01]  /*57840*/  FFMA R10, R9, 0.69314718246459960938, R105 ;  /* 0x3f317218090a7823 */ /* 0x002fe20000000069 */
[----:B------:R-:W-:Y:S01]  /*57850*/  BAR.SYNC.DEFER_BLOCKING 0x0 ;  /* 0x0000000000007b1d */ /* 0x000fe20000010000 */
[----:B------:R-:W-:Y:S01]  /*57860*/  FFMA R11, R8, 0.69314718246459960938, R104 ;  /* 0x3f317218080b7823 */ /* 0x000fe20000000068 */
[----:B0-----:R-:W-:Y:S01]  /*57870*/  FFMA R4, R0, 0.69314718246459960938, R103 ;  /* 0x3f31721800047823 */ /* 0x001fe20000000067 */
[----:B------:R-:W-:-:S05]  /*57880*/  FFMA R5, R14, 0.69314718246459960938, R100 ;  /* 0x3f3172180e057823 */ /* 0x000fca0000000064 */
[----:B------:R-:W0:Y:S08]  /*57890*/  LDC R0, c[0x0][0x27c] ;  /* 0x00009f00ff007b82 */ /* 0x000e300000000800 */
[----:B--2---:R-:W1:Y:S01]  /*578a0*/  LDC.64 R12, c[0x0][0x230] ;  /* 0x00008c00ff0c7b82 */ /* 0x004e620000000a00 */
[----:B------:R-:W-:Y:S04]  /*578b0*/  STS.64 [R101], R10 ;  /* 0x0000000a65007388 */ /* 0x000fe80000000a00 */
[----:B------:R2:W-:Y:S03]  /*578c0*/  STS.64 [R101+0x200], R4 ;  /* 0x0002000465007388 */ /* 0x0005e60000000a00 */
[----:B------:R-:W-:Y:S06]  /*578d0*/  BAR.SYNC.DEFER_BLOCKING 0x0 ;  /* 0x0000000000007b1d */ /* 0x000fec0000010000 */
[----:B--2---:R-:W0:Y:S01]  /*578e0*/  S2R R101, SR_CTAID.Y ;  /* 0x0000000000657919 */ /* 0x004e220000002600 */
[----:B------:R-:W2:Y:S01]  /*578f0*/  S2R R100, SR_TID.X ;  /* 0x0000000000647919 */ /* 0x000ea20000002100 */
[----:B------:R-:W2:Y:S01]  /*57900*/  S2R R103, SR_CTAID.X ;  /* 0x0000000000677919 */ /* 0x000ea20000002500 */
[----:B------:R-:W3:Y:S01]  /*57910*/  LDS R9, [R102] ;  /* 0x0000000066097984 */ /* 0x000ee20000000800 */
[----:B0-----:R-:W-:Y:S01]  /*57920*/  IMAD R0, R101, R0, RZ ;  /* 0x0000000065007224 */ /* 0x001fe200078e02ff */
[----:B--2---:R-:W-:-:S04]  /*57930*/  PRMT R100, R100, 0x6540, R103 ;  /* 0x0000654064647816 */ /* 0x004fc80000000067 */
[----:B------:R-:W-:Y:S02]  /*57940*/  SHF.L.U32 R7, R0, 0x2, RZ ;  /* 0x0000000200077819 */ /* 0x000fe400000006ff */
[C---:B------:R-:W-:Y:S01]  /*57950*/  SHF.L.U32 R6, R100.reuse, 0x2, RZ ;  /* 0x0000000264067819 */ /* 0x040fe200000006ff */
[----:B------:R-:W-:-:S03]  /*57960*/  IMAD.HI R3, R100, 0x4, RZ ;  /* 0x0000000464037827 */ /* 0x000fc600078e02ff */
[----:B-1----:R-:W-:Y:S01]  /*57970*/  IADD3 R2, P0, P1, R6, R12, R7 ;  /* 0x0000000c06027210 */ /* 0x002fe2000791e007 */
[----:B------:R-:W-:-:S05]  /*57980*/  IMAD.HI R0, R0, 0x4, RZ ;  /* 0x0000000400007827 */ /* 0x000fca00078e02ff */
[----:B------:R-:W-:-:S05]  /*57990*/  IADD3.X R3, R3, R13, R0, P0, P1 ;  /* 0x0000000d03037210 */ /* 0x000fca00007e2400 */
[----:B---3--:R-:W-:Y:S01]  /*579a0*/  STG.E desc[UR4][R2.64], R9 ;  /* 0x0000000902007986 */ /* 0x008fe2000c101904 */
[----:B------:R-:W-:Y:S05]  /*579b0*/  EXIT ;  /* 0x000000000000794d */ /* 0x000fea0003800000 */
.L_x_2:
[----:B------:R-:W-:-:S00]  /*579c0*/  BRA `(.L_x_2) ;  /* 0xfffffffc00fc7947 */ /* 0x000fc0000383ffff */
[----:B------:R-:W-:-:S00]  /*579d0*/  NOP ;  /* 0x0000000000007918 */ /* 0x000fc00000000000 */
        /* <DEDUP_REMOVED lines=10> */
.L_x_3:


//--------------------- .nv.global.init           --------------------------
	.section	.nv.global.init,"aw",@progbits
.nv.global.init:
	.type		_$_str,@object
	.size		_$_str,(.L_0 - _$_str)
_$_str:
        /*0000*/ 	.byte	0x5f, 0x5f, 0x43, 0x55, 0x44, 0x41, 0x5f, 0x46, 0x54, 0x5a, 0x00
.L_0:


//--------------------- .nv.shared.attn_fwd       --------------------------
	.section	.nv.shared.attn_fwd,"aw",@nobits
	.sectionflags	@""
	.align	16
	.zero		1024


//--------------------- .nv.shared.reserved.0     --------------------------
	.section	.nv.shared.reserved.0,"aw",@nobits
	.weak		__nv_reservedSMEM_offset_0_alias
	.size		__nv_reservedSMEM_offset_0_alias, 0, 0
	.other		__nv_reservedSMEM_offset_0_alias,@"STO_CUDA_RESERVED_SHARED STV_DEFAULT"
__nv_reservedSMEM_offset_0_alias:
	.zero		0


//--------------------- .nv.constant0.attn_fwd    --------------------------
	.section	.nv.constant0.attn_fwd,"a",@progbits
	.sectionflags	@""
	.align	4
.nv.constant0.attn_fwd:
	.zero		664


//--------------------- SYMBOLS --------------------------

	.type		.nv.reservedSmem.offset0,@object
	.size		.nv.reservedSmem.offset0,0x4
